	.target	sm_100a

	.elftype	@"ET_EXEC"


//--------------------- .note.nv.tkinfo           --------------------------
	.section	.note.nv.tkinfo,"",@"SHT_NOTE"
	.sectionflags	@"SHF_NOTE_NV_TKINFO"
	.tkinfo
        /*0018*/ 	.word	0x00000002
        /*0030*/ 	.string	""
        /*0030*/ 	.string	"ptxas"
        /*0030*/ 	.string	"Cuda compilation tools, release 13.0, V13.0.88"
        /*0030*/ 	.string	"Build cuda_13.0.r13.0/compiler.36424714_0"
        /*0030*/ 	.string	"-arch sm_100a -m 64 "



//--------------------- .note.nv.cuinfo           --------------------------
	.section	.note.nv.cuinfo,"",@"SHT_NOTE"
	.sectionflags	@"SHF_NOTE_NV_CUINFO"
        /*0018*/ 	.short	0x0002
        /*001a*/ 	.short	0x0064
        /*001c*/ 	.short	0x0082
	.zero		2


//--------------------- .nv.info                  --------------------------
	.section	.nv.info,"",@"SHT_CUDA_INFO"
	.align	4


	//----- nvinfo : EIATTR_REGCOUNT
	.align		4
        /*0000*/ 	.byte	0x04, 0x2f
        /*0002*/ 	.short	(.L_37 - .L_36)
	.align		4
.L_36:
        /*0004*/ 	.word	index@(_ZN2at6native28amp_update_scale_cuda_kernelEPfPiPKfddi)
        /*0008*/ 	.word	0x0000000c


	//----- nvinfo : EIATTR_FRAME_SIZE
	.align		4
.L_37:
        /*000c*/ 	.byte	0x04, 0x11
        /*000e*/ 	.short	(.L_39 - .L_38)
	.align		4
.L_38:
        /*0010*/ 	.word	index@(_ZN2at6native28amp_update_scale_cuda_kernelEPfPiPKfddi)
        /*0014*/ 	.word	0x00000000


	//----- nvinfo : EIATTR_REGCOUNT
	.align		4
.L_39:
        /*0018*/ 	.byte	0x04, 0x2f
        /*001a*/ 	.short	(.L_41 - .L_40)
	.align		4
.L_40:
        /*001c*/ 	.word	index@(_ZN2at6native29vectorized_elementwise_kernelILi8EZZZNS0_46_GLOBAL__N__5fd40885_13_AmpKernels_cu_3810c27339_amp_non_finite_check_and_unscale_cuda_ERNS_6TensorES4_RKS3_ENKUlvE_clEvENKUlvE_clEvEUldE_St5arrayIPcLm2EEEEviT0_T1_)
        /*0020*/ 	.word	0x00000020


	//----- nvinfo : EIATTR_FRAME_SIZE
	.align		4
.L_41:
        /*0024*/ 	.byte	0x04, 0x11
        /*0026*/ 	.short	(.L_43 - .L_42)
	.align		4
.L_42:
        /*0028*/ 	.word	index@(_ZN2at6native29vectorized_elementwise_kernelILi8EZZZNS0_46_GLOBAL__N__5fd40885_13_AmpKernels_cu_3810c27339_amp_non_finite_check_and_unscale_cuda_ERNS_6TensorES4_RKS3_ENKUlvE_clEvENKUlvE_clEvEUldE_St5arrayIPcLm2EEEEviT0_T1_)
        /*002c*/ 	.word	0x00000000


	//----- nvinfo : EIATTR_REGCOUNT
	.align		4
.L_43:
        /*0030*/ 	.byte	0x04, 0x2f
        /*0032*/ 	.short	(.L_45 - .L_44)
	.align		4
.L_44:
        /*0034*/ 	.word	index@(_ZN2at6native29vectorized_elementwise_kernelILi4EZZZNS0_46_GLOBAL__N__5fd40885_13_AmpKernels_cu_3810c27339_amp_non_finite_check_and_unscale_cuda_ERNS_6TensorES4_RKS3_ENKUlvE_clEvENKUlvE_clEvEUldE_St5arrayIPcLm2EEEEviT0_T1_)
        /*0038*/ 	.word	0x00000020


	//----- nvinfo : EIATTR_FRAME_SIZE
	.align		4
.L_45:
        /*003c*/ 	.byte	0x04, 0x11
        /*003e*/ 	.short	(.L_47 - .L_46)
	.align		4
.L_46:
        /*0040*/ 	.word	index@(_ZN2at6native29vectorized_elementwise_kernelILi4EZZZNS0_46_GLOBAL__N__5fd40885_13_AmpKernels_cu_3810c27339_amp_non_finite_check_and_unscale_cuda_ERNS_6TensorES4_RKS3_ENKUlvE_clEvENKUlvE_clEvEUldE_St5arrayIPcLm2EEEEviT0_T1_)
        /*0044*/ 	.word	0x00000000


	//----- nvinfo : EIATTR_REGCOUNT
	.align		4
.L_47:
        /*0048*/ 	.byte	0x04, 0x2f
        /*004a*/ 	.short	(.L_49 - .L_48)
	.align		4
.L_48:
        /*004c*/ 	.word	index@(_ZN2at6native29vectorized_elementwise_kernelILi2EZZZNS0_46_GLOBAL__N__5fd40885_13_AmpKernels_cu_3810c27339_amp_non_finite_check_and_unscale_cuda_ERNS_6TensorES4_RKS3_ENKUlvE_clEvENKUlvE_clEvEUldE_St5arrayIPcLm2EEEEviT0_T1_)
        /*0050*/ 	.word	0x00000020


	//----- nvinfo : EIATTR_FRAME_SIZE
	.align		4
.L_49:
        /*0054*/ 	.byte	0x04, 0x11
        /*0056*/ 	.short	(.L_51 - .L_50)
	.align		4
.L_50:
        /*0058*/ 	.word	index@(_ZN2at6native29vectorized_elementwise_kernelILi2EZZZNS0_46_GLOBAL__N__5fd40885_13_AmpKernels_cu_3810c27339_amp_non_finite_check_and_unscale_cuda_ERNS_6TensorES4_RKS3_ENKUlvE_clEvENKUlvE_clEvEUldE_St5arrayIPcLm2EEEEviT0_T1_)
        /*005c*/ 	.word	0x00000000


	//----- nvinfo : EIATTR_REGCOUNT
	.align		4
.L_51:
        /*0060*/ 	.byte	0x04, 0x2f
        /*0062*/ 	.short	(.L_53 - .L_52)
	.align		4
.L_52:
        /*0064*/ 	.word	index@(_ZN2at6native27unrolled_elementwise_kernelIZZZNS0_46_GLOBAL__N__5fd40885_13_AmpKernels_cu_3810c27339_amp_non_finite_check_and_unscale_cuda_ERNS_6TensorES4_RKS3_ENKUlvE_clEvENKUlvE_clEvEUldE_St5arrayIPcLm2EELi4E23TrivialOffsetCalculatorILi1EjESE_NS0_6memory15LoadWithoutCastENSF_16StoreWithoutCastEEEviT_T0_T2_T3_T4_T5_)
        /*0068*/ 	.word	0x0000001e


	//----- nvinfo : EIATTR_FRAME_SIZE
	.align		4
.L_53:
        /*006c*/ 	.byte	0x04, 0x11
        /*006e*/ 	.short	(.L_55 - .L_54)
	.align		4
.L_54:
        /*0070*/ 	.word	index@(_ZN2at6native27unrolled_elementwise_kernelIZZZNS0_46_GLOBAL__N__5fd40885_13_AmpKernels_cu_3810c27339_amp_non_finite_check_and_unscale_cuda_ERNS_6TensorES4_RKS3_ENKUlvE_clEvENKUlvE_clEvEUldE_St5arrayIPcLm2EELi4E23TrivialOffsetCalculatorILi1EjESE_NS0_6memory15LoadWithoutCastENSF_16StoreWithoutCastEEEviT_T0_T2_T3_T4_T5_)
        /*0074*/ 	.word	0x00000000


	//----- nvinfo : EIATTR_REGCOUNT
	.align		4
.L_55:
        /*0078*/ 	.byte	0x04, 0x2f
        /*007a*/ 	.short	(.L_57 - .L_56)
	.align		4
.L_56:
        /*007c*/ 	.word	index@(_ZN2at6native18elementwise_kernelILi128ELi2EZNS0_22gpu_kernel_impl_nocastIZZZNS0_46_GLOBAL__N__5fd40885_13_AmpKernels_cu_3810c27339_amp_non_finite_check_and_unscale_cuda_ERNS_6TensorES5_RKS4_ENKUlvE_clEvENKUlvE_clEvEUldE_EEvRNS_18TensorIteratorBaseERKT_EUliE_EEviT1_)
        /*0080*/ 	.word	0x00000014


	//----- nvinfo : EIATTR_FRAME_SIZE
	.align		4
.L_57:
        /*0084*/ 	.byte	0x04, 0x11
        /*0086*/ 	.short	(.L_59 - .L_58)
	.align		4
.L_58:
        /*0088*/ 	.word	index@(_ZN2at6native18elementwise_kernelILi128ELi2EZNS0_22gpu_kernel_impl_nocastIZZZNS0_46_GLOBAL__N__5fd40885_13_AmpKernels_cu_3810c27339_amp_non_finite_check_and_unscale_cuda_ERNS_6TensorES5_RKS4_ENKUlvE_clEvENKUlvE_clEvEUldE_EEvRNS_18TensorIteratorBaseERKT_EUliE_EEviT1_)
        /*008c*/ 	.word	0x00000000


	//----- nvinfo : EIATTR_REGCOUNT
	.align		4
.L_59:
        /*0090*/ 	.byte	0x04, 0x2f
        /*0092*/ 	.short	(.L_61 - .L_60)
	.align		4
.L_60:
        /*0094*/ 	.word	index@(_ZN2at6native27unrolled_elementwise_kernelIZZZNS0_46_GLOBAL__N__5fd40885_13_AmpKernels_cu_3810c27339_amp_non_finite_check_and_unscale_cuda_ERNS_6TensorES4_RKS3_ENKUlvE_clEvENKUlvE_clEvEUldE_St5arrayIPcLm2EELi4E23TrivialOffsetCalculatorILi1EjESE_NS0_6memory12LoadWithCastILi1EEENSF_13StoreWithCastILi1EEEEEviT_T0_T2_T3_T4_T5_)
        /*0098*/ 	.word	0x00000022


	//----- nvinfo : EIATTR_FRAME_SIZE
	.align		4
.L_61:
        /*009c*/ 	.byte	0x04, 0x11
        /*009e*/ 	.short	(.L_63 - .L_62)
	.align		4
.L_62:
        /*00a0*/ 	.word	index@(_ZN2at6native27unrolled_elementwise_kernelIZZZNS0_46_GLOBAL__N__5fd40885_13_AmpKernels_cu_3810c27339_amp_non_finite_check_and_unscale_cuda_ERNS_6TensorES4_RKS3_ENKUlvE_clEvENKUlvE_clEvEUldE_St5arrayIPcLm2EELi4E23TrivialOffsetCalculatorILi1EjESE_NS0_6memory12LoadWithCastILi1EEENSF_13StoreWithCastILi1EEEEEviT_T0_T2_T3_T4_T5_)
        /*00a4*/ 	.word	0x00000000


	//----- nvinfo : EIATTR_REGCOUNT
	.align		4
.L_63:
        /*00a8*/ 	.byte	0x04, 0x2f
        /*00aa*/ 	.short	(.L_65 - .L_64)
	.align		4
.L_64:
        /*00ac*/ 	.word	index@(_ZN2at6native18elementwise_kernelILi128ELi4EZNS0_15gpu_kernel_implIZZZNS0_46_GLOBAL__N__5fd40885_13_AmpKernels_cu_3810c27339_amp_non_finite_check_and_unscale_cuda_ERNS_6TensorES5_RKS4_ENKUlvE_clEvENKUlvE_clEvEUldE_EEvRNS_18TensorIteratorBaseERKT_EUliE_EEviT1_)
        /*00b0*/ 	.word	0x00000018


	//----- nvinfo : EIATTR_FRAME_SIZE
	.align		4
.L_65:
        /*00b4*/ 	.byte	0x04, 0x11
        /*00b6*/ 	.short	(.L_67 - .L_66)
	.align		4
.L_66:
        /*00b8*/ 	.word	index@(_ZN2at6native18elementwise_kernelILi128ELi4EZNS0_15gpu_kernel_implIZZZNS0_46_GLOBAL__N__5fd40885_13_AmpKernels_cu_3810c27339_amp_non_finite_check_and_unscale_cuda_ERNS_6TensorES5_RKS4_ENKUlvE_clEvENKUlvE_clEvEUldE_EEvRNS_18TensorIteratorBaseERKT_EUliE_EEviT1_)
        /*00bc*/ 	.word	0x00000000


	//----- nvinfo : EIATTR_REGCOUNT
	.align		4
.L_67:
        /*00c0*/ 	.byte	0x04, 0x2f
        /*00c2*/ 	.short	(.L_69 - .L_68)
	.align		4
.L_68:
        /*00c4*/ 	.word	index@(_ZN2at6native29vectorized_elementwise_kernelILi8EZZZNS0_46_GLOBAL__N__5fd40885_13_AmpKernels_cu_3810c27339_amp_non_finite_check_and_unscale_cuda_ERNS_6TensorES4_RKS3_ENKUlvE_clEvENKUlvE0_clEvEUlfE_St5arrayIPcLm2EEEEviT0_T1_)
        /*00c8*/ 	.word	0x00000020


	//----- nvinfo : EIATTR_FRAME_SIZE
	.align		4
.L_69:
        /*00cc*/ 	.byte	0x04, 0x11
        /*00ce*/ 	.short	(.L_71 - .L_70)
	.align		4
.L_70:
        /*00d0*/ 	.word	index@(_ZN2at6native29vectorized_elementwise_kernelILi8EZZZNS0_46_GLOBAL__N__5fd40885_13_AmpKernels_cu_3810c27339_amp_non_finite_check_and_unscale_cuda_ERNS_6TensorES4_RKS3_ENKUlvE_clEvENKUlvE0_clEvEUlfE_St5arrayIPcLm2EEEEviT0_T1_)
        /*00d4*/ 	.word	0x00000000


	//----- nvinfo : EIATTR_REGCOUNT
	.align		4
.L_71:
        /*00d8*/ 	.byte	0x04, 0x2f
        /*00da*/ 	.short	(.L_73 - .L_72)
	.align		4
.L_72:
        /*00dc*/ 	.word	index@(_ZN2at6native29vectorized_elementwise_kernelILi4EZZZNS0_46_GLOBAL__N__5fd40885_13_AmpKernels_cu_3810c27339_amp_non_finite_check_and_unscale_cuda_ERNS_6TensorES4_RKS3_ENKUlvE_clEvENKUlvE0_clEvEUlfE_St5arrayIPcLm2EEEEviT0_T1_)
        /*00e0*/ 	.word	0x00000020


	//----- nvinfo : EIATTR_FRAME_SIZE
	.align		4
.L_73:
        /*00e4*/ 	.byte	0x04, 0x11
        /*00e6*/ 	.short	(.L_75 - .L_74)
	.align		4
.L_74:
        /*00e8*/ 	.word	index@(_ZN2at6native29vectorized_elementwise_kernelILi4EZZZNS0_46_GLOBAL__N__5fd40885_13_AmpKernels_cu_3810c27339_amp_non_finite_check_and_unscale_cuda_ERNS_6TensorES4_RKS3_ENKUlvE_clEvENKUlvE0_clEvEUlfE_St5arrayIPcLm2EEEEviT0_T1_)
        /*00ec*/ 	.word	0x00000000


	//----- nvinfo : EIATTR_REGCOUNT
	.align		4
.L_75:
        /*00f0*/ 	.byte	0x04, 0x2f
        /*00f2*/ 	.short	(.L_77 - .L_76)
	.align		4
.L_76:
        /*00f4*/ 	.word	index@(_ZN2at6native29vectorized_elementwise_kernelILi2EZZZNS0_46_GLOBAL__N__5fd40885_13_AmpKernels_cu_3810c27339_amp_non_finite_check_and_unscale_cuda_ERNS_6TensorES4_RKS3_ENKUlvE_clEvENKUlvE0_clEvEUlfE_St5arrayIPcLm2EEEEviT0_T1_)
        /*00f8*/ 	.word	0x00000020


	//----- nvinfo : EIATTR_FRAME_SIZE
	.align		4
.L_77:
        /*00fc*/ 	.byte	0x04, 0x11
        /*00fe*/ 	.short	(.L_79 - .L_78)
	.align		4
.L_78:
        /*0100*/ 	.word	index@(_ZN2at6native29vectorized_elementwise_kernelILi2EZZZNS0_46_GLOBAL__N__5fd40885_13_AmpKernels_cu_3810c27339_amp_non_finite_check_and_unscale_cuda_ERNS_6TensorES4_RKS3_ENKUlvE_clEvENKUlvE0_clEvEUlfE_St5arrayIPcLm2EEEEviT0_T1_)
        /*0104*/ 	.word	0x00000000


	//----- nvinfo : EIATTR_REGCOUNT
	.align		4
.L_79:
        /*0108*/ 	.byte	0x04, 0x2f
        /*010a*/ 	.short	(.L_81 - .L_80)
	.align		4
.L_80:
        /*010c*/ 	.word	index@(_ZN2at6native27unrolled_elementwise_kernelIZZZNS0_46_GLOBAL__N__5fd40885_13_AmpKernels_cu_3810c27339_amp_non_finite_check_and_unscale_cuda_ERNS_6TensorES4_RKS3_ENKUlvE_clEvENKUlvE0_clEvEUlfE_St5arrayIPcLm2EELi4E23TrivialOffsetCalculatorILi1EjESE_NS0_6memory15LoadWithoutCastENSF_16StoreWithoutCastEEEviT_T0_T2_T3_T4_T5_)
        /*0110*/ 	.word	0x0000001c


	//----- nvinfo : EIATTR_FRAME_SIZE
	.align		4
.L_81:
        /*0114*/ 	.byte	0x04, 0x11
        /*0116*/ 	.short	(.L_83 - .L_82)
	.align		4
.L_82:
        /*0118*/ 	.word	index@(_ZN2at6native27unrolled_elementwise_kernelIZZZNS0_46_GLOBAL__N__5fd40885_13_AmpKernels_cu_3810c27339_amp_non_finite_check_and_unscale_cuda_ERNS_6TensorES4_RKS3_ENKUlvE_clEvENKUlvE0_clEvEUlfE_St5arrayIPcLm2EELi4E23TrivialOffsetCalculatorILi1EjESE_NS0_6memory15LoadWithoutCastENSF_16StoreWithoutCastEEEviT_T0_T2_T3_T4_T5_)
        /*011c*/ 	.word	0x00000000


	//----- nvinfo : EIATTR_REGCOUNT
	.align		4
.L_83:
        /*0120*/ 	.byte	0x04, 0x2f
        /*0122*/ 	.short	(.L_85 - .L_84)
	.align		4
.L_84:
        /*0124*/ 	.word	index@(_ZN2at6native18elementwise_kernelILi128ELi2EZNS0_22gpu_kernel_impl_nocastIZZZNS0_46_GLOBAL__N__5fd40885_13_AmpKernels_cu_3810c27339_amp_non_finite_check_and_unscale_cuda_ERNS_6TensorES5_RKS4_ENKUlvE_clEvENKUlvE0_clEvEUlfE_EEvRNS_18TensorIteratorBaseERKT_EUliE_EEviT1_)
        /*0128*/ 	.word	0x00000014


	//----- nvinfo : EIATTR_FRAME_SIZE
	.align		4
.L_85:
        /*012c*/ 	.byte	0x04, 0x11
        /*012e*/ 	.short	(.L_87 - .L_86)
	.align		4
.L_86:
        /*0130*/ 	.word	index@(_ZN2at6native18elementwise_kernelILi128ELi2EZNS0_22gpu_kernel_impl_nocastIZZZNS0_46_GLOBAL__N__5fd40885_13_AmpKernels_cu_3810c27339_amp_non_finite_check_and_unscale_cuda_ERNS_6TensorES5_RKS4_ENKUlvE_clEvENKUlvE0_clEvEUlfE_EEvRNS_18TensorIteratorBaseERKT_EUliE_EEviT1_)
        /*0134*/ 	.word	0x00000000


	//----- nvinfo : EIATTR_REGCOUNT
	.align		4
.L_87:
        /*0138*/ 	.byte	0x04, 0x2f
        /*013a*/ 	.short	(.L_89 - .L_88)
	.align		4
.L_88:
        /*013c*/ 	.word	index@(_ZN2at6native27unrolled_elementwise_kernelIZZZNS0_46_GLOBAL__N__5fd40885_13_AmpKernels_cu_3810c27339_amp_non_finite_check_and_unscale_cuda_ERNS_6TensorES4_RKS3_ENKUlvE_clEvENKUlvE0_clEvEUlfE_St5arrayIPcLm2EELi4E23TrivialOffsetCalculatorILi1EjESE_NS0_6memory12LoadWithCastILi1EEENSF_13StoreWithCastILi1EEEEEviT_T0_T2_T3_T4_T5_)
        /*0140*/ 	.word	0x0000001d


	//----- nvinfo : EIATTR_FRAME_SIZE
	.align		4
.L_89:
        /*0144*/ 	.byte	0x04, 0x11
        /*0146*/ 	.short	(.L_91 - .L_90)
	.align		4
.L_90:
        /*0148*/ 	.word	index@(_ZN2at6native27unrolled_elementwise_kernelIZZZNS0_46_GLOBAL__N__5fd40885_13_AmpKernels_cu_3810c27339_amp_non_finite_check_and_unscale_cuda_ERNS_6TensorES4_RKS3_ENKUlvE_clEvENKUlvE0_clEvEUlfE_St5arrayIPcLm2EELi4E23TrivialOffsetCalculatorILi1EjESE_NS0_6memory12LoadWithCastILi1EEENSF_13StoreWithCastILi1EEEEEviT_T0_T2_T3_T4_T5_)
        /*014c*/ 	.word	0x00000000


	//----- nvinfo : EIATTR_REGCOUNT
	.align		4
.L_91:
        /*0150*/ 	.byte	0x04, 0x2f
        /*0152*/ 	.short	(.L_93 - .L_92)
	.align		4
.L_92:
        /*0154*/ 	.word	index@(_ZN2at6native18elementwise_kernelILi128ELi4EZNS0_15gpu_kernel_implIZZZNS0_46_GLOBAL__N__5fd40885_13_AmpKernels_cu_3810c27339_amp_non_finite_check_and_unscale_cuda_ERNS_6TensorES5_RKS4_ENKUlvE_clEvENKUlvE0_clEvEUlfE_EEvRNS_18TensorIteratorBaseERKT_EUliE_EEviT1_)
        /*0158*/ 	.word	0x00000018


	//----- nvinfo : EIATTR_FRAME_SIZE
	.align		4
.L_93:
        /*015c*/ 	.byte	0x04, 0x11
        /*015e*/ 	.short	(.L_95 - .L_94)
	.align		4
.L_94:
        /*0160*/ 	.word	index@(_ZN2at6native18elementwise_kernelILi128ELi4EZNS0_15gpu_kernel_implIZZZNS0_46_GLOBAL__N__5fd40885_13_AmpKernels_cu_3810c27339_amp_non_finite_check_and_unscale_cuda_ERNS_6TensorES5_RKS4_ENKUlvE_clEvENKUlvE0_clEvEUlfE_EEvRNS_18TensorIteratorBaseERKT_EUliE_EEviT1_)
        /*0164*/ 	.word	0x00000000


	//----- nvinfo : EIATTR_REGCOUNT
	.align		4
.L_95:
        /*0168*/ 	.byte	0x04, 0x2f
        /*016a*/ 	.short	(.L_97 - .L_96)
	.align		4
.L_96:
        /*016c*/ 	.word	index@(_ZN2at6native29vectorized_elementwise_kernelILi8EZZZNS0_46_GLOBAL__N__5fd40885_13_AmpKernels_cu_3810c27339_amp_non_finite_check_and_unscale_cuda_ERNS_6TensorES4_RKS3_ENKUlvE_clEvENKUlvE1_clEvEUlN3c104HalfEE_St5arrayIPcLm2EEEEviT0_T1_)
        /*0170*/ 	.word	0x00000020


	//----- nvinfo : EIATTR_FRAME_SIZE
	.align		4
.L_97:
        /*0174*/ 	.byte	0x04, 0x11
        /*0176*/ 	.short	(.L_99 - .L_98)
	.align		4
.L_98:
        /*0178*/ 	.word	index@(_ZN2at6native29vectorized_elementwise_kernelILi8EZZZNS0_46_GLOBAL__N__5fd40885_13_AmpKernels_cu_3810c27339_amp_non_finite_check_and_unscale_cuda_ERNS_6TensorES4_RKS3_ENKUlvE_clEvENKUlvE1_clEvEUlN3c104HalfEE_St5arrayIPcLm2EEEEviT0_T1_)
        /*017c*/ 	.word	0x00000000


	//----- nvinfo : EIATTR_REGCOUNT
	.align		4
.L_99:
        /*0180*/ 	.byte	0x04, 0x2f
        /*0182*/ 	.short	(.L_101 - .L_100)
	.align		4
.L_100:
        /*0184*/ 	.word	index@(_ZN2at6native29vectorized_elementwise_kernelILi4EZZZNS0_46_GLOBAL__N__5fd40885_13_AmpKernels_cu_3810c27339_amp_non_finite_check_and_unscale_cuda_ERNS_6TensorES4_RKS3_ENKUlvE_clEvENKUlvE1_clEvEUlN3c104HalfEE_St5arrayIPcLm2EEEEviT0_T1_)
        /*0188*/ 	.word	0x00000020


	//----- nvinfo : EIATTR_FRAME_SIZE
	.align		4
.L_101:
        /*018c*/ 	.byte	0x04, 0x11
        /*018e*/ 	.short	(.L_103 - .L_102)
	.align		4
.L_102:
        /*0190*/ 	.word	index@(_ZN2at6native29vectorized_elementwise_kernelILi4EZZZNS0_46_GLOBAL__N__5fd40885_13_AmpKernels_cu_3810c27339_amp_non_finite_check_and_unscale_cuda_ERNS_6TensorES4_RKS3_ENKUlvE_clEvENKUlvE1_clEvEUlN3c104HalfEE_St5arrayIPcLm2EEEEviT0_T1_)
        /*0194*/ 	.word	0x00000000


	//----- nvinfo : EIATTR_REGCOUNT
	.align		4
.L_103:
        /*0198*/ 	.byte	0x04, 0x2f
        /*019a*/ 	.short	(.L_105 - .L_104)
	.align		4
.L_104:
        /*019c*/ 	.word	index@(_ZN2at6native29vectorized_elementwise_kernelILi2EZZZNS0_46_GLOBAL__N__5fd40885_13_AmpKernels_cu_3810c27339_amp_non_finite_check_and_unscale_cuda_ERNS_6TensorES4_RKS3_ENKUlvE_clEvENKUlvE1_clEvEUlN3c104HalfEE_St5arrayIPcLm2EEEEviT0_T1_)
        /*01a0*/ 	.word	0x00000020


	//----- nvinfo : EIATTR_FRAME_SIZE
	.align		4
.L_105:
        /*01a4*/ 	.byte	0x04, 0x11
        /*01a6*/ 	.short	(.L_107 - .L_106)
	.align		4
.L_106:
        /*01a8*/ 	.word	index@(_ZN2at6native29vectorized_elementwise_kernelILi2EZZZNS0_46_GLOBAL__N__5fd40885_13_AmpKernels_cu_3810c27339_amp_non_finite_check_and_unscale_cuda_ERNS_6TensorES4_RKS3_ENKUlvE_clEvENKUlvE1_clEvEUlN3c104HalfEE_St5arrayIPcLm2EEEEviT0_T1_)
        /*01ac*/ 	.word	0x00000000


	//----- nvinfo : EIATTR_REGCOUNT
	.align		4
.L_107:
        /*01b0*/ 	.byte	0x04, 0x2f
        /*01b2*/ 	.short	(.L_109 - .L_108)
	.align		4
.L_108:
        /*01b4*/ 	.word	index@(_ZN2at6native27unrolled_elementwise_kernelIZZZNS0_46_GLOBAL__N__5fd40885_13_AmpKernels_cu_3810c27339_amp_non_finite_check_and_unscale_cuda_ERNS_6TensorES4_RKS3_ENKUlvE_clEvENKUlvE1_clEvEUlN3c104HalfEE_St5arrayIPcLm2EELi4E23TrivialOffsetCalculatorILi1EjESG_NS0_6memory15LoadWithoutCastENSH_16StoreWithoutCastEEEviT_T0_T2_T3_T4_T5_)
        /*01b8*/ 	.word	0x0000001c


	//----- nvinfo : EIATTR_FRAME_SIZE
	.align		4
.L_109:
        /*01bc*/ 	.byte	0x04, 0x11
        /*01be*/ 	.short	(.L_111 - .L_110)
	.align		4
.L_110:
        /*01c0*/ 	.word	index@(_ZN2at6native27unrolled_elementwise_kernelIZZZNS0_46_GLOBAL__N__5fd40885_13_AmpKernels_cu_3810c27339_amp_non_finite_check_and_unscale_cuda_ERNS_6TensorES4_RKS3_ENKUlvE_clEvENKUlvE1_clEvEUlN3c104HalfEE_St5arrayIPcLm2EELi4E23TrivialOffsetCalculatorILi1EjESG_NS0_6memory15LoadWithoutCastENSH_16StoreWithoutCastEEEviT_T0_T2_T3_T4_T5_)
        /*01c4*/ 	.word	0x00000000


	//----- nvinfo : EIATTR_REGCOUNT
	.align		4
.L_111:
        /*01c8*/ 	.byte	0x04, 0x2f
        /*01ca*/ 	.short	(.L_113 - .L_112)
	.align		4
.L_112:
        /*01cc*/ 	.word	index@(_ZN2at6native18elementwise_kernelILi128ELi4EZNS0_22gpu_kernel_impl_nocastIZZZNS0_46_GLOBAL__N__5fd40885_13_AmpKernels_cu_3810c27339_amp_non_finite_check_and_unscale_cuda_ERNS_6TensorES5_RKS4_ENKUlvE_clEvENKUlvE1_clEvEUlN3c104HalfEE_EEvRNS_18TensorIteratorBaseERKT_EUliE_EEviT1_)
        /*01d0*/ 	.word	0x00000014


	//----- nvinfo : EIATTR_FRAME_SIZE
	.align		4
.L_113:
        /*01d4*/ 	.byte	0x04, 0x11
        /*01d6*/ 	.short	(.L_115 - .L_114)
	.align		4
.L_114:
        /*01d8*/ 	.word	index@(_ZN2at6native18elementwise_kernelILi128ELi4EZNS0_22gpu_kernel_impl_nocastIZZZNS0_46_GLOBAL__N__5fd40885_13_AmpKernels_cu_3810c27339_amp_non_finite_check_and_unscale_cuda_ERNS_6TensorES5_RKS4_ENKUlvE_clEvENKUlvE1_clEvEUlN3c104HalfEE_EEvRNS_18TensorIteratorBaseERKT_EUliE_EEviT1_)
        /*01dc*/ 	.word	0x00000000


	//----- nvinfo : EIATTR_REGCOUNT
	.align		4
.L_115:
        /*01e0*/ 	.byte	0x04, 0x2f
        /*01e2*/ 	.short	(.L_117 - .L_116)
	.align		4
.L_116:
        /*01e4*/ 	.word	index@(_ZN2at6native27unrolled_elementwise_kernelIZZZNS0_46_GLOBAL__N__5fd40885_13_AmpKernels_cu_3810c27339_amp_non_finite_check_and_unscale_cuda_ERNS_6TensorES4_RKS3_ENKUlvE_clEvENKUlvE1_clEvEUlN3c104HalfEE_St5arrayIPcLm2EELi4E23TrivialOffsetCalculatorILi1EjESG_NS0_6memory12LoadWithCastILi1EEENSH_13StoreWithCastILi1EEEEEviT_T0_T2_T3_T4_T5_)
        /*01e8*/ 	.word	0x0000001e


	//----- nvinfo : EIATTR_FRAME_SIZE
	.align		4
.L_117:
        /*01ec*/ 	.byte	0x04, 0x11
        /*01ee*/ 	.short	(.L_119 - .L_118)
	.align		4
.L_118:
        /*01f0*/ 	.word	index@(_ZN2at6native27unrolled_elementwise_kernelIZZZNS0_46_GLOBAL__N__5fd40885_13_AmpKernels_cu_3810c27339_amp_non_finite_check_and_unscale_cuda_ERNS_6TensorES4_RKS3_ENKUlvE_clEvENKUlvE1_clEvEUlN3c104HalfEE_St5arrayIPcLm2EELi4E23TrivialOffsetCalculatorILi1EjESG_NS0_6memory12LoadWithCastILi1EEENSH_13StoreWithCastILi1EEEEEviT_T0_T2_T3_T4_T5_)
        /*01f4*/ 	.word	0x00000000


	//----- nvinfo : EIATTR_REGCOUNT
	.align		4
.L_119:
        /*01f8*/ 	.byte	0x04, 0x2f
        /*01fa*/ 	.short	(.L_121 - .L_120)
	.align		4
.L_120:
        /*01fc*/ 	.word	index@(_ZN2at6native18elementwise_kernelILi128ELi4EZNS0_15gpu_kernel_implIZZZNS0_46_GLOBAL__N__5fd40885_13_AmpKernels_cu_3810c27339_amp_non_finite_check_and_unscale_cuda_ERNS_6TensorES5_RKS4_ENKUlvE_clEvENKUlvE1_clEvEUlN3c104HalfEE_EEvRNS_18TensorIteratorBaseERKT_EUliE_EEviT1_)
        /*0200*/ 	.word	0x00000018


	//----- nvinfo : EIATTR_FRAME_SIZE
	.align		4
.L_121:
        /*0204*/ 	.byte	0x04, 0x11
        /*0206*/ 	.short	(.L_123 - .L_122)
	.align		4
.L_122:
        /*0208*/ 	.word	index@(_ZN2at6native18elementwise_kernelILi128ELi4EZNS0_15gpu_kernel_implIZZZNS0_46_GLOBAL__N__5fd40885_13_AmpKernels_cu_3810c27339_amp_non_finite_check_and_unscale_cuda_ERNS_6TensorES5_RKS4_ENKUlvE_clEvENKUlvE1_clEvEUlN3c104HalfEE_EEvRNS_18TensorIteratorBaseERKT_EUliE_EEviT1_)
        /*020c*/ 	.word	0x00000000


	//----- nvinfo : EIATTR_REGCOUNT
	.align		4
.L_123:
        /*0210*/ 	.byte	0x04, 0x2f
        /*0212*/ 	.short	(.L_125 - .L_124)
	.align		4
.L_124:
        /*0214*/ 	.word	index@(_ZN2at6native46_GLOBAL__N__5fd40885_13_AmpKernels_cu_3810c27325multi_tensor_apply_kernelINS1_18TensorListMetadataILi1EEENS1_14UnaryOpFunctorIdLi1ELi1ELi0EEEJZZZNS0_47_amp_foreach_non_finite_check_and_unscale_cuda_EN3c108ArrayRefINS_6TensorEEERS9_RKS9_ENKUlvE_clEvENKUlvE_clEvEUldE_EEEvT_T0_DpT1_)
        /*0218*/ 	.word	0x00000020


	//----- nvinfo : EIATTR_FRAME_SIZE
	.align		4
.L_125:
        /*021c*/ 	.byte	0x04, 0x11
        /*021e*/ 	.short	(.L_127 - .L_126)
	.align		4
.L_126:
        /*0220*/ 	.word	index@(_ZN2at6native46_GLOBAL__N__5fd40885_13_AmpKernels_cu_3810c27325multi_tensor_apply_kernelINS1_18TensorListMetadataILi1EEENS1_14UnaryOpFunctorIdLi1ELi1ELi0EEEJZZZNS0_47_amp_foreach_non_finite_check_and_unscale_cuda_EN3c108ArrayRefINS_6TensorEEERS9_RKS9_ENKUlvE_clEvENKUlvE_clEvEUldE_EEEvT_T0_DpT1_)
        /*0224*/ 	.word	0x00000000


	//----- nvinfo : EIATTR_REGCOUNT
	.align		4
.L_127:
        /*0228*/ 	.byte	0x04, 0x2f
        /*022a*/ 	.short	(.L_129 - .L_128)
	.align		4
.L_128:
        /*022c*/ 	.word	index@(_ZN2at6native46_GLOBAL__N__5fd40885_13_AmpKernels_cu_3810c27325multi_tensor_apply_kernelINS1_18TensorListMetadataILi1EEENS1_14UnaryOpFunctorIfLi1ELi1ELi0EEEJZZZNS0_47_amp_foreach_non_finite_check_and_unscale_cuda_EN3c108ArrayRefINS_6TensorEEERS9_RKS9_ENKUlvE_clEvENKUlvE0_clEvEUlfE_EEEvT_T0_DpT1_)
        /*0230*/ 	.word	0x00000020


	//----- nvinfo : EIATTR_FRAME_SIZE
	.align		4
.L_129:
        /*0234*/ 	.byte	0x04, 0x11
        /*0236*/ 	.short	(.L_131 - .L_130)
	.align		4
.L_130:
        /*0238*/ 	.word	index@(_ZN2at6native46_GLOBAL__N__5fd40885_13_AmpKernels_cu_3810c27325multi_tensor_apply_kernelINS1_18TensorListMetadataILi1EEENS1_14UnaryOpFunctorIfLi1ELi1ELi0EEEJZZZNS0_47_amp_foreach_non_finite_check_and_unscale_cuda_EN3c108ArrayRefINS_6TensorEEERS9_RKS9_ENKUlvE_clEvENKUlvE0_clEvEUlfE_EEEvT_T0_DpT1_)
        /*023c*/ 	.word	0x00000000


	//----- nvinfo : EIATTR_REGCOUNT
	.align		4
.L_131:
        /*0240*/ 	.byte	0x04, 0x2f
        /*0242*/ 	.short	(.L_133 - .L_132)
	.align		4
.L_132:
        /*0244*/ 	.word	index@(_ZN2at6native46_GLOBAL__N__5fd40885_13_AmpKernels_cu_3810c27325multi_tensor_apply_kernelINS1_18TensorListMetadataILi1EEENS1_14UnaryOpFunctorIN3c104HalfELi1ELi1ELi0EEEJZZZNS0_47_amp_foreach_non_finite_check_and_unscale_cuda_ENS6_8ArrayRefINS_6TensorEEERSA_RKSA_ENKUlvE_clEvENKUlvE1_clEvEUlfE_EEEvT_T0_DpT1_)
        /*0248*/ 	.word	0x00000020


	//----- nvinfo : EIATTR_FRAME_SIZE
	.align		4
.L_133:
        /*024c*/ 	.byte	0x04, 0x11
        /*024e*/ 	.short	(.L_135 - .L_134)
	.align		4
.L_134:
        /*0250*/ 	.word	index@(_ZN2at6native46_GLOBAL__N__5fd40885_13_AmpKernels_cu_3810c27325multi_tensor_apply_kernelINS1_18TensorListMetadataILi1EEENS1_14UnaryOpFunctorIN3c104HalfELi1ELi1ELi0EEEJZZZNS0_47_amp_foreach_non_finite_check_and_unscale_cuda_ENS6_8ArrayRefINS_6TensorEEERSA_RKSA_ENKUlvE_clEvENKUlvE1_clEvEUlfE_EEEvT_T0_DpT1_)
        /*0254*/ 	.word	0x00000000


	//----- nvinfo : EIATTR_MIN_STACK_SIZE
	.align		4
.L_135:
        /*0258*/ 	.byte	0x04, 0x12
        /*025a*/ 	.short	(.L_137 - .L_136)
	.align		4
.L_136:
        /*025c*/ 	.word	index@(_ZN2at6native46_GLOBAL__N__5fd40885_13_AmpKernels_cu_3810c27325multi_tensor_apply_kernelINS1_18TensorListMetadataILi1EEENS1_14UnaryOpFunctorIN3c104HalfELi1ELi1ELi0EEEJZZZNS0_47_amp_foreach_non_finite_check_and_unscale_cuda_ENS6_8ArrayRefINS_6TensorEEERSA_RKSA_ENKUlvE_clEvENKUlvE1_clEvEUlfE_EEEvT_T0_DpT1_)
        /*0260*/ 	.word	0x00000000


	//----- nvinfo : EIATTR_MIN_STACK_SIZE
	.align		4
.L_137:
        /*0264*/ 	.byte	0x04, 0x12
        /*0266*/ 	.short	(.L_139 - .L_138)
	.align		4
.L_138:
        /*0268*/ 	.word	index@(_ZN2at6native46_GLOBAL__N__5fd40885_13_AmpKernels_cu_3810c27325multi_tensor_apply_kernelINS1_18TensorListMetadataILi1EEENS1_14UnaryOpFunctorIfLi1ELi1ELi0EEEJZZZNS0_47_amp_foreach_non_finite_check_and_unscale_cuda_EN3c108ArrayRefINS_6TensorEEERS9_RKS9_ENKUlvE_clEvENKUlvE0_clEvEUlfE_EEEvT_T0_DpT1_)
        /*026c*/ 	.word	0x00000000


	//----- nvinfo : EIATTR_MIN_STACK_SIZE
	.align		4
.L_139:
        /*0270*/ 	.byte	0x04, 0x12
        /*0272*/ 	.short	(.L_141 - .L_140)
	.align		4
.L_140:
        /*0274*/ 	.word	index@(_ZN2at6native46_GLOBAL__N__5fd40885_13_AmpKernels_cu_3810c27325multi_tensor_apply_kernelINS1_18TensorListMetadataILi1EEENS1_14UnaryOpFunctorIdLi1ELi1ELi0EEEJZZZNS0_47_amp_foreach_non_finite_check_and_unscale_cuda_EN3c108ArrayRefINS_6TensorEEERS9_RKS9_ENKUlvE_clEvENKUlvE_clEvEUldE_EEEvT_T0_DpT1_)
        /*0278*/ 	.word	0x00000000


	//----- nvinfo : EIATTR_MIN_STACK_SIZE
	.align		4
.L_141:
        /*027c*/ 	.byte	0x04, 0x12
        /*027e*/ 	.short	(.L_143 - .L_142)
	.align		4
.L_142:
        /*0280*/ 	.word	index@(_ZN2at6native18elementwise_kernelILi128ELi4EZNS0_15gpu_kernel_implIZZZNS0_46_GLOBAL__N__5fd40885_13_AmpKernels_cu_3810c27339_amp_non_finite_check_and_unscale_cuda_ERNS_6TensorES5_RKS4_ENKUlvE_clEvENKUlvE1_clEvEUlN3c104HalfEE_EEvRNS_18TensorIteratorBaseERKT_EUliE_EEviT1_)
        /*0284*/ 	.word	0x00000000


	//----- nvinfo : EIATTR_MIN_STACK_SIZE
	.align		4
.L_143:
        /*0288*/ 	.byte	0x04, 0x12
        /*028a*/ 	.short	(.L_145 - .L_144)
	.align		4
.L_144:
        /*028c*/ 	.word	index@(_ZN2at6native27unrolled_elementwise_kernelIZZZNS0_46_GLOBAL__N__5fd40885_13_AmpKernels_cu_3810c27339_amp_non_finite_check_and_unscale_cuda_ERNS_6TensorES4_RKS3_ENKUlvE_clEvENKUlvE1_clEvEUlN3c104HalfEE_St5arrayIPcLm2EELi4E23TrivialOffsetCalculatorILi1EjESG_NS0_6memory12LoadWithCastILi1EEENSH_13StoreWithCastILi1EEEEEviT_T0_T2_T3_T4_T5_)
        /*0290*/ 	.word	0x00000000


	//----- nvinfo : EIATTR_MIN_STACK_SIZE
	.align		4
.L_145:
        /*0294*/ 	.byte	0x04, 0x12
        /*0296*/ 	.short	(.L_147 - .L_146)
	.align		4
.L_146:
        /*0298*/ 	.word	index@(_ZN2at6native18elementwise_kernelILi128ELi4EZNS0_22gpu_kernel_impl_nocastIZZZNS0_46_GLOBAL__N__5fd40885_13_AmpKernels_cu_3810c27339_amp_non_finite_check_and_unscale_cuda_ERNS_6TensorES5_RKS4_ENKUlvE_clEvENKUlvE1_clEvEUlN3c104HalfEE_EEvRNS_18TensorIteratorBaseERKT_EUliE_EEviT1_)
        /*029c*/ 	.word	0x00000000


	//----- nvinfo : EIATTR_MIN_STACK_SIZE
	.align		4
.L_147:
        /*02a0*/ 	.byte	0x04, 0x12
        /*02a2*/ 	.short	(.L_149 - .L_148)
	.align		4
.L_148:
        /*02a4*/ 	.word	index@(_ZN2at6native27unrolled_elementwise_kernelIZZZNS0_46_GLOBAL__N__5fd40885_13_AmpKernels_cu_3810c27339_amp_non_finite_check_and_unscale_cuda_ERNS_6TensorES4_RKS3_ENKUlvE_clEvENKUlvE1_clEvEUlN3c104HalfEE_St5arrayIPcLm2EELi4E23TrivialOffsetCalculatorILi1EjESG_NS0_6memory15LoadWithoutCastENSH_16StoreWithoutCastEEEviT_T0_T2_T3_T4_T5_)
        /*02a8*/ 	.word	0x00000000


	//----- nvinfo : EIATTR_MIN_STACK_SIZE
	.align		4
.L_149:
        /*02ac*/ 	.byte	0x04, 0x12
        /*02ae*/ 	.short	(.L_151 - .L_150)
	.align		4
.L_150:
        /*02b0*/ 	.word	index@(_ZN2at6native29vectorized_elementwise_kernelILi2EZZZNS0_46_GLOBAL__N__5fd40885_13_AmpKernels_cu_3810c27339_amp_non_finite_check_and_unscale_cuda_ERNS_6TensorES4_RKS3_ENKUlvE_clEvENKUlvE1_clEvEUlN3c104HalfEE_St5arrayIPcLm2EEEEviT0_T1_)
        /*02b4*/ 	.word	0x00000000


	//----- nvinfo : EIATTR_MIN_STACK_SIZE
	.align		4
.L_151:
        /*02b8*/ 	.byte	0x04, 0x12
        /*02ba*/ 	.short	(.L_153 - .L_152)
	.align		4
.L_152:
        /*02bc*/ 	.word	index@(_ZN2at6native29vectorized_elementwise_kernelILi4EZZZNS0_46_GLOBAL__N__5fd40885_13_AmpKernels_cu_3810c27339_amp_non_finite_check_and_unscale_cuda_ERNS_6TensorES4_RKS3_ENKUlvE_clEvENKUlvE1_clEvEUlN3c104HalfEE_St5arrayIPcLm2EEEEviT0_T1_)
        /*02c0*/ 	.word	0x00000000


	//----- nvinfo : EIATTR_MIN_STACK_SIZE
	.align		4
.L_153:
        /*02c4*/ 	.byte	0x04, 0x12
        /*02c6*/ 	.short	(.L_155 - .L_154)
	.align		4
.L_154:
        /*02c8*/ 	.word	index@(_ZN2at6native29vectorized_elementwise_kernelILi8EZZZNS0_46_GLOBAL__N__5fd40885_13_AmpKernels_cu_3810c27339_amp_non_finite_check_and_unscale_cuda_ERNS_6TensorES4_RKS3_ENKUlvE_clEvENKUlvE1_clEvEUlN3c104HalfEE_St5arrayIPcLm2EEEEviT0_T1_)
        /*02cc*/ 	.word	0x00000000


	//----- nvinfo : EIATTR_MIN_STACK_SIZE
	.align		4
.L_155:
        /*02d0*/ 	.byte	0x04, 0x12
        /*02d2*/ 	.short	(.L_157 - .L_156)
	.align		4
.L_156:
        /*02d4*/ 	.word	index@(_ZN2at6native18elementwise_kernelILi128ELi4EZNS0_15gpu_kernel_implIZZZNS0_46_GLOBAL__N__5fd40885_13_AmpKernels_cu_3810c27339_amp_non_finite_check_and_unscale_cuda_ERNS_6TensorES5_RKS4_ENKUlvE_clEvENKUlvE0_clEvEUlfE_EEvRNS_18TensorIteratorBaseERKT_EUliE_EEviT1_)
        /*02d8*/ 	.word	0x00000000


	//----- nvinfo : EIATTR_MIN_STACK_SIZE
	.align		4
.L_157:
        /*02dc*/ 	.byte	0x04, 0x12
        /*02de*/ 	.short	(.L_159 - .L_158)
	.align		4
.L_158:
        /*02e0*/ 	.word	index@(_ZN2at6native27unrolled_elementwise_kernelIZZZNS0_46_GLOBAL__N__5fd40885_13_AmpKernels_cu_3810c27339_amp_non_finite_check_and_unscale_cuda_ERNS_6TensorES4_RKS3_ENKUlvE_clEvENKUlvE0_clEvEUlfE_St5arrayIPcLm2EELi4E23TrivialOffsetCalculatorILi1EjESE_NS0_6memory12LoadWithCastILi1EEENSF_13StoreWithCastILi1EEEEEviT_T0_T2_T3_T4_T5_)
        /*02e4*/ 	.word	0x00000000


	//----- nvinfo : EIATTR_MIN_STACK_SIZE
	.align		4
.L_159:
        /*02e8*/ 	.byte	0x04, 0x12
        /*02ea*/ 	.short	(.L_161 - .L_160)
	.align		4
.L_160:
        /*02ec*/ 	.word	index@(_ZN2at6native18elementwise_kernelILi128ELi2EZNS0_22gpu_kernel_impl_nocastIZZZNS0_46_GLOBAL__N__5fd40885_13_AmpKernels_cu_3810c27339_amp_non_finite_check_and_unscale_cuda_ERNS_6TensorES5_RKS4_ENKUlvE_clEvENKUlvE0_clEvEUlfE_EEvRNS_18TensorIteratorBaseERKT_EUliE_EEviT1_)
        /*02f0*/ 	.word	0x00000000


	//----- nvinfo : EIATTR_MIN_STACK_SIZE
	.align		4
.L_161:
        /*02f4*/ 	.byte	0x04, 0x12
        /*02f6*/ 	.short	(.L_163 - .L_162)
	.align		4
.L_162:
        /*02f8*/ 	.word	index@(_ZN2at6native27unrolled_elementwise_kernelIZZZNS0_46_GLOBAL__N__5fd40885_13_AmpKernels_cu_3810c27339_amp_non_finite_check_and_unscale_cuda_ERNS_6TensorES4_RKS3_ENKUlvE_clEvENKUlvE0_clEvEUlfE_St5arrayIPcLm2EELi4E23TrivialOffsetCalculatorILi1EjESE_NS0_6memory15LoadWithoutCastENSF_16StoreWithoutCastEEEviT_T0_T2_T3_T4_T5_)
        /*02fc*/ 	.word	0x00000000


	//----- nvinfo : EIATTR_MIN_STACK_SIZE
	.align		4
.L_163:
        /*0300*/ 	.byte	0x04, 0x12
        /*0302*/ 	.short	(.L_165 - .L_164)
	.align		4
.L_164:
        /*0304*/ 	.word	index@(_ZN2at6native29vectorized_elementwise_kernelILi2EZZZNS0_46_GLOBAL__N__5fd40885_13_AmpKernels_cu_3810c27339_amp_non_finite_check_and_unscale_cuda_ERNS_6TensorES4_RKS3_ENKUlvE_clEvENKUlvE0_clEvEUlfE_St5arrayIPcLm2EEEEviT0_T1_)
        /*0308*/ 	.word	0x00000000


	//----- nvinfo : EIATTR_MIN_STACK_SIZE
	.align		4
.L_165:
        /*030c*/ 	.byte	0x04, 0x12
        /*030e*/ 	.short	(.L_167 - .L_166)
	.align		4
.L_166:
        /*0310*/ 	.word	index@(_ZN2at6native29vectorized_elementwise_kernelILi4EZZZNS0_46_GLOBAL__N__5fd40885_13_AmpKernels_cu_3810c27339_amp_non_finite_check_and_unscale_cuda_ERNS_6TensorES4_RKS3_ENKUlvE_clEvENKUlvE0_clEvEUlfE_St5arrayIPcLm2EEEEviT0_T1_)
        /*0314*/ 	.word	0x00000000


	//----- nvinfo : EIATTR_MIN_STACK_SIZE
	.align		4
.L_167:
        /*0318*/ 	.byte	0x04, 0x12
        /*031a*/ 	.short	(.L_169 - .L_168)
	.align		4
.L_168:
        /*031c*/ 	.word	index@(_ZN2at6native29vectorized_elementwise_kernelILi8EZZZNS0_46_GLOBAL__N__5fd40885_13_AmpKernels_cu_3810c27339_amp_non_finite_check_and_unscale_cuda_ERNS_6TensorES4_RKS3_ENKUlvE_clEvENKUlvE0_clEvEUlfE_St5arrayIPcLm2EEEEviT0_T1_)
        /*0320*/ 	.word	0x00000000


	//----- nvinfo : EIATTR_MIN_STACK_SIZE
	.align		4
.L_169:
        /*0324*/ 	.byte	0x04, 0x12
        /*0326*/ 	.short	(.L_171 - .L_170)
	.align		4
.L_170:
        /*0328*/ 	.word	index@(_ZN2at6native18elementwise_kernelILi128ELi4EZNS0_15gpu_kernel_implIZZZNS0_46_GLOBAL__N__5fd40885_13_AmpKernels_cu_3810c27339_amp_non_finite_check_and_unscale_cuda_ERNS_6TensorES5_RKS4_ENKUlvE_clEvENKUlvE_clEvEUldE_EEvRNS_18TensorIteratorBaseERKT_EUliE_EEviT1_)
        /*032c*/ 	.word	0x00000000


	//----- nvinfo : EIATTR_MIN_STACK_SIZE
	.align		4
.L_171:
        /*0330*/ 	.byte	0x04, 0x12
        /*0332*/ 	.short	(.L_173 - .L_172)
	.align		4
.L_172:
        /*0334*/ 	.word	index@(_ZN2at6native27unrolled_elementwise_kernelIZZZNS0_46_GLOBAL__N__5fd40885_13_AmpKernels_cu_3810c27339_amp_non_finite_check_and_unscale_cuda_ERNS_6TensorES4_RKS3_ENKUlvE_clEvENKUlvE_clEvEUldE_St5arrayIPcLm2EELi4E23TrivialOffsetCalculatorILi1EjESE_NS0_6memory12LoadWithCastILi1EEENSF_13StoreWithCastILi1EEEEEviT_T0_T2_T3_T4_T5_)
        /*0338*/ 	.word	0x00000000


	//----- nvinfo : EIATTR_MIN_STACK_SIZE
	.align		4
.L_173:
        /*033c*/ 	.byte	0x04, 0x12
        /*033e*/ 	.short	(.L_175 - .L_174)
	.align		4
.L_174:
        /*0340*/ 	.word	index@(_ZN2at6native18elementwise_kernelILi128ELi2EZNS0_22gpu_kernel_impl_nocastIZZZNS0_46_GLOBAL__N__5fd40885_13_AmpKernels_cu_3810c27339_amp_non_finite_check_and_unscale_cuda_ERNS_6TensorES5_RKS4_ENKUlvE_clEvENKUlvE_clEvEUldE_EEvRNS_18TensorIteratorBaseERKT_EUliE_EEviT1_)
        /*0344*/ 	.word	0x00000000


	//----- nvinfo : EIATTR_MIN_STACK_SIZE
	.align		4
.L_175:
        /*0348*/ 	.byte	0x04, 0x12
        /*034a*/ 	.short	(.L_177 - .L_176)
	.align		4
.L_176:
        /*034c*/ 	.word	index@(_ZN2at6native27unrolled_elementwise_kernelIZZZNS0_46_GLOBAL__N__5fd40885_13_AmpKernels_cu_3810c27339_amp_non_finite_check_and_unscale_cuda_ERNS_6TensorES4_RKS3_ENKUlvE_clEvENKUlvE_clEvEUldE_St5arrayIPcLm2EELi4E23TrivialOffsetCalculatorILi1EjESE_NS0_6memory15LoadWithoutCastENSF_16StoreWithoutCastEEEviT_T0_T2_T3_T4_T5_)
        /*0350*/ 	.word	0x00000000


	//----- nvinfo : EIATTR_MIN_STACK_SIZE
	.align		4
.L_177:
        /*0354*/ 	.byte	0x04, 0x12
        /*0356*/ 	.short	(.L_179 - .L_178)
	.align		4
.L_178:
        /*0358*/ 	.word	index@(_ZN2at6native29vectorized_elementwise_kernelILi2EZZZNS0_46_GLOBAL__N__5fd40885_13_AmpKernels_cu_3810c27339_amp_non_finite_check_and_unscale_cuda_ERNS_6TensorES4_RKS3_ENKUlvE_clEvENKUlvE_clEvEUldE_St5arrayIPcLm2EEEEviT0_T1_)
        /*035c*/ 	.word	0x00000000


	//----- nvinfo : EIATTR_MIN_STACK_SIZE
	.align		4
.L_179:
        /*0360*/ 	.byte	0x04, 0x12
        /*0362*/ 	.short	(.L_181 - .L_180)
	.align		4
.L_180:
        /*0364*/ 	.word	index@(_ZN2at6native29vectorized_elementwise_kernelILi4EZZZNS0_46_GLOBAL__N__5fd40885_13_AmpKernels_cu_3810c27339_amp_non_finite_check_and_unscale_cuda_ERNS_6TensorES4_RKS3_ENKUlvE_clEvENKUlvE_clEvEUldE_St5arrayIPcLm2EEEEviT0_T1_)
        /*0368*/ 	.word	0x00000000


	//----- nvinfo : EIATTR_MIN_STACK_SIZE
	.align		4
.L_181:
        /*036c*/ 	.byte	0x04, 0x12
        /*036e*/ 	.short	(.L_183 - .L_182)
	.align		4
.L_182:
        /*0370*/ 	.word	index@(_ZN2at6native29vectorized_elementwise_kernelILi8EZZZNS0_46_GLOBAL__N__5fd40885_13_AmpKernels_cu_3810c27339_amp_non_finite_check_and_unscale_cuda_ERNS_6TensorES4_RKS3_ENKUlvE_clEvENKUlvE_clEvEUldE_St5arrayIPcLm2EEEEviT0_T1_)
        /*0374*/ 	.word	0x00000000


	//----- nvinfo : EIATTR_MIN_STACK_SIZE
	.align		4
.L_183:
        /*0378*/ 	.byte	0x04, 0x12
        /*037a*/ 	.short	(.L_185 - .L_184)
	.align		4
.L_184:
        /*037c*/ 	.word	index@(_ZN2at6native28amp_update_scale_cuda_kernelEPfPiPKfddi)
        /*0380*/ 	.word	0x00000000
.L_185:


//--------------------- .nv.compat                --------------------------
	.section	.nv.compat,"",@"SHT_CUDA_COMPAT_INFO"
	.align	4
        /*0000*/ 	.byte	0x02, 0x09, 0x01, 0x00, 0x02, 0x02, 0x01, 0x00, 0x02, 0x05, 0x05, 0x00, 0x03, 0x07, 0x01, 0x01
        /*0010*/ 	.byte	0x02, 0x03, 0x00, 0x00, 0x02, 0x06, 0x01, 0x00, 0x04, 0x0b, 0x08, 0x00, 0x01, 0x00, 0x00, 0x00
        /*0020*/ 	.byte	0x00, 0x00, 0x00, 0x00


//--------------------- .nv.info._ZN2at6native46_GLOBAL__N__5fd40885_13_AmpKernels_cu_3810c27325multi_tensor_apply_kernelINS1_18TensorListMetadataILi1EEENS1_14UnaryOpFunctorIN3c104HalfELi1ELi1ELi0EEEJZZZNS0_47_amp_foreach_non_finite_check_and_unscale_cuda_ENS6_8ArrayRefINS_6TensorEEERSA_RKSA_ENKUlvE_clEvENKUlvE1_clEvEUlfE_EEEvT_T0_DpT1_ --------------------------
	.section	.nv.info._ZN2at6native46_GLOBAL__N__5fd40885_13_AmpKernels_cu_3810c27325multi_tensor_apply_kernelINS1_18TensorListMetadataILi1EEENS1_14UnaryOpFunctorIN3c104HalfELi1ELi1ELi0EEEJZZZNS0_47_amp_foreach_non_finite_check_and_unscale_cuda_ENS6_8ArrayRefINS_6TensorEEERSA_RKSA_ENKUlvE_clEvENKUlvE1_clEvEUlfE_EEEvT_T0_DpT1_,"",@"SHT_CUDA_INFO"
	.sectionflags	@""
	.align	4


	//----- nvinfo : EIATTR_CUDA_API_VERSION
	.align		4
        /*0000*/ 	.byte	0x04, 0x37
        /*0002*/ 	.short	(.L_187 - .L_186)
.L_186:
        /*0004*/ 	.word	0x00000082


	//----- nvinfo : EIATTR_KPARAM_INFO
	.align		4
.L_187:
        /*0008*/ 	.byte	0x04, 0x17
        /*000a*/ 	.short	(.L_189 - .L_188)
.L_188:
        /*000c*/ 	.word	0x00000000
        /*0010*/ 	.short	0x0002
        /*0012*/ 	.short	0x0d30
        /*0014*/ 	.byte	0x00, 0xf0, 0x61, 0x00


	//----- nvinfo : EIATTR_KPARAM_INFO
	.align		4
.L_189:
        /*0018*/ 	.byte	0x04, 0x17
        /*001a*/ 	.short	(.L_191 - .L_190)
.L_190:
        /*001c*/ 	.word	0x00000000
        /*0020*/ 	.short	0x0001
        /*0022*/ 	.short	0x0d28
        /*0024*/ 	.byte	0x00, 0xf0, 0x05, 0x00


	//----- nvinfo : EIATTR_KPARAM_INFO
	.align		4
.L_191:
        /*0028*/ 	.byte	0x04, 0x17
        /*002a*/ 	.short	(.L_193 - .L_192)
.L_192:
        /*002c*/ 	.word	0x00000000
        /*0030*/ 	.short	0x0000
        /*0032*/ 	.short	0x0000
        /*0034*/ 	.byte	0x00, 0xf0, 0xa1, 0x34


	//----- nvinfo : EIATTR_SPARSE_MMA_MASK
	.align		4
.L_193:
        /*0038*/ 	.byte	0x03, 0x50
        /*003a*/ 	.short	0x0000


	//----- nvinfo : EIATTR_MAXREG_COUNT
	.align		4
        /*003c*/ 	.byte	0x03, 0x1b
        /*003e*/ 	.short	0x0080


	//----- nvinfo : EIATTR_MERCURY_ISA_VERSION
	.align		4
        /*0040*/ 	.byte	0x03, 0x5f
        /*0042*/ 	.short	0x0101


	//----- nvinfo : EIATTR_VRC_CTA_INIT_COUNT
	.align		4
        /*0044*/ 	.byte	0x02, 0x4a
	.zero		1
	.zero		1


	//----- nvinfo : EIATTR_EXIT_INSTR_OFFSETS
	.align		4
        /*0048*/ 	.byte	0x04, 0x1c
        /*004a*/ 	.short	(.L_195 - .L_194)


	//   ....[0]....
.L_194:
        /*004c*/ 	.word	0x00000130


	//   ....[1]....
        /*0050*/ 	.word	0x000006a0


	//   ....[2]....
        /*0054*/ 	.word	0x000006f0


	//   ....[3]....
        /*0058*/ 	.word	0x00000a20


	//----- nvinfo : EIATTR_MAX_THREADS
	.align		4
.L_195:
        /*005c*/ 	.byte	0x04, 0x05
        /*005e*/ 	.short	(.L_197 - .L_196)
.L_196:
        /*0060*/ 	.word	0x00000200
        /*0064*/ 	.word	0x00000001
        /*0068*/ 	.word	0x00000001


	//----- nvinfo : EIATTR_CRS_STACK_SIZE
	.align		4
.L_197:
        /*006c*/ 	.byte	0x04, 0x1e
        /*006e*/ 	.short	(.L_199 - .L_198)
.L_198:
        /*0070*/ 	.word	0x00000000


	//----- nvinfo : EIATTR_CBANK_PARAM_SIZE
	.align		4
.L_199:
        /*0074*/ 	.byte	0x03, 0x19
        /*0076*/ 	.short	0x0d48


	//----- nvinfo : EIATTR_PARAM_CBANK
	.align		4
        /*0078*/ 	.byte	0x04, 0x0a
        /*007a*/ 	.short	(.L_201 - .L_200)
	.align		4
.L_200:
        /*007c*/ 	.word	index@(.nv.constant0._ZN2at6native46_GLOBAL__N__5fd40885_13_AmpKernels_cu_3810c27325multi_tensor_apply_kernelINS1_18TensorListMetadataILi1EEENS1_14UnaryOpFunctorIN3c104HalfELi1ELi1ELi0EEEJZZZNS0_47_amp_foreach_non_finite_check_and_unscale_cuda_ENS6_8ArrayRefINS_6TensorEEERSA_RKSA_ENKUlvE_clEvENKUlvE1_clEvEUlfE_EEEvT_T0_DpT1_)
        /*0080*/ 	.short	0x0380
        /*0082*/ 	.short	0x0d48


	//----- nvinfo : EIATTR_SW_WAR
	.align		4
.L_201:
        /*0084*/ 	.byte	0x04, 0x36
        /*0086*/ 	.short	(.L_203 - .L_202)
.L_202:
        /*0088*/ 	.word	0x00000008
.L_203:


//--------------------- .nv.info._ZN2at6native46_GLOBAL__N__5fd40885_13_AmpKernels_cu_3810c27325multi_tensor_apply_kernelINS1_18TensorListMetadataILi1EEENS1_14UnaryOpFunctorIfLi1ELi1ELi0EEEJZZZNS0_47_amp_foreach_non_finite_check_and_unscale_cuda_EN3c108ArrayRefINS_6TensorEEERS9_RKS9_ENKUlvE_clEvENKUlvE0_clEvEUlfE_EEEvT_T0_DpT1_ --------------------------
	.section	.nv.info._ZN2at6native46_GLOBAL__N__5fd40885_13_AmpKernels_cu_3810c27325multi_tensor_apply_kernelINS1_18TensorListMetadataILi1EEENS1_14UnaryOpFunctorIfLi1ELi1ELi0EEEJZZZNS0_47_amp_foreach_non_finite_check_and_unscale_cuda_EN3c108ArrayRefINS_6TensorEEERS9_RKS9_ENKUlvE_clEvENKUlvE0_clEvEUlfE_EEEvT_T0_DpT1_,"",@"SHT_CUDA_INFO"
	.sectionflags	@""
	.align	4


	//----- nvinfo : EIATTR_CUDA_API_VERSION
	.align		4
        /*0000*/ 	.byte	0x04, 0x37
        /*0002*/ 	.short	(.L_205 - .L_204)
.L_204:
        /*0004*/ 	.word	0x00000082


	//----- nvinfo : EIATTR_KPARAM_INFO
	.align		4
.L_205:
        /*0008*/ 	.byte	0x04, 0x17
        /*000a*/ 	.short	(.L_207 - .L_206)
.L_206:
        /*000c*/ 	.word	0x00000000
        /*0010*/ 	.short	0x0002
        /*0012*/ 	.short	0x0d30
        /*0014*/ 	.byte	0x00, 0xf0, 0x61, 0x00


	//----- nvinfo : EIATTR_KPARAM_INFO
	.align		4
.L_207:
        /*0018*/ 	.byte	0x04, 0x17
        /*001a*/ 	.short	(.L_209 - .L_208)
.L_208:
        /*001c*/ 	.word	0x00000000
        /*0020*/ 	.short	0x0001
        /*0022*/ 	.short	0x0d28
        /*0024*/ 	.byte	0x00, 0xf0, 0x05, 0x00


	//----- nvinfo : EIATTR_KPARAM_INFO
	.align		4
.L_209:
        /*0028*/ 	.byte	0x04, 0x17
        /*002a*/ 	.short	(.L_211 - .L_210)
.L_210:
        /*002c*/ 	.word	0x00000000
        /*0030*/ 	.short	0x0000
        /*0032*/ 	.short	0x0000
        /*0034*/ 	.byte	0x00, 0xf0, 0xa1, 0x34


	//----- nvinfo : EIATTR_SPARSE_MMA_MASK
	.align		4
.L_211:
        /*0038*/ 	.byte	0x03, 0x50
        /*003a*/ 	.short	0x0000


	//----- nvinfo : EIATTR_MAXREG_COUNT
	.align		4
        /*003c*/ 	.byte	0x03, 0x1b
        /*003e*/ 	.short	0x0080


	//----- nvinfo : EIATTR_MERCURY_ISA_VERSION
	.align		4
        /*0040*/ 	.byte	0x03, 0x5f
        /*0042*/ 	.short	0x0101


	//----- nvinfo : EIATTR_VRC_CTA_INIT_COUNT
	.align		4
        /*0044*/ 	.byte	0x02, 0x4a
	.zero		1
	.zero		1


	//----- nvinfo : EIATTR_EXIT_INSTR_OFFSETS
	.align		4
        /*0048*/ 	.byte	0x04, 0x1c
        /*004a*/ 	.short	(.L_213 - .L_212)


	//   ....[0]....
.L_212:
        /*004c*/ 	.word	0x00000130


	//   ....[1]....
        /*0050*/ 	.word	0x00000710


	//   ....[2]....
        /*0054*/ 	.word	0x00000760


	//   ....[3]....
        /*0058*/ 	.word	0x00000a60


	//----- nvinfo : EIATTR_MAX_THREADS
	.align		4
.L_213:
        /*005c*/ 	.byte	0x04, 0x05
        /*005e*/ 	.short	(.L_215 - .L_214)
.L_214:
        /*0060*/ 	.word	0x00000200
        /*0064*/ 	.word	0x00000001
        /*0068*/ 	.word	0x00000001


	//----- nvinfo : EIATTR_CRS_STACK_SIZE
	.align		4
.L_215:
        /*006c*/ 	.byte	0x04, 0x1e
        /*006e*/ 	.short	(.L_217 - .L_216)
.L_216:
        /*0070*/ 	.word	0x00000000


	//----- nvinfo : EIATTR_CBANK_PARAM_SIZE
	.align		4
.L_217:
        /*0074*/ 	.byte	0x03, 0x19
        /*0076*/ 	.short	0x0d48


	//----- nvinfo : EIATTR_PARAM_CBANK
	.align		4
        /*0078*/ 	.byte	0x04, 0x0a
        /*007a*/ 	.short	(.L_219 - .L_218)
	.align		4
.L_218:
        /*007c*/ 	.word	index@(.nv.constant0._ZN2at6native46_GLOBAL__N__5fd40885_13_AmpKernels_cu_3810c27325multi_tensor_apply_kernelINS1_18TensorListMetadataILi1EEENS1_14UnaryOpFunctorIfLi1ELi1ELi0EEEJZZZNS0_47_amp_foreach_non_finite_check_and_unscale_cuda_EN3c108ArrayRefINS_6TensorEEERS9_RKS9_ENKUlvE_clEvENKUlvE0_clEvEUlfE_EEEvT_T0_DpT1_)
        /*0080*/ 	.short	0x0380
        /*0082*/ 	.short	0x0d48


	//----- nvinfo : EIATTR_SW_WAR
	.align		4
.L_219:
        /*0084*/ 	.byte	0x04, 0x36
        /*0086*/ 	.short	(.L_221 - .L_220)
.L_220:
        /*0088*/ 	.word	0x00000008
.L_221:


//--------------------- .nv.info._ZN2at6native46_GLOBAL__N__5fd40885_13_AmpKernels_cu_3810c27325multi_tensor_apply_kernelINS1_18TensorListMetadataILi1EEENS1_14UnaryOpFunctorIdLi1ELi1ELi0EEEJZZZNS0_47_amp_foreach_non_finite_check_and_unscale_cuda_EN3c108ArrayRefINS_6TensorEEERS9_RKS9_ENKUlvE_clEvENKUlvE_clEvEUldE_EEEvT_T0_DpT1_ --------------------------
	.section	.nv.info._ZN2at6native46_GLOBAL__N__5fd40885_13_AmpKernels_cu_3810c27325multi_tensor_apply_kernelINS1_18TensorListMetadataILi1EEENS1_14UnaryOpFunctorIdLi1ELi1ELi0EEEJZZZNS0_47_amp_foreach_non_finite_check_and_unscale_cuda_EN3c108ArrayRefINS_6TensorEEERS9_RKS9_ENKUlvE_clEvENKUlvE_clEvEUldE_EEEvT_T0_DpT1_,"",@"SHT_CUDA_INFO"
	.sectionflags	@""
	.align	4


	//----- nvinfo : EIATTR_CUDA_API_VERSION
	.align		4
        /*0000*/ 	.byte	0x04, 0x37
        /*0002*/ 	.short	(.L_223 - .L_222)
.L_222:
        /*0004*/ 	.word	0x00000082


	//----- nvinfo : EIATTR_KPARAM_INFO
	.align		4
.L_223:
        /*0008*/ 	.byte	0x04, 0x17
        /*000a*/ 	.short	(.L_225 - .L_224)
.L_224:
        /*000c*/ 	.word	0x00000000
        /*0010*/ 	.short	0x0002
        /*0012*/ 	.short	0x0d30
        /*0014*/ 	.byte	0x00, 0xf0, 0x61, 0x00


	//----- nvinfo : EIATTR_KPARAM_INFO
	.align		4
.L_225:
        /*0018*/ 	.byte	0x04, 0x17
        /*001a*/ 	.short	(.L_227 - .L_226)
.L_226:
        /*001c*/ 	.word	0x00000000
        /*0020*/ 	.short	0x0001
        /*0022*/ 	.short	0x0d28
        /*0024*/ 	.byte	0x00, 0xf0, 0x05, 0x00


	//----- nvinfo : EIATTR_KPARAM_INFO
	.align		4
.L_227:
        /*0028*/ 	.byte	0x04, 0x17
        /*002a*/ 	.short	(.L_229 - .L_228)
.L_228:
        /*002c*/ 	.word	0x00000000
        /*0030*/ 	.short	0x0000
        /*0032*/ 	.short	0x0000
        /*0034*/ 	.byte	0x00, 0xf0, 0xa1, 0x34


	//----- nvinfo : EIATTR_SPARSE_MMA_MASK
	.align		4
.L_229:
        /*0038*/ 	.byte	0x03, 0x50
        /*003a*/ 	.short	0x0000


	//----- nvinfo : EIATTR_MAXREG_COUNT
	.align		4
        /*003c*/ 	.byte	0x03, 0x1b
        /*003e*/ 	.short	0x0080


	//----- nvinfo : EIATTR_MERCURY_ISA_VERSION
	.align		4
        /*0040*/ 	.byte	0x03, 0x5f
        /*0042*/ 	.short	0x0101


	//----- nvinfo : EIATTR_VRC_CTA_INIT_COUNT
	.align		4
        /*0044*/ 	.byte	0x02, 0x4a
	.zero		1
	.zero		1


	//----- nvinfo : EIATTR_EXIT_INSTR_OFFSETS
	.align		4
        /*0048*/ 	.byte	0x04, 0x1c
        /*004a*/ 	.short	(.L_231 - .L_230)


	//   ....[0]....
.L_230:
        /*004c*/ 	.word	0x00000130


	//   ....[1]....
        /*0050*/ 	.word	0x00000910


	//   ....[2]....
        /*0054*/ 	.word	0x00000960


	//   ....[3]....
        /*0058*/ 	.word	0x00000e50


	//----- nvinfo : EIATTR_MAX_THREADS
	.align		4
.L_231:
        /*005c*/ 	.byte	0x04, 0x05
        /*005e*/ 	.short	(.L_233 - .L_232)
.L_232:
        /*0060*/ 	.word	0x00000200
        /*0064*/ 	.word	0x00000001
        /*0068*/ 	.word	0x00000001


	//----- nvinfo : EIATTR_CRS_STACK_SIZE
	.align		4
.L_233:
        /*006c*/ 	.byte	0x04, 0x1e
        /*006e*/ 	.short	(.L_235 - .L_234)
.L_234:
        /*0070*/ 	.word	0x00000000


	//----- nvinfo : EIATTR_CBANK_PARAM_SIZE
	.align		4
.L_235:
        /*0074*/ 	.byte	0x03, 0x19
        /*0076*/ 	.short	0x0d48


	//----- nvinfo : EIATTR_PARAM_CBANK
	.align		4
        /*0078*/ 	.byte	0x04, 0x0a
        /*007a*/ 	.short	(.L_237 - .L_236)
	.align		4
.L_236:
        /*007c*/ 	.word	index@(.nv.constant0._ZN2at6native46_GLOBAL__N__5fd40885_13_AmpKernels_cu_3810c27325multi_tensor_apply_kernelINS1_18TensorListMetadataILi1EEENS1_14UnaryOpFunctorIdLi1ELi1ELi0EEEJZZZNS0_47_amp_foreach_non_finite_check_and_unscale_cuda_EN3c108ArrayRefINS_6TensorEEERS9_RKS9_ENKUlvE_clEvENKUlvE_clEvEUldE_EEEvT_T0_DpT1_)
        /*0080*/ 	.short	0x0380
        /*0082*/ 	.short	0x0d48


	//----- nvinfo : EIATTR_SW_WAR
	.align		4
.L_237:
        /*0084*/ 	.byte	0x04, 0x36
        /*0086*/ 	.short	(.L_239 - .L_238)
.L_238:
        /*0088*/ 	.word	0x00000008
.L_239:


//--------------------- .nv.info._ZN2at6native18elementwise_kernelILi128ELi4EZNS0_15gpu_kernel_implIZZZNS0_46_GLOBAL__N__5fd40885_13_AmpKernels_cu_3810c27339_amp_non_finite_check_and_unscale_cuda_ERNS_6TensorES5_RKS4_ENKUlvE_clEvENKUlvE1_clEvEUlN3c104HalfEE_EEvRNS_18TensorIteratorBaseERKT_EUliE_EEviT1_ --------------------------
	.section	.nv.info._ZN2at6native18elementwise_kernelILi128ELi4EZNS0_15gpu_kernel_implIZZZNS0_46_GLOBAL__N__5fd40885_13_AmpKernels_cu_3810c27339_amp_non_finite_check_and_unscale_cuda_ERNS_6TensorES5_RKS4_ENKUlvE_clEvENKUlvE1_clEvEUlN3c104HalfEE_EEvRNS_18TensorIteratorBaseERKT_EUliE_EEviT1_,"",@"SHT_CUDA_INFO"
	.sectionflags	@""
	.align	4


	//----- nvinfo : EIATTR_CUDA_API_VERSION
	.align		4
        /*0000*/ 	.byte	0x04, 0x37
        /*0002*/ 	.short	(.L_241 - .L_240)
.L_240:
        /*0004*/ 	.word	0x00000082


	//----- nvinfo : EIATTR_KPARAM_INFO
	.align		4
.L_241:
        /*0008*/ 	.byte	0x04, 0x17
        /*000a*/ 	.short	(.L_243 - .L_242)
.L_242:
        /*000c*/ 	.word	0x00000000
        /*0010*/ 	.short	0x0001
        /*0012*/ 	.short	0x0008
        /*0014*/ 	.byte	0x00, 0xf0, 0xc1, 0x08


	//----- nvinfo : EIATTR_KPARAM_INFO
	.align		4
.L_243:
        /*0018*/ 	.byte	0x04, 0x17
        /*001a*/ 	.short	(.L_245 - .L_244)
.L_244:
        /*001c*/ 	.word	0x00000000
        /*0020*/ 	.short	0x0000
        /*0022*/ 	.short	0x0000
        /*0024*/ 	.byte	0x00, 0xf0, 0x11, 0x00


	//----- nvinfo : EIATTR_SPARSE_MMA_MASK
	.align		4
.L_245:
        /*0028*/ 	.byte	0x03, 0x50
        /*002a*/ 	.short	0x0000


	//----- nvinfo : EIATTR_MAXREG_COUNT
	.align		4
        /*002c*/ 	.byte	0x03, 0x1b
        /*002e*/ 	.short	0x0080


	//----- nvinfo : EIATTR_EXTERNS
	.align		4
        /*0030*/ 	.byte	0x04, 0x0f
        /*0032*/ 	.short	(.L_247 - .L_246)


	//   ....[0]....
	.align		4
.L_246:
        /*0034*/ 	.word	index@(__assertfail)


	//----- nvinfo : EIATTR_MERCURY_ISA_VERSION
	.align		4
.L_247:
        /*0038*/ 	.byte	0x03, 0x5f
        /*003a*/ 	.short	0x0101


	//----- nvinfo : EIATTR_VRC_CTA_INIT_COUNT
	.align		4
        /*003c*/ 	.byte	0x02, 0x4a
	.zero		1
	.zero		1


	//----- nvinfo : EIATTR_SYSCALL_OFFSETS
	.align		4
        /*0040*/ 	.byte	0x04, 0x46
        /*0042*/ 	.short	(.L_249 - .L_248)


	//   ....[0]....
.L_248:
        /*0044*/ 	.word	0x000021f0


	//   ....[1]....
        /*0048*/ 	.word	0x00003170


	//   ....[2]....
        /*004c*/ 	.word	0x00005500


	//   ....[3]....
        /*0050*/ 	.word	0x000062b0


	//   ....[4]....
        /*0054*/ 	.word	0x00008750


	//   ....[5]....
        /*0058*/ 	.word	0x00009500


	//   ....[6]....
        /*005c*/ 	.word	0x0000b9b0


	//   ....[7]....
        /*0060*/ 	.word	0x0000c730


	//----- nvinfo : EIATTR_EXIT_INSTR_OFFSETS
	.align		4
.L_249:
        /*0064*/ 	.byte	0x04, 0x1c
        /*0066*/ 	.short	(.L_251 - .L_250)


	//   ....[0]....
.L_250:
        /*0068*/ 	.word	0x000097e0


	//   ....[1]....
        /*006c*/ 	.word	0x0000bbd0


	//   ....[2]....
        /*0070*/ 	.word	0x0000bc10


	//   ....[3]....
        /*0074*/ 	.word	0x0000bcb0


	//   ....[4]....
        /*0078*/ 	.word	0x0000bcf0


	//   ....[5]....
        /*007c*/ 	.word	0x0000bd30


	//   ....[6]....
        /*0080*/ 	.word	0x0000bdc0


	//   ....[7]....
        /*0084*/ 	.word	0x0000bde0


	//   ....[8]....
        /*0088*/ 	.word	0x0000be80


	//   ....[9]....
        /*008c*/ 	.word	0x0000bed0


	//   ....[10]....
        /*0090*/ 	.word	0x0000bf20


	//   ....[11]....
        /*0094*/ 	.word	0x0000c000


	//   ....[12]....
        /*0098*/ 	.word	0x0000c170


	//   ....[13]....
        /*009c*/ 	.word	0x0000c2e0


	//   ....[14]....
        /*00a0*/ 	.word	0x0000c440


	//   ....[15]....
        /*00a4*/ 	.word	0x0000c480


	//   ....[16]....
        /*00a8*/ 	.word	0x0000c4c0


	//   ....[17]....
        /*00ac*/ 	.word	0x0000c570


	//   ....[18]....
        /*00b0*/ 	.word	0x0000c5d0


	//   ....[19]....
        /*00b4*/ 	.word	0x0000c740


	//   ....[20]....
        /*00b8*/ 	.word	0x0000c850


	//   ....[21]....
        /*00bc*/ 	.word	0x0000c990


	//   ....[22]....
        /*00c0*/ 	.word	0x0000c9d0


	//----- nvinfo : EIATTR_MAX_THREADS
	.align		4
.L_251:
        /*00c4*/ 	.byte	0x04, 0x05
        /*00c6*/ 	.short	(.L_253 - .L_252)
.L_252:
        /*00c8*/ 	.word	0x00000080
        /*00cc*/ 	.word	0x00000001
        /*00d0*/ 	.word	0x00000001


	//----- nvinfo : EIATTR_CRS_STACK_SIZE
	.align		4
.L_253:
        /*00d4*/ 	.byte	0x04, 0x1e
        /*00d6*/ 	.short	(.L_255 - .L_254)
.L_254:
        /*00d8*/ 	.word	0x00000000


	//----- nvinfo : EIATTR_CBANK_PARAM_SIZE
	.align		4
.L_255:
        /*00dc*/ 	.byte	0x03, 0x19
        /*00de*/ 	.short	0x0238


	//----- nvinfo : EIATTR_PARAM_CBANK
	.align		4
        /*00e0*/ 	.byte	0x04, 0x0a
        /*00e2*/ 	.short	(.L_257 - .L_256)
	.align		4
.L_256:
        /*00e4*/ 	.word	index@(.nv.constant0._ZN2at6native18elementwise_kernelILi128ELi4EZNS0_15gpu_kernel_implIZZZNS0_46_GLOBAL__N__5fd40885_13_AmpKernels_cu_3810c27339_amp_non_finite_check_and_unscale_cuda_ERNS_6TensorES5_RKS4_ENKUlvE_clEvENKUlvE1_clEvEUlN3c104HalfEE_EEvRNS_18TensorIteratorBaseERKT_EUliE_EEviT1_)
        /*00e8*/ 	.short	0x0380
        /*00ea*/ 	.short	0x0238


	//----- nvinfo : EIATTR_SW_WAR
	.align		4
.L_257:
        /*00ec*/ 	.byte	0x04, 0x36
        /*00ee*/ 	.short	(.L_259 - .L_258)
.L_258:
        /*00f0*/ 	.word	0x00000008
.L_259:


//--------------------- .nv.info._ZN2at6native27unrolled_elementwise_kernelIZZZNS0_46_GLOBAL__N__5fd40885_13_AmpKernels_cu_3810c27339_amp_non_finite_check_and_unscale_cuda_ERNS_6TensorES4_RKS3_ENKUlvE_clEvENKUlvE1_clEvEUlN3c104HalfEE_St5arrayIPcLm2EELi4E23TrivialOffsetCalculatorILi1EjESG_NS0_6memory12LoadWithCastILi1EEENSH_13StoreWithCastILi1EEEEEviT_T0_T2_T3_T4_T5_ --------------------------
	.section	.nv.info._ZN2at6native27unrolled_elementwise_kernelIZZZNS0_46_GLOBAL__N__5fd40885_13_AmpKernels_cu_3810c27339_amp_non_finite_check_and_unscale_cuda_ERNS_6TensorES4_RKS3_ENKUlvE_clEvENKUlvE1_clEvEUlN3c104HalfEE_St5arrayIPcLm2EELi4E23TrivialOffsetCalculatorILi1EjESG_NS0_6memory12LoadWithCastILi1EEENSH_13StoreWithCastILi1EEEEEviT_T0_T2_T3_T4_T5_,"",@"SHT_CUDA_INFO"
	.sectionflags	@""
	.align	4


	//----- nvinfo : EIATTR_CUDA_API_VERSION
	.align		4
        /*0000*/ 	.byte	0x04, 0x37
        /*0002*/ 	.short	(.L_261 - .L_260)
.L_260:
        /*0004*/ 	.word	0x00000082


	//----- nvinfo : EIATTR_KPARAM_INFO
	.align		4
.L_261:
        /*0008*/ 	.byte	0x04, 0x17
        /*000a*/ 	.short	(.L_263 - .L_262)
.L_262:
        /*000c*/ 	.word	0x00000000
        /*0010*/ 	.short	0x0006
        /*0012*/ 	.short	0x003c
        /*0014*/ 	.byte	0x00, 0xf0, 0x21, 0x00


	//----- nvinfo : EIATTR_KPARAM_INFO
	.align		4
.L_263:
        /*0018*/ 	.byte	0x04, 0x17
        /*001a*/ 	.short	(.L_265 - .L_264)
.L_264:
        /*001c*/ 	.word	0x00000000
        /*0020*/ 	.short	0x0005
        /*0022*/ 	.short	0x0034
        /*0024*/ 	.byte	0x00, 0xf0, 0x21, 0x00


	//----- nvinfo : EIATTR_KPARAM_INFO
	.align		4
.L_265:
        /*0028*/ 	.byte	0x04, 0x17
        /*002a*/ 	.short	(.L_267 - .L_266)
.L_266:
        /*002c*/ 	.word	0x00000000
        /*0030*/ 	.short	0x0004
        /*0032*/ 	.short	0x0031
        /*0034*/ 	.byte	0x00, 0xf0, 0x05, 0x00


	//----- nvinfo : EIATTR_KPARAM_INFO
	.align		4
.L_267:
        /*0038*/ 	.byte	0x04, 0x17
        /*003a*/ 	.short	(.L_269 - .L_268)
.L_268:
        /*003c*/ 	.word	0x00000000
        /*0040*/ 	.short	0x0003
        /*0042*/ 	.short	0x0030
        /*0044*/ 	.byte	0x00, 0xf0, 0x05, 0x00


	//----- nvinfo : EIATTR_KPARAM_INFO
	.align		4
.L_269:
        /*0048*/ 	.byte	0x04, 0x17
        /*004a*/ 	.short	(.L_271 - .L_270)
.L_270:
        /*004c*/ 	.word	0x00000000
        /*0050*/ 	.short	0x0002
        /*0052*/ 	.short	0x0020
        /*0054*/ 	.byte	0x00, 0xf0, 0x41, 0x00


	//----- nvinfo : EIATTR_KPARAM_INFO
	.align		4
.L_271:
        /*0058*/ 	.byte	0x04, 0x17
        /*005a*/ 	.short	(.L_273 - .L_272)
.L_272:
        /*005c*/ 	.word	0x00000000
        /*0060*/ 	.short	0x0001
        /*0062*/ 	.short	0x0008
        /*0064*/ 	.byte	0x00, 0xf0, 0x61, 0x00


	//----- nvinfo : EIATTR_KPARAM_INFO
	.align		4
.L_273:
        /*0068*/ 	.byte	0x04, 0x17
        /*006a*/ 	.short	(.L_275 - .L_274)
.L_274:
        /*006c*/ 	.word	0x00000000
        /*0070*/ 	.short	0x0000
        /*0072*/ 	.short	0x0000
        /*0074*/ 	.byte	0x00, 0xf0, 0x11, 0x00


	//----- nvinfo : EIATTR_SPARSE_MMA_MASK
	.align		4
.L_275:
        /*0078*/ 	.byte	0x03, 0x50
        /*007a*/ 	.short	0x0000


	//----- nvinfo : EIATTR_MAXREG_COUNT
	.align		4
        /*007c*/ 	.byte	0x03, 0x1b
        /*007e*/ 	.short	0x00ff


	//----- nvinfo : EIATTR_EXTERNS
	.align		4
        /*0080*/ 	.byte	0x04, 0x0f
        /*0082*/ 	.short	(.L_277 - .L_276)


	//   ....[0]....
	.align		4
.L_276:
        /*0084*/ 	.word	index@(__assertfail)


	//----- nvinfo : EIATTR_MERCURY_ISA_VERSION
	.align		4
.L_277:
        /*0088*/ 	.byte	0x03, 0x5f
        /*008a*/ 	.short	0x0101


	//----- nvinfo : EIATTR_VRC_CTA_INIT_COUNT
	.align		4
        /*008c*/ 	.byte	0x02, 0x4a
	.zero		1
	.zero		1


	//----- nvinfo : EIATTR_SYSCALL_OFFSETS
	.align		4
        /*0090*/ 	.byte	0x04, 0x46
        /*0092*/ 	.short	(.L_279 - .L_278)


	//   ....[0]....
.L_278:
        /*0094*/ 	.word	0x00000fc0


	//   ....[1]....
        /*0098*/ 	.word	0x00002160


	//   ....[2]....
        /*009c*/ 	.word	0x00003240


	//   ....[3]....
        /*00a0*/ 	.word	0x00004320


	//   ....[4]....
        /*00a4*/ 	.word	0x000056c0


	//   ....[5]....
        /*00a8*/ 	.word	0x00006580


	//   ....[6]....
        /*00ac*/ 	.word	0x00007500


	//   ....[7]....
        /*00b0*/ 	.word	0x00008480


	//----- nvinfo : EIATTR_EXIT_INSTR_OFFSETS
	.align		4
.L_279:
        /*00b4*/ 	.byte	0x04, 0x1c
        /*00b6*/ 	.short	(.L_281 - .L_280)


	//   ....[0]....
.L_280:
        /*00b8*/ 	.word	0x000077d0


	//   ....[1]....
        /*00bc*/ 	.word	0x00007920


	//   ....[2]....
        /*00c0*/ 	.word	0x00007960


	//   ....[3]....
        /*00c4*/ 	.word	0x00007a00


	//   ....[4]....
        /*00c8*/ 	.word	0x00007a40


	//   ....[5]....
        /*00cc*/ 	.word	0x00007a80


	//   ....[6]....
        /*00d0*/ 	.word	0x00007b10


	//   ....[7]....
        /*00d4*/ 	.word	0x00007b30


	//   ....[8]....
        /*00d8*/ 	.word	0x00007bd0


	//   ....[9]....
        /*00dc*/ 	.word	0x00007c20


	//   ....[10]....
        /*00e0*/ 	.word	0x00007c70


	//   ....[11]....
        /*00e4*/ 	.word	0x00007d50


	//   ....[12]....
        /*00e8*/ 	.word	0x00007ec0


	//   ....[13]....
        /*00ec*/ 	.word	0x00008030


	//   ....[14]....
        /*00f0*/ 	.word	0x00008190


	//   ....[15]....
        /*00f4*/ 	.word	0x000081d0


	//   ....[16]....
        /*00f8*/ 	.word	0x00008210


	//   ....[17]....
        /*00fc*/ 	.word	0x000082c0


	//   ....[18]....
        /*0100*/ 	.word	0x00008320


	//   ....[19]....
        /*0104*/ 	.word	0x00008490


	//   ....[20]....
        /*0108*/ 	.word	0x000085a0


	//   ....[21]....
        /*010c*/ 	.word	0x000086e0


	//   ....[22]....
        /*0110*/ 	.word	0x00008720


	//----- nvinfo : EIATTR_MAX_THREADS
	.align		4
.L_281:
        /*0114*/ 	.byte	0x04, 0x05
        /*0116*/ 	.short	(.L_283 - .L_282)
.L_282:
        /*0118*/ 	.word	0x00000080
        /*011c*/ 	.word	0x00000001
        /*0120*/ 	.word	0x00000001


	//----- nvinfo : EIATTR_CRS_STACK_SIZE
	.align		4
.L_283:
        /*0124*/ 	.byte	0x04, 0x1e
        /*0126*/ 	.short	(.L_285 - .L_284)
.L_284:
        /*0128*/ 	.word	0x00000000


	//----- nvinfo : EIATTR_CBANK_PARAM_SIZE
	.align		4
.L_285:
        /*012c*/ 	.byte	0x03, 0x19
        /*012e*/ 	.short	0x0044


	//----- nvinfo : EIATTR_PARAM_CBANK
	.align		4
        /*0130*/ 	.byte	0x04, 0x0a
        /*0132*/ 	.short	(.L_287 - .L_286)
	.align		4
.L_286:
        /*0134*/ 	.word	index@(.nv.constant0._ZN2at6native27unrolled_elementwise_kernelIZZZNS0_46_GLOBAL__N__5fd40885_13_AmpKernels_cu_3810c27339_amp_non_finite_check_and_unscale_cuda_ERNS_6TensorES4_RKS3_ENKUlvE_clEvENKUlvE1_clEvEUlN3c104HalfEE_St5arrayIPcLm2EELi4E23TrivialOffsetCalculatorILi1EjESG_NS0_6memory12LoadWithCastILi1EEENSH_13StoreWithCastILi1EEEEEviT_T0_T2_T3_T4_T5_)
        /*0138*/ 	.short	0x0380
        /*013a*/ 	.short	0x0044


	//----- nvinfo : EIATTR_SW_WAR
	.align		4
.L_287:
        /*013c*/ 	.byte	0x04, 0x36
        /*013e*/ 	.short	(.L_289 - .L_288)
.L_288:
        /*0140*/ 	.word	0x00000008
.L_289:


//--------------------- .nv.info._ZN2at6native18elementwise_kernelILi128ELi4EZNS0_22gpu_kernel_impl_nocastIZZZNS0_46_GLOBAL__N__5fd40885_13_AmpKernels_cu_3810c27339_amp_non_finite_check_and_unscale_cuda_ERNS_6TensorES5_RKS4_ENKUlvE_clEvENKUlvE1_clEvEUlN3c104HalfEE_EEvRNS_18TensorIteratorBaseERKT_EUliE_EEviT1_ --------------------------
	.section	.nv.info._ZN2at6native18elementwise_kernelILi128ELi4EZNS0_22gpu_kernel_impl_nocastIZZZNS0_46_GLOBAL__N__5fd40885_13_AmpKernels_cu_3810c27339_amp_non_finite_check_and_unscale_cuda_ERNS_6TensorES5_RKS4_ENKUlvE_clEvENKUlvE1_clEvEUlN3c104HalfEE_EEvRNS_18TensorIteratorBaseERKT_EUliE_EEviT1_,"",@"SHT_CUDA_INFO"
	.sectionflags	@""
	.align	4


	//----- nvinfo : EIATTR_CUDA_API_VERSION
	.align		4
        /*0000*/ 	.byte	0x04, 0x37
        /*0002*/ 	.short	(.L_291 - .L_290)
.L_290:
        /*0004*/ 	.word	0x00000082


	//----- nvinfo : EIATTR_KPARAM_INFO
	.align		4
.L_291:
        /*0008*/ 	.byte	0x04, 0x17
        /*000a*/ 	.short	(.L_293 - .L_292)
.L_292:
        /*000c*/ 	.word	0x00000000
        /*0010*/ 	.short	0x0001
        /*0012*/ 	.short	0x0008
        /*0014*/ 	.byte	0x00, 0xf0, 0xa1, 0x08


	//----- nvinfo : EIATTR_KPARAM_INFO
	.align		4
.L_293:
        /*0018*/ 	.byte	0x04, 0x17
        /*001a*/ 	.short	(.L_295 - .L_294)
.L_294:
        /*001c*/ 	.word	0x00000000
        /*0020*/ 	.short	0x0000
        /*0022*/ 	.short	0x0000
        /*0024*/ 	.byte	0x00, 0xf0, 0x11, 0x00


	//----- nvinfo : EIATTR_SPARSE_MMA_MASK
	.align		4
.L_295:
        /*0028*/ 	.byte	0x03, 0x50
        /*002a*/ 	.short	0x0000


	//----- nvinfo : EIATTR_MAXREG_COUNT
	.align		4
        /*002c*/ 	.byte	0x03, 0x1b
        /*002e*/ 	.short	0x0080


	//----- nvinfo : EIATTR_MERCURY_ISA_VERSION
	.align		4
        /*0030*/ 	.byte	0x03, 0x5f
        /*0032*/ 	.short	0x0101


	//----- nvinfo : EIATTR_VRC_CTA_INIT_COUNT
	.align		4
        /*0034*/ 	.byte	0x02, 0x4a
	.zero		1
	.zero		1


	//----- nvinfo : EIATTR_EXIT_INSTR_OFFSETS
	.align		4
        /*0038*/ 	.byte	0x04, 0x1c
        /*003a*/ 	.short	(.L_297 - .L_296)


	//   ....[0]....
.L_296:
        /*003c*/ 	.word	0x00000450


	//   ....[1]....
        /*0040*/ 	.word	0x00000540


	//   ....[2]....
        /*0044*/ 	.word	0x000041e0


	//   ....[3]....
        /*0048*/ 	.word	0x000055a0


	//----- nvinfo : EIATTR_MAX_THREADS
	.align		4
.L_297:
        /*004c*/ 	.byte	0x04, 0x05
        /*004e*/ 	.short	(.L_299 - .L_298)
.L_298:
        /*0050*/ 	.word	0x00000080
        /*0054*/ 	.word	0x00000001
        /*0058*/ 	.word	0x00000001


	//----- nvinfo : EIATTR_CRS_STACK_SIZE
	.align		4
.L_299:
        /*005c*/ 	.byte	0x04, 0x1e
        /*005e*/ 	.short	(.L_301 - .L_300)
.L_300:
        /*0060*/ 	.word	0x00000000


	//----- nvinfo : EIATTR_CBANK_PARAM_SIZE
	.align		4
.L_301:
        /*0064*/ 	.byte	0x03, 0x19
        /*0066*/ 	.short	0x0230


	//----- nvinfo : EIATTR_PARAM_CBANK
	.align		4
        /*0068*/ 	.byte	0x04, 0x0a
        /*006a*/ 	.short	(.L_303 - .L_302)
	.align		4
.L_302:
        /*006c*/ 	.word	index@(.nv.constant0._ZN2at6native18elementwise_kernelILi128ELi4EZNS0_22gpu_kernel_impl_nocastIZZZNS0_46_GLOBAL__N__5fd40885_13_AmpKernels_cu_3810c27339_amp_non_finite_check_and_unscale_cuda_ERNS_6TensorES5_RKS4_ENKUlvE_clEvENKUlvE1_clEvEUlN3c104HalfEE_EEvRNS_18TensorIteratorBaseERKT_EUliE_EEviT1_)
        /*0070*/ 	.short	0x0380
        /*0072*/ 	.short	0x0230


	//----- nvinfo : EIATTR_SW_WAR
	.align		4
.L_303:
        /*0074*/ 	.byte	0x04, 0x36
        /*0076*/ 	.short	(.L_305 - .L_304)
.L_304:
        /*0078*/ 	.word	0x00000008
.L_305:


//--------------------- .nv.info._ZN2at6native27unrolled_elementwise_kernelIZZZNS0_46_GLOBAL__N__5fd40885_13_AmpKernels_cu_3810c27339_amp_non_finite_check_and_unscale_cuda_ERNS_6TensorES4_RKS3_ENKUlvE_clEvENKUlvE1_clEvEUlN3c104HalfEE_St5arrayIPcLm2EELi4E23TrivialOffsetCalculatorILi1EjESG_NS0_6memory15LoadWithoutCastENSH_16StoreWithoutCastEEEviT_T0_T2_T3_T4_T5_ --------------------------
	.section	.nv.info._ZN2at6native27unrolled_elementwise_kernelIZZZNS0_46_GLOBAL__N__5fd40885_13_AmpKernels_cu_3810c27339_amp_non_finite_check_and_unscale_cuda_ERNS_6TensorES4_RKS3_ENKUlvE_clEvENKUlvE1_clEvEUlN3c104HalfEE_St5arrayIPcLm2EELi4E23TrivialOffsetCalculatorILi1EjESG_NS0_6memory15LoadWithoutCastENSH_16StoreWithoutCastEEEviT_T0_T2_T3_T4_T5_,"",@"SHT_CUDA_INFO"
	.sectionflags	@""
	.align	4


	//----- nvinfo : EIATTR_CUDA_API_VERSION
	.align		4
        /*0000*/ 	.byte	0x04, 0x37
        /*0002*/ 	.short	(.L_307 - .L_306)
.L_306:
        /*0004*/ 	.word	0x00000082


	//----- nvinfo : EIATTR_KPARAM_INFO
	.align		4
.L_307:
        /*0008*/ 	.byte	0x04, 0x17
        /*000a*/ 	.short	(.L_309 - .L_308)
.L_308:
        /*000c*/ 	.word	0x00000000
        /*0010*/ 	.short	0x0006
        /*0012*/ 	.short	0x0033
        /*0014*/ 	.byte	0x00, 0xf0, 0x05, 0x00


	//----- nvinfo : EIATTR_KPARAM_INFO
	.align		4
.L_309:
        /*0018*/ 	.byte	0x04, 0x17
        /*001a*/ 	.short	(.L_311 - .L_310)
.L_310:
        /*001c*/ 	.word	0x00000000
        /*0020*/ 	.short	0x0005
        /*0022*/ 	.short	0x0032
        /*0024*/ 	.byte	0x00, 0xf0, 0x05, 0x00


	//----- nvinfo : EIATTR_KPARAM_INFO
	.align		4
.L_311:
        /*0028*/ 	.byte	0x04, 0x17
        /*002a*/ 	.short	(.L_313 - .L_312)
.L_312:
        /*002c*/ 	.word	0x00000000
        /*0030*/ 	.short	0x0004
        /*0032*/ 	.short	0x0031
        /*0034*/ 	.byte	0x00, 0xf0, 0x05, 0x00


	//----- nvinfo : EIATTR_KPARAM_INFO
	.align		4
.L_313:
        /*0038*/ 	.byte	0x04, 0x17
        /*003a*/ 	.short	(.L_315 - .L_314)
.L_314:
        /*003c*/ 	.word	0x00000000
        /*0040*/ 	.short	0x0003
        /*0042*/ 	.short	0x0030
        /*0044*/ 	.byte	0x00, 0xf0, 0x05, 0x00


	//----- nvinfo : EIATTR_KPARAM_INFO
	.align		4
.L_315:
        /*0048*/ 	.byte	0x04, 0x17
        /*004a*/ 	.short	(.L_317 - .L_316)
.L_316:
        /*004c*/ 	.word	0x00000000
        /*0050*/ 	.short	0x0002
        /*0052*/ 	.short	0x0020
        /*0054*/ 	.byte	0x00, 0xf0, 0x41, 0x00


	//----- nvinfo : EIATTR_KPARAM_INFO
	.align		4
.L_317:
        /*0058*/ 	.byte	0x04, 0x17
        /*005a*/ 	.short	(.L_319 - .L_318)
.L_318:
        /*005c*/ 	.word	0x00000000
        /*0060*/ 	.short	0x0001
        /*0062*/ 	.short	0x0008
        /*0064*/ 	.byte	0x00, 0xf0, 0x61, 0x00


	//----- nvinfo : EIATTR_KPARAM_INFO
	.align		4
.L_319:
        /*0068*/ 	.byte	0x04, 0x17
        /*006a*/ 	.short	(.L_321 - .L_320)
.L_320:
        /*006c*/ 	.word	0x00000000
        /*0070*/ 	.short	0x0000
        /*0072*/ 	.short	0x0000
        /*0074*/ 	.byte	0x00, 0xf0, 0x11, 0x00


	//----- nvinfo : EIATTR_SPARSE_MMA_MASK
	.align		4
.L_321:
        /*0078*/ 	.byte	0x03, 0x50
        /*007a*/ 	.short	0x0000


	//----- nvinfo : EIATTR_MAXREG_COUNT
	.align		4
        /*007c*/ 	.byte	0x03, 0x1b
        /*007e*/ 	.short	0x00ff


	//----- nvinfo : EIATTR_MERCURY_ISA_VERSION
	.align		4
        /*0080*/ 	.byte	0x03, 0x5f
        /*0082*/ 	.short	0x0101


	//----- nvinfo : EIATTR_VRC_CTA_INIT_COUNT
	.align		4
        /*0084*/ 	.byte	0x02, 0x4a
	.zero		1
	.zero		1


	//----- nvinfo : EIATTR_EXIT_INSTR_OFFSETS
	.align		4
        /*0088*/ 	.byte	0x04, 0x1c
        /*008a*/ 	.short	(.L_323 - .L_322)


	//   ....[0]....
.L_322:
        /*008c*/ 	.word	0x00000710


	//   ....[1]....
        /*0090*/ 	.word	0x00000760


	//----- nvinfo : EIATTR_MAX_THREADS
	.align		4
.L_323:
        /*0094*/ 	.byte	0x04, 0x05
        /*0096*/ 	.short	(.L_325 - .L_324)
.L_324:
        /*0098*/ 	.word	0x00000080
        /*009c*/ 	.word	0x00000001
        /*00a0*/ 	.word	0x00000001


	//----- nvinfo : EIATTR_CRS_STACK_SIZE
	.align		4
.L_325:
        /*00a4*/ 	.byte	0x04, 0x1e
        /*00a6*/ 	.short	(.L_327 - .L_326)
.L_326:
        /*00a8*/ 	.word	0x00000000


	//----- nvinfo : EIATTR_CBANK_PARAM_SIZE
	.align		4
.L_327:
        /*00ac*/ 	.byte	0x03, 0x19
        /*00ae*/ 	.short	0x0034


	//----- nvinfo : EIATTR_PARAM_CBANK
	.align		4
        /*00b0*/ 	.byte	0x04, 0x0a
        /*00b2*/ 	.short	(.L_329 - .L_328)
	.align		4
.L_328:
        /*00b4*/ 	.word	index@(.nv.constant0._ZN2at6native27unrolled_elementwise_kernelIZZZNS0_46_GLOBAL__N__5fd40885_13_AmpKernels_cu_3810c27339_amp_non_finite_check_and_unscale_cuda_ERNS_6TensorES4_RKS3_ENKUlvE_clEvENKUlvE1_clEvEUlN3c104HalfEE_St5arrayIPcLm2EELi4E23TrivialOffsetCalculatorILi1EjESG_NS0_6memory15LoadWithoutCastENSH_16StoreWithoutCastEEEviT_T0_T2_T3_T4_T5_)
        /*00b8*/ 	.short	0x0380
        /*00ba*/ 	.short	0x0034


	//----- nvinfo : EIATTR_SW_WAR
	.align		4
.L_329:
        /*00bc*/ 	.byte	0x04, 0x36
        /*00be*/ 	.short	(.L_331 - .L_330)
.L_330:
        /*00c0*/ 	.word	0x00000008
.L_331:


//--------------------- .nv.info._ZN2at6native29vectorized_elementwise_kernelILi2EZZZNS0_46_GLOBAL__N__5fd40885_13_AmpKernels_cu_3810c27339_amp_non_finite_check_and_unscale_cuda_ERNS_6TensorES4_RKS3_ENKUlvE_clEvENKUlvE1_clEvEUlN3c104HalfEE_St5arrayIPcLm2EEEEviT0_T1_ --------------------------
	.section	.nv.info._ZN2at6native29vectorized_elementwise_kernelILi2EZZZNS0_46_GLOBAL__N__5fd40885_13_AmpKernels_cu_3810c27339_amp_non_finite_check_and_unscale_cuda_ERNS_6TensorES4_RKS3_ENKUlvE_clEvENKUlvE1_clEvEUlN3c104HalfEE_St5arrayIPcLm2EEEEviT0_T1_,"",@"SHT_CUDA_INFO"
	.sectionflags	@""
	.align	4


	//----- nvinfo : EIATTR_CUDA_API_VERSION
	.align		4
        /*0000*/ 	.byte	0x04, 0x37
        /*0002*/ 	.short	(.L_333 - .L_332)
.L_332:
        /*0004*/ 	.word	0x00000082


	//----- nvinfo : EIATTR_KPARAM_INFO
	.align		4
.L_333:
        /*0008*/ 	.byte	0x04, 0x17
        /*000a*/ 	.short	(.L_335 - .L_334)
.L_334:
        /*000c*/ 	.word	0x00000000
        /*0010*/ 	.short	0x0002
        /*0012*/ 	.short	0x0020
        /*0014*/ 	.byte	0x00, 0xf0, 0x41, 0x00


	//----- nvinfo : EIATTR_KPARAM_INFO
	.align		4
.L_335:
        /*0018*/ 	.byte	0x04, 0x17
        /*001a*/ 	.short	(.L_337 - .L_336)
.L_336:
        /*001c*/ 	.word	0x00000000
        /*0020*/ 	.short	0x0001
        /*0022*/ 	.short	0x0008
        /*0024*/ 	.byte	0x00, 0xf0, 0x61, 0x00


	//----- nvinfo : EIATTR_KPARAM_INFO
	.align		4
.L_337:
        /*0028*/ 	.byte	0x04, 0x17
        /*002a*/ 	.short	(.L_339 - .L_338)
.L_338:
        /*002c*/ 	.word	0x00000000
        /*0030*/ 	.short	0x0000
        /*0032*/ 	.short	0x0000
        /*0034*/ 	.byte	0x00, 0xf0, 0x11, 0x00


	//----- nvinfo : EIATTR_SPARSE_MMA_MASK
	.align		4
.L_339:
        /*0038*/ 	.byte	0x03, 0x50
        /*003a*/ 	.short	0x0000


	//----- nvinfo : EIATTR_MAXREG_COUNT
	.align		4
        /*003c*/ 	.byte	0x03, 0x1b
        /*003e*/ 	.short	0x00ff


	//----- nvinfo : EIATTR_MERCURY_ISA_VERSION
	.align		4
        /*0040*/ 	.byte	0x03, 0x5f
        /*0042*/ 	.short	0x0101


	//----- nvinfo : EIATTR_VRC_CTA_INIT_COUNT
	.align		4
        /*0044*/ 	.byte	0x02, 0x4a
	.zero		1
	.zero		1


	//----- nvinfo : EIATTR_EXIT_INSTR_OFFSETS
	.align		4
        /*0048*/ 	.byte	0x04, 0x1c
        /*004a*/ 	.short	(.L_341 - .L_340)


	//   ....[0]....
.L_340:
        /*004c*/ 	.word	0x00000ed0


	//   ....[1]....
        /*0050*/ 	.word	0x00000f20


	//   ....[2]....
        /*0054*/ 	.word	0x00001470


	//----- nvinfo : EIATTR_MAX_THREADS
	.align		4
.L_341:
        /*0058*/ 	.byte	0x04, 0x05
        /*005a*/ 	.short	(.L_343 - .L_342)
.L_342:
        /*005c*/ 	.word	0x00000080
        /*0060*/ 	.word	0x00000001
        /*0064*/ 	.word	0x00000001


	//----- nvinfo : EIATTR_CRS_STACK_SIZE
	.align		4
.L_343:
        /*0068*/ 	.byte	0x04, 0x1e
        /*006a*/ 	.short	(.L_345 - .L_344)
.L_344:
        /*006c*/ 	.word	0x00000000


	//----- nvinfo : EIATTR_CBANK_PARAM_SIZE
	.align		4
.L_345:
        /*0070*/ 	.byte	0x03, 0x19
        /*0072*/ 	.short	0x0030


	//----- nvinfo : EIATTR_PARAM_CBANK
	.align		4
        /*0074*/ 	.byte	0x04, 0x0a
        /*0076*/ 	.short	(.L_347 - .L_346)
	.align		4
.L_346:
        /*0078*/ 	.word	index@(.nv.constant0._ZN2at6native29vectorized_elementwise_kernelILi2EZZZNS0_46_GLOBAL__N__5fd40885_13_AmpKernels_cu_3810c27339_amp_non_finite_check_and_unscale_cuda_ERNS_6TensorES4_RKS3_ENKUlvE_clEvENKUlvE1_clEvEUlN3c104HalfEE_St5arrayIPcLm2EEEEviT0_T1_)
        /*007c*/ 	.short	0x0380
        /*007e*/ 	.short	0x0030


	//----- nvinfo : EIATTR_SW_WAR
	.align		4
.L_347:
        /*0080*/ 	.byte	0x04, 0x36
        /*0082*/ 	.short	(.L_349 - .L_348)
.L_348:
        /*0084*/ 	.word	0x00000008
.L_349:


//--------------------- .nv.info._ZN2at6native29vectorized_elementwise_kernelILi4EZZZNS0_46_GLOBAL__N__5fd40885_13_AmpKernels_cu_3810c27339_amp_non_finite_check_and_unscale_cuda_ERNS_6TensorES4_RKS3_ENKUlvE_clEvENKUlvE1_clEvEUlN3c104HalfEE_St5arrayIPcLm2EEEEviT0_T1_ --------------------------
	.section	.nv.info._ZN2at6native29vectorized_elementwise_kernelILi4EZZZNS0_46_GLOBAL__N__5fd40885_13_AmpKernels_cu_3810c27339_amp_non_finite_check_and_unscale_cuda_ERNS_6TensorES4_RKS3_ENKUlvE_clEvENKUlvE1_clEvEUlN3c104HalfEE_St5arrayIPcLm2EEEEviT0_T1_,"",@"SHT_CUDA_INFO"
	.sectionflags	@""
	.align	4


	//----- nvinfo : EIATTR_CUDA_API_VERSION
	.align		4
        /*0000*/ 	.byte	0x04, 0x37
        /*0002*/ 	.short	(.L_351 - .L_350)
.L_350:
        /*0004*/ 	.word	0x00000082


	//----- nvinfo : EIATTR_KPARAM_INFO
	.align		4
.L_351:
        /*0008*/ 	.byte	0x04, 0x17
        /*000a*/ 	.short	(.L_353 - .L_352)
.L_352:
        /*000c*/ 	.word	0x00000000
        /*0010*/ 	.short	0x0002
        /*0012*/ 	.short	0x0020
        /*0014*/ 	.byte	0x00, 0xf0, 0x41, 0x00


	//----- nvinfo : EIATTR_KPARAM_INFO
	.align		4
.L_353:
        /*0018*/ 	.byte	0x04, 0x17
        /*001a*/ 	.short	(.L_355 - .L_354)
.L_354:
        /*001c*/ 	.word	0x00000000
        /*0020*/ 	.short	0x0001
        /*0022*/ 	.short	0x0008
        /*0024*/ 	.byte	0x00, 0xf0, 0x61, 0x00


	//----- nvinfo : EIATTR_KPARAM_INFO
	.align		4
.L_355:
        /*0028*/ 	.byte	0x04, 0x17
        /*002a*/ 	.short	(.L_357 - .L_356)
.L_356:
        /*002c*/ 	.word	0x00000000
        /*0030*/ 	.short	0x0000
        /*0032*/ 	.short	0x0000
        /*0034*/ 	.byte	0x00, 0xf0, 0x11, 0x00


	//----- nvinfo : EIATTR_SPARSE_MMA_MASK
	.align		4
.L_357:
        /*0038*/ 	.byte	0x03, 0x50
        /*003a*/ 	.short	0x0000


	//----- nvinfo : EIATTR_MAXREG_COUNT
	.align		4
        /*003c*/ 	.byte	0x03, 0x1b
        /*003e*/ 	.short	0x00ff


	//----- nvinfo : EIATTR_MERCURY_ISA_VERSION
	.align		4
        /*0040*/ 	.byte	0x03, 0x5f
        /*0042*/ 	.short	0x0101


	//----- nvinfo : EIATTR_VRC_CTA_INIT_COUNT
	.align		4
        /*0044*/ 	.byte	0x02, 0x4a
	.zero		1
	.zero		1


	//----- nvinfo : EIATTR_EXIT_INSTR_OFFSETS
	.align		4
        /*0048*/ 	.byte	0x04, 0x1c
        /*004a*/ 	.short	(.L_359 - .L_358)


	//   ....[0]....
.L_358:
        /*004c*/ 	.word	0x00000ed0


	//   ....[1]....
        /*0050*/ 	.word	0x00000f20


	//   ....[2]....
        /*0054*/ 	.word	0x00001430


	//----- nvinfo : EIATTR_MAX_THREADS
	.align		4
.L_359:
        /*0058*/ 	.byte	0x04, 0x05
        /*005a*/ 	.short	(.L_361 - .L_360)
.L_360:
        /*005c*/ 	.word	0x00000080
        /*0060*/ 	.word	0x00000001
        /*0064*/ 	.word	0x00000001


	//----- nvinfo : EIATTR_CRS_STACK_SIZE
	.align		4
.L_361:
        /*0068*/ 	.byte	0x04, 0x1e
        /*006a*/ 	.short	(.L_363 - .L_362)
.L_362:
        /*006c*/ 	.word	0x00000000


	//----- nvinfo : EIATTR_CBANK_PARAM_SIZE
	.align		4
.L_363:
        /*0070*/ 	.byte	0x03, 0x19
        /*0072*/ 	.short	0x0030


	//----- nvinfo : EIATTR_PARAM_CBANK
	.align		4
        /*0074*/ 	.byte	0x04, 0x0a
        /*0076*/ 	.short	(.L_365 - .L_364)
	.align		4
.L_364:
        /*0078*/ 	.word	index@(.nv.constant0._ZN2at6native29vectorized_elementwise_kernelILi4EZZZNS0_46_GLOBAL__N__5fd40885_13_AmpKernels_cu_3810c27339_amp_non_finite_check_and_unscale_cuda_ERNS_6TensorES4_RKS3_ENKUlvE_clEvENKUlvE1_clEvEUlN3c104HalfEE_St5arrayIPcLm2EEEEviT0_T1_)
        /*007c*/ 	.short	0x0380
        /*007e*/ 	.short	0x0030


	//----- nvinfo : EIATTR_SW_WAR
	.align		4
.L_365:
        /*0080*/ 	.byte	0x04, 0x36
        /*0082*/ 	.short	(.L_367 - .L_366)
.L_366:
        /*0084*/ 	.word	0x00000008
.L_367:


//--------------------- .nv.info._ZN2at6native29vectorized_elementwise_kernelILi8EZZZNS0_46_GLOBAL__N__5fd40885_13_AmpKernels_cu_3810c27339_amp_non_finite_check_and_unscale_cuda_ERNS_6TensorES4_RKS3_ENKUlvE_clEvENKUlvE1_clEvEUlN3c104HalfEE_St5arrayIPcLm2EEEEviT0_T1_ --------------------------
	.section	.nv.info._ZN2at6native29vectorized_elementwise_kernelILi8EZZZNS0_46_GLOBAL__N__5fd40885_13_AmpKernels_cu_3810c27339_amp_non_finite_check_and_unscale_cuda_ERNS_6TensorES4_RKS3_ENKUlvE_clEvENKUlvE1_clEvEUlN3c104HalfEE_St5arrayIPcLm2EEEEviT0_T1_,"",@"SHT_CUDA_INFO"
	.sectionflags	@""
	.align	4


	//----- nvinfo : EIATTR_CUDA_API_VERSION
	.align		4
        /*0000*/ 	.byte	0x04, 0x37
        /*0002*/ 	.short	(.L_369 - .L_368)
.L_368:
        /*0004*/ 	.word	0x00000082


	//----- nvinfo : EIATTR_KPARAM_INFO
	.align		4
.L_369:
        /*0008*/ 	.byte	0x04, 0x17
        /*000a*/ 	.short	(.L_371 - .L_370)
.L_370:
        /*000c*/ 	.word	0x00000000
        /*0010*/ 	.short	0x0002
        /*0012*/ 	.short	0x0020
        /*0014*/ 	.byte	0x00, 0xf0, 0x41, 0x00


	//----- nvinfo : EIATTR_KPARAM_INFO
	.align		4
.L_371:
        /*0018*/ 	.byte	0x04, 0x17
        /*001a*/ 	.short	(.L_373 - .L_372)
.L_372:
        /*001c*/ 	.word	0x00000000
        /*0020*/ 	.short	0x0001
        /*0022*/ 	.short	0x0008
        /*0024*/ 	.byte	0x00, 0xf0, 0x61, 0x00


	//----- nvinfo : EIATTR_KPARAM_INFO
	.align		4
.L_373:
        /*0028*/ 	.byte	0x04, 0x17
        /*002a*/ 	.short	(.L_375 - .L_374)
.L_374:
        /*002c*/ 	.word	0x00000000
        /*0030*/ 	.short	0x0000
        /*0032*/ 	.short	0x0000
        /*0034*/ 	.byte	0x00, 0xf0, 0x11, 0x00


	//----- nvinfo : EIATTR_SPARSE_MMA_MASK
	.align		4
.L_375:
        /*0038*/ 	.byte	0x03, 0x50
        /*003a*/ 	.short	0x0000


	//----- nvinfo : EIATTR_MAXREG_COUNT
	.align		4
        /*003c*/ 	.byte	0x03, 0x1b
        /*003e*/ 	.short	0x00ff


	//----- nvinfo : EIATTR_MERCURY_ISA_VERSION
	.align		4
        /*0040*/ 	.byte	0x03, 0x5f
        /*0042*/ 	.short	0x0101


	//----- nvinfo : EIATTR_VRC_CTA_INIT_COUNT
	.align		4
        /*0044*/ 	.byte	0x02, 0x4a
	.zero		1
	.zero		1


	//----- nvinfo : EIATTR_EXIT_INSTR_OFFSETS
	.align		4
        /*0048*/ 	.byte	0x04, 0x1c
        /*004a*/ 	.short	(.L_377 - .L_376)


	//   ....[0]....
.L_376:
        /*004c*/ 	.word	0x00000ed0


	//   ....[1]....
        /*0050*/ 	.word	0x00000f20


	//   ....[2]....
        /*0054*/ 	.word	0x00001410


	//----- nvinfo : EIATTR_MAX_THREADS
	.align		4
.L_377:
        /*0058*/ 	.byte	0x04, 0x05
        /*005a*/ 	.short	(.L_379 - .L_378)
.L_378:
        /*005c*/ 	.word	0x00000080
        /*0060*/ 	.word	0x00000001
        /*0064*/ 	.word	0x00000001


	//----- nvinfo : EIATTR_CRS_STACK_SIZE
	.align		4
.L_379:
        /*0068*/ 	.byte	0x04, 0x1e
        /*006a*/ 	.short	(.L_381 - .L_380)
.L_380:
        /*006c*/ 	.word	0x00000000


	//----- nvinfo : EIATTR_CBANK_PARAM_SIZE
	.align		4
.L_381:
        /*0070*/ 	.byte	0x03, 0x19
        /*0072*/ 	.short	0x0030


	//----- nvinfo : EIATTR_PARAM_CBANK
	.align		4
        /*0074*/ 	.byte	0x04, 0x0a
        /*0076*/ 	.short	(.L_383 - .L_382)
	.align		4
.L_382:
        /*0078*/ 	.word	index@(.nv.constant0._ZN2at6native29vectorized_elementwise_kernelILi8EZZZNS0_46_GLOBAL__N__5fd40885_13_AmpKernels_cu_3810c27339_amp_non_finite_check_and_unscale_cuda_ERNS_6TensorES4_RKS3_ENKUlvE_clEvENKUlvE1_clEvEUlN3c104HalfEE_St5arrayIPcLm2EEEEviT0_T1_)
        /*007c*/ 	.short	0x0380
        /*007e*/ 	.short	0x0030


	//----- nvinfo : EIATTR_SW_WAR
	.align		4
.L_383:
        /*0080*/ 	.byte	0x04, 0x36
        /*0082*/ 	.short	(.L_385 - .L_384)
.L_384:
        /*0084*/ 	.word	0x00000008
.L_385:


//--------------------- .nv.info._ZN2at6native18elementwise_kernelILi128ELi4EZNS0_15gpu_kernel_implIZZZNS0_46_GLOBAL__N__5fd40885_13_AmpKernels_cu_3810c27339_amp_non_finite_check_and_unscale_cuda_ERNS_6TensorES5_RKS4_ENKUlvE_clEvENKUlvE0_clEvEUlfE_EEvRNS_18TensorIteratorBaseERKT_EUliE_EEviT1_ --------------------------
	.section	.nv.info._ZN2at6native18elementwise_kernelILi128ELi4EZNS0_15gpu_kernel_implIZZZNS0_46_GLOBAL__N__5fd40885_13_AmpKernels_cu_3810c27339_amp_non_finite_check_and_unscale_cuda_ERNS_6TensorES5_RKS4_ENKUlvE_clEvENKUlvE0_clEvEUlfE_EEvRNS_18TensorIteratorBaseERKT_EUliE_EEviT1_,"",@"SHT_CUDA_INFO"
	.sectionflags	@""
	.align	4


	//----- nvinfo : EIATTR_CUDA_API_VERSION
	.align		4
        /*0000*/ 	.byte	0x04, 0x37
        /*0002*/ 	.short	(.L_387 - .L_386)
.L_386:
        /*0004*/ 	.word	0x00000082


	//----- nvinfo : EIATTR_KPARAM_INFO
	.align		4
.L_387:
        /*0008*/ 	.byte	0x04, 0x17
        /*000a*/ 	.short	(.L_389 - .L_388)
.L_388:
        /*000c*/ 	.word	0x00000000
        /*0010*/ 	.short	0x0001
        /*0012*/ 	.short	0x0008
        /*0014*/ 	.byte	0x00, 0xf0, 0xc1, 0x08


	//----- nvinfo : EIATTR_KPARAM_INFO
	.align		4
.L_389:
        /*0018*/ 	.byte	0x04, 0x17
        /*001a*/ 	.short	(.L_391 - .L_390)
.L_390:
        /*001c*/ 	.word	0x00000000
        /*0020*/ 	.short	0x0000
        /*0022*/ 	.short	0x0000
        /*0024*/ 	.byte	0x00, 0xf0, 0x11, 0x00


	//----- nvinfo : EIATTR_SPARSE_MMA_MASK
	.align		4
.L_391:
        /*0028*/ 	.byte	0x03, 0x50
        /*002a*/ 	.short	0x0000


	//----- nvinfo : EIATTR_MAXREG_COUNT
	.align		4
        /*002c*/ 	.byte	0x03, 0x1b
        /*002e*/ 	.short	0x0080


	//----- nvinfo : EIATTR_EXTERNS
	.align		4
        /*0030*/ 	.byte	0x04, 0x0f
        /*0032*/ 	.short	(.L_393 - .L_392)


	//   ....[0]....
	.align		4
.L_392:
        /*0034*/ 	.word	index@(__assertfail)


	//----- nvinfo : EIATTR_MERCURY_ISA_VERSION
	.align		4
.L_393:
        /*0038*/ 	.byte	0x03, 0x5f
        /*003a*/ 	.short	0x0101


	//----- nvinfo : EIATTR_VRC_CTA_INIT_COUNT
	.align		4
        /*003c*/ 	.byte	0x02, 0x4a
	.zero		1
	.zero		1


	//----- nvinfo : EIATTR_SYSCALL_OFFSETS
	.align		4
        /*0040*/ 	.byte	0x04, 0x46
        /*0042*/ 	.short	(.L_395 - .L_394)


	//   ....[0]....
.L_394:
        /*0044*/ 	.word	0x000020d0


	//   ....[1]....
        /*0048*/ 	.word	0x00002f00


	//   ....[2]....
        /*004c*/ 	.word	0x00005110


	//   ....[3]....
        /*0050*/ 	.word	0x00005da0


	//   ....[4]....
        /*0054*/ 	.word	0x000080c0


	//   ....[5]....
        /*0058*/ 	.word	0x00008d50


	//   ....[6]....
        /*005c*/ 	.word	0x0000b080


	//   ....[7]....
        /*0060*/ 	.word	0x0000bcf0


	//----- nvinfo : EIATTR_EXIT_INSTR_OFFSETS
	.align		4
.L_395:
        /*0064*/ 	.byte	0x04, 0x1c
        /*0066*/ 	.short	(.L_397 - .L_396)


	//   ....[0]....
.L_396:
        /*0068*/ 	.word	0x00009000


	//   ....[1]....
        /*006c*/ 	.word	0x0000b270


	//   ....[2]....
        /*0070*/ 	.word	0x0000b2b0


	//   ....[3]....
        /*0074*/ 	.word	0x0000b340


	//   ....[4]....
        /*0078*/ 	.word	0x0000b370


	//   ....[5]....
        /*007c*/ 	.word	0x0000b3a0


	//   ....[6]....
        /*0080*/ 	.word	0x0000b420


	//   ....[7]....
        /*0084*/ 	.word	0x0000b450


	//   ....[8]....
        /*0088*/ 	.word	0x0000b4e0


	//   ....[9]....
        /*008c*/ 	.word	0x0000b520


	//   ....[10]....
        /*0090*/ 	.word	0x0000b560


	//   ....[11]....
        /*0094*/ 	.word	0x0000b630


	//   ....[12]....
        /*0098*/ 	.word	0x0000b790


	//   ....[13]....
        /*009c*/ 	.word	0x0000b8f0


	//   ....[14]....
        /*00a0*/ 	.word	0x0000ba40


	//   ....[15]....
        /*00a4*/ 	.word	0x0000ba70


	//   ....[16]....
        /*00a8*/ 	.word	0x0000baa0


	//   ....[17]....
        /*00ac*/ 	.word	0x0000bb40


	//   ....[18]....
        /*00b0*/ 	.word	0x0000bb90


	//   ....[19]....
        /*00b4*/ 	.word	0x0000bd00


	//   ....[20]....
        /*00b8*/ 	.word	0x0000be00


	//   ....[21]....
        /*00bc*/ 	.word	0x0000bf30


	//   ....[22]....
        /*00c0*/ 	.word	0x0000bf60


	//----- nvinfo : EIATTR_MAX_THREADS
	.align		4
.L_397:
        /*00c4*/ 	.byte	0x04, 0x05
        /*00c6*/ 	.short	(.L_399 - .L_398)
.L_398:
        /*00c8*/ 	.word	0x00000080
        /*00cc*/ 	.word	0x00000001
        /*00d0*/ 	.word	0x00000001


	//----- nvinfo : EIATTR_CRS_STACK_SIZE
	.align		4
.L_399:
        /*00d4*/ 	.byte	0x04, 0x1e
        /*00d6*/ 	.short	(.L_401 - .L_400)
.L_400:
        /*00d8*/ 	.word	0x00000000


	//----- nvinfo : EIATTR_CBANK_PARAM_SIZE
	.align		4
.L_401:
        /*00dc*/ 	.byte	0x03, 0x19
        /*00de*/ 	.short	0x0238


	//----- nvinfo : EIATTR_PARAM_CBANK
	.align		4
        /*00e0*/ 	.byte	0x04, 0x0a
        /*00e2*/ 	.short	(.L_403 - .L_402)
	.align		4
.L_402:
        /*00e4*/ 	.word	index@(.nv.constant0._ZN2at6native18elementwise_kernelILi128ELi4EZNS0_15gpu_kernel_implIZZZNS0_46_GLOBAL__N__5fd40885_13_AmpKernels_cu_3810c27339_amp_non_finite_check_and_unscale_cuda_ERNS_6TensorES5_RKS4_ENKUlvE_clEvENKUlvE0_clEvEUlfE_EEvRNS_18TensorIteratorBaseERKT_EUliE_EEviT1_)
        /*00e8*/ 	.short	0x0380
        /*00ea*/ 	.short	0x0238


	//----- nvinfo : EIATTR_SW_WAR
	.align		4
.L_403:
        /*00ec*/ 	.byte	0x04, 0x36
        /*00ee*/ 	.short	(.L_405 - .L_404)
.L_404:
        /*00f0*/ 	.word	0x00000008
.L_405:


//--------------------- .nv.info._ZN2at6native27unrolled_elementwise_kernelIZZZNS0_46_GLOBAL__N__5fd40885_13_AmpKernels_cu_3810c27339_amp_non_finite_check_and_unscale_cuda_ERNS_6TensorES4_RKS3_ENKUlvE_clEvENKUlvE0_clEvEUlfE_St5arrayIPcLm2EELi4E23TrivialOffsetCalculatorILi1EjESE_NS0_6memory12LoadWithCastILi1EEENSF_13StoreWithCastILi1EEEEEviT_T0_T2_T3_T4_T5_ --------------------------
	.section	.nv.info._ZN2at6native27unrolled_elementwise_kernelIZZZNS0_46_GLOBAL__N__5fd40885_13_AmpKernels_cu_3810c27339_amp_non_finite_check_and_unscale_cuda_ERNS_6TensorES4_RKS3_ENKUlvE_clEvENKUlvE0_clEvEUlfE_St5arrayIPcLm2EELi4E23TrivialOffsetCalculatorILi1EjESE_NS0_6memory12LoadWithCastILi1EEENSF_13StoreWithCastILi1EEEEEviT_T0_T2_T3_T4_T5_,"",@"SHT_CUDA_INFO"
	.sectionflags	@""
	.align	4


	//----- nvinfo : EIATTR_CUDA_API_VERSION
	.align		4
        /*0000*/ 	.byte	0x04, 0x37
        /*0002*/ 	.short	(.L_407 - .L_406)
.L_406:
        /*0004*/ 	.word	0x00000082


	//----- nvinfo : EIATTR_KPARAM_INFO
	.align		4
.L_407:
        /*0008*/ 	.byte	0x04, 0x17
        /*000a*/ 	.short	(.L_409 - .L_408)
.L_408:
        /*000c*/ 	.word	0x00000000
        /*0010*/ 	.short	0x0006
        /*0012*/ 	.short	0x003c
        /*0014*/ 	.byte	0x00, 0xf0, 0x21, 0x00


	//----- nvinfo : EIATTR_KPARAM_INFO
	.align		4
.L_409:
        /*0018*/ 	.byte	0x04, 0x17
        /*001a*/ 	.short	(.L_411 - .L_410)
.L_410:
        /*001c*/ 	.word	0x00000000
        /*0020*/ 	.short	0x0005
        /*0022*/ 	.short	0x0034
        /*0024*/ 	.byte	0x00, 0xf0, 0x21, 0x00


	//----- nvinfo : EIATTR_KPARAM_INFO
	.align		4
.L_411:
        /*0028*/ 	.byte	0x04, 0x17
        /*002a*/ 	.short	(.L_413 - .L_412)
.L_412:
        /*002c*/ 	.word	0x00000000
        /*0030*/ 	.short	0x0004
        /*0032*/ 	.short	0x0031
        /*0034*/ 	.byte	0x00, 0xf0, 0x05, 0x00


	//----- nvinfo : EIATTR_KPARAM_INFO
	.align		4
.L_413:
        /*0038*/ 	.byte	0x04, 0x17
        /*003a*/ 	.short	(.L_415 - .L_414)
.L_414:
        /*003c*/ 	.word	0x00000000
        /*0040*/ 	.short	0x0003
        /*0042*/ 	.short	0x0030
        /*0044*/ 	.byte	0x00, 0xf0, 0x05, 0x00


	//----- nvinfo : EIATTR_KPARAM_INFO
	.align		4
.L_415:
        /*0048*/ 	.byte	0x04, 0x17
        /*004a*/ 	.short	(.L_417 - .L_416)
.L_416:
        /*004c*/ 	.word	0x00000000
        /*0050*/ 	.short	0x0002
        /*0052*/ 	.short	0x0020
        /*0054*/ 	.byte	0x00, 0xf0, 0x41, 0x00


	//----- nvinfo : EIATTR_KPARAM_INFO
	.align		4
.L_417:
        /*0058*/ 	.byte	0x04, 0x17
        /*005a*/ 	.short	(.L_419 - .L_418)
.L_418:
        /*005c*/ 	.word	0x00000000
        /*0060*/ 	.short	0x0001
        /*0062*/ 	.short	0x0008
        /*0064*/ 	.byte	0x00, 0xf0, 0x61, 0x00


	//----- nvinfo : EIATTR_KPARAM_INFO
	.align		4
.L_419:
        /*0068*/ 	.byte	0x04, 0x17
        /*006a*/ 	.short	(.L_421 - .L_420)
.L_420:
        /*006c*/ 	.word	0x00000000
        /*0070*/ 	.short	0x0000
        /*0072*/ 	.short	0x0000
        /*0074*/ 	.byte	0x00, 0xf0, 0x11, 0x00


	//----- nvinfo : EIATTR_SPARSE_MMA_MASK
	.align		4
.L_421:
        /*0078*/ 	.byte	0x03, 0x50
        /*007a*/ 	.short	0x0000


	//----- nvinfo : EIATTR_MAXREG_COUNT
	.align		4
        /*007c*/ 	.byte	0x03, 0x1b
        /*007e*/ 	.short	0x00ff


	//----- nvinfo : EIATTR_EXTERNS
	.align		4
        /*0080*/ 	.byte	0x04, 0x0f
        /*0082*/ 	.short	(.L_423 - .L_422)


	//   ....[0]....
	.align		4
.L_422:
        /*0084*/ 	.word	index@(__assertfail)


	//----- nvinfo : EIATTR_MERCURY_ISA_VERSION
	.align		4
.L_423:
        /*0088*/ 	.byte	0x03, 0x5f
        /*008a*/ 	.short	0x0101


	//----- nvinfo : EIATTR_VRC_CTA_INIT_COUNT
	.align		4
        /*008c*/ 	.byte	0x02, 0x4a
	.zero		1
	.zero		1


	//----- nvinfo : EIATTR_SYSCALL_OFFSETS
	.align		4
        /*0090*/ 	.byte	0x04, 0x46
        /*0092*/ 	.short	(.L_425 - .L_424)


	//   ....[0]....
.L_424:
        /*0094*/ 	.word	0x00000de0


	//   ....[1]....
        /*0098*/ 	.word	0x00001cf0


	//   ....[2]....
        /*009c*/ 	.word	0x00002b80


	//   ....[3]....
        /*00a0*/ 	.word	0x000039d0


	//   ....[4]....
        /*00a4*/ 	.word	0x00004bd0


	//   ....[5]....
        /*00a8*/ 	.word	0x00005970


	//   ....[6]....
        /*00ac*/ 	.word	0x000067d0


	//   ....[7]....
        /*00b0*/ 	.word	0x00007630


	//----- nvinfo : EIATTR_EXIT_INSTR_OFFSETS
	.align		4
.L_425:
        /*00b4*/ 	.byte	0x04, 0x1c
        /*00b6*/ 	.short	(.L_427 - .L_426)


	//   ....[0]....
.L_426:
        /*00b8*/ 	.word	0x00006a70


	//   ....[1]....
        /*00bc*/ 	.word	0x00006bb0


	//   ....[2]....
        /*00c0*/ 	.word	0x00006bf0


	//   ....[3]....
        /*00c4*/ 	.word	0x00006c80


	//   ....[4]....
        /*00c8*/ 	.word	0x00006cb0


	//   ....[5]....
        /*00cc*/ 	.word	0x00006ce0


	//   ....[6]....
        /*00d0*/ 	.word	0x00006d60


	//   ....[7]....
        /*00d4*/ 	.word	0x00006d90


	//   ....[8]....
        /*00d8*/ 	.word	0x00006e20


	//   ....[9]....
        /*00dc*/ 	.word	0x00006e60


	//   ....[10]....
        /*00e0*/ 	.word	0x00006ea0


	//   ....[11]....
        /*00e4*/ 	.word	0x00006f70


	//   ....[12]....
        /*00e8*/ 	.word	0x000070d0


	//   ....[13]....
        /*00ec*/ 	.word	0x00007230


	//   ....[14]....
        /*00f0*/ 	.word	0x00007380


	//   ....[15]....
        /*00f4*/ 	.word	0x000073b0


	//   ....[16]....
        /*00f8*/ 	.word	0x000073e0


	//   ....[17]....
        /*00fc*/ 	.word	0x00007480


	//   ....[18]....
        /*0100*/ 	.word	0x000074d0


	//   ....[19]....
        /*0104*/ 	.word	0x00007640


	//   ....[20]....
        /*0108*/ 	.word	0x00007740


	//   ....[21]....
        /*010c*/ 	.word	0x00007870


	//   ....[22]....
        /*0110*/ 	.word	0x000078a0


	//----- nvinfo : EIATTR_MAX_THREADS
	.align		4
.L_427:
        /*0114*/ 	.byte	0x04, 0x05
        /*0116*/ 	.short	(.L_429 - .L_428)
.L_428:
        /*0118*/ 	.word	0x00000080
        /*011c*/ 	.word	0x00000001
        /*0120*/ 	.word	0x00000001


	//----- nvinfo : EIATTR_CRS_STACK_SIZE
	.align		4
.L_429:
        /*0124*/ 	.byte	0x04, 0x1e
        /*0126*/ 	.short	(.L_431 - .L_430)
.L_430:
        /*0128*/ 	.word	0x00000000


	//----- nvinfo : EIATTR_CBANK_PARAM_SIZE
	.align		4
.L_431:
        /*012c*/ 	.byte	0x03, 0x19
        /*012e*/ 	.short	0x0044


	//----- nvinfo : EIATTR_PARAM_CBANK
	.align		4
        /*0130*/ 	.byte	0x04, 0x0a
        /*0132*/ 	.short	(.L_433 - .L_432)
	.align		4
.L_432:
        /*0134*/ 	.word	index@(.nv.constant0._ZN2at6native27unrolled_elementwise_kernelIZZZNS0_46_GLOBAL__N__5fd40885_13_AmpKernels_cu_3810c27339_amp_non_finite_check_and_unscale_cuda_ERNS_6TensorES4_RKS3_ENKUlvE_clEvENKUlvE0_clEvEUlfE_St5arrayIPcLm2EELi4E23TrivialOffsetCalculatorILi1EjESE_NS0_6memory12LoadWithCastILi1EEENSF_13StoreWithCastILi1EEEEEviT_T0_T2_T3_T4_T5_)
        /*0138*/ 	.short	0x0380
        /*013a*/ 	.short	0x0044


	//----- nvinfo : EIATTR_SW_WAR
	.align		4
.L_433:
        /*013c*/ 	.byte	0x04, 0x36
        /*013e*/ 	.short	(.L_435 - .L_434)
.L_434:
        /*0140*/ 	.word	0x00000008
.L_435:


//--------------------- .nv.info._ZN2at6native18elementwise_kernelILi128ELi2EZNS0_22gpu_kernel_impl_nocastIZZZNS0_46_GLOBAL__N__5fd40885_13_AmpKernels_cu_3810c27339_amp_non_finite_check_and_unscale_cuda_ERNS_6TensorES5_RKS4_ENKUlvE_clEvENKUlvE0_clEvEUlfE_EEvRNS_18TensorIteratorBaseERKT_EUliE_EEviT1_ --------------------------
	.section	.nv.info._ZN2at6native18elementwise_kernelILi128ELi2EZNS0_22gpu_kernel_impl_nocastIZZZNS0_46_GLOBAL__N__5fd40885_13_AmpKernels_cu_3810c27339_amp_non_finite_check_and_unscale_cuda_ERNS_6TensorES5_RKS4_ENKUlvE_clEvENKUlvE0_clEvEUlfE_EEvRNS_18TensorIteratorBaseERKT_EUliE_EEviT1_,"",@"SHT_CUDA_INFO"
	.sectionflags	@""
	.align	4


	//----- nvinfo : EIATTR_CUDA_API_VERSION
	.align		4
        /*0000*/ 	.byte	0x04, 0x37
        /*0002*/ 	.short	(.L_437 - .L_436)
.L_436:
        /*0004*/ 	.word	0x00000082


	//----- nvinfo : EIATTR_KPARAM_INFO
	.align		4
.L_437:
        /*0008*/ 	.byte	0x04, 0x17
        /*000a*/ 	.short	(.L_439 - .L_438)
.L_438:
        /*000c*/ 	.word	0x00000000
        /*0010*/ 	.short	0x0001
        /*0012*/ 	.short	0x0008
        /*0014*/ 	.byte	0x00, 0xf0, 0xa1, 0x08


	//----- nvinfo : EIATTR_KPARAM_INFO
	.align		4
.L_439:
        /*0018*/ 	.byte	0x04, 0x17
        /*001a*/ 	.short	(.L_441 - .L_440)
.L_440:
        /*001c*/ 	.word	0x00000000
        /*0020*/ 	.short	0x0000
        /*0022*/ 	.short	0x0000
        /*0024*/ 	.byte	0x00, 0xf0, 0x11, 0x00


	//----- nvinfo : EIATTR_SPARSE_MMA_MASK
	.align		4
.L_441:
        /*0028*/ 	.byte	0x03, 0x50
        /*002a*/ 	.short	0x0000


	//----- nvinfo : EIATTR_MAXREG_COUNT
	.align		4
        /*002c*/ 	.byte	0x03, 0x1b
        /*002e*/ 	.short	0x0080


	//----- nvinfo : EIATTR_MERCURY_ISA_VERSION
	.align		4
        /*0030*/ 	.byte	0x03, 0x5f
        /*0032*/ 	.short	0x0101


	//----- nvinfo : EIATTR_VRC_CTA_INIT_COUNT
	.align		4
        /*0034*/ 	.byte	0x02, 0x4a
	.zero		1
	.zero		1


	//----- nvinfo : EIATTR_EXIT_INSTR_OFFSETS
	.align		4
        /*0038*/ 	.byte	0x04, 0x1c
        /*003a*/ 	.short	(.L_443 - .L_442)


	//   ....[0]....
.L_442:
        /*003c*/ 	.word	0x000001c0


	//   ....[1]....
        /*0040*/ 	.word	0x00000290


	//   ....[2]....
        /*0044*/ 	.word	0x000016e0


	//   ....[3]....
        /*0048*/ 	.word	0x00002a80


	//----- nvinfo : EIATTR_MAX_THREADS
	.align		4
.L_443:
        /*004c*/ 	.byte	0x04, 0x05
        /*004e*/ 	.short	(.L_445 - .L_444)
.L_444:
        /*0050*/ 	.word	0x00000080
        /*0054*/ 	.word	0x00000001
        /*0058*/ 	.word	0x00000001


	//----- nvinfo : EIATTR_CRS_STACK_SIZE
	.align		4
.L_445:
        /*005c*/ 	.byte	0x04, 0x1e
        /*005e*/ 	.short	(.L_447 - .L_446)
.L_446:
        /*0060*/ 	.word	0x00000000


	//----- nvinfo : EIATTR_CBANK_PARAM_SIZE
	.align		4
.L_447:
        /*0064*/ 	.byte	0x03, 0x19
        /*0066*/ 	.short	0x0230


	//----- nvinfo : EIATTR_PARAM_CBANK
	.align		4
        /*0068*/ 	.byte	0x04, 0x0a
        /*006a*/ 	.short	(.L_449 - .L_448)
	.align		4
.L_448:
        /*006c*/ 	.word	index@(.nv.constant0._ZN2at6native18elementwise_kernelILi128ELi2EZNS0_22gpu_kernel_impl_nocastIZZZNS0_46_GLOBAL__N__5fd40885_13_AmpKernels_cu_3810c27339_amp_non_finite_check_and_unscale_cuda_ERNS_6TensorES5_RKS4_ENKUlvE_clEvENKUlvE0_clEvEUlfE_EEvRNS_18TensorIteratorBaseERKT_EUliE_EEviT1_)
        /*0070*/ 	.short	0x0380
        /*0072*/ 	.short	0x0230


	//----- nvinfo : EIATTR_SW_WAR
	.align		4
.L_449:
        /*0074*/ 	.byte	0x04, 0x36
        /*0076*/ 	.short	(.L_451 - .L_450)
.L_450:
        /*0078*/ 	.word	0x00000008
.L_451:


//--------------------- .nv.info._ZN2at6native27unrolled_elementwise_kernelIZZZNS0_46_GLOBAL__N__5fd40885_13_AmpKernels_cu_3810c27339_amp_non_finite_check_and_unscale_cuda_ERNS_6TensorES4_RKS3_ENKUlvE_clEvENKUlvE0_clEvEUlfE_St5arrayIPcLm2EELi4E23TrivialOffsetCalculatorILi1EjESE_NS0_6memory15LoadWithoutCastENSF_16StoreWithoutCastEEEviT_T0_T2_T3_T4_T5_ --------------------------
	.section	.nv.info._ZN2at6native27unrolled_elementwise_kernelIZZZNS0_46_GLOBAL__N__5fd40885_13_AmpKernels_cu_3810c27339_amp_non_finite_check_and_unscale_cuda_ERNS_6TensorES4_RKS3_ENKUlvE_clEvENKUlvE0_clEvEUlfE_St5arrayIPcLm2EELi4E23TrivialOffsetCalculatorILi1EjESE_NS0_6memory15LoadWithoutCastENSF_16StoreWithoutCastEEEviT_T0_T2_T3_T4_T5_,"",@"SHT_CUDA_INFO"
	.sectionflags	@""
	.align	4


	//----- nvinfo : EIATTR_CUDA_API_VERSION
	.align		4
        /*0000*/ 	.byte	0x04, 0x37
        /*0002*/ 	.short	(.L_453 - .L_452)
.L_452:
        /*0004*/ 	.word	0x00000082


	//----- nvinfo : EIATTR_KPARAM_INFO
	.align		4
.L_453:
        /*0008*/ 	.byte	0x04, 0x17
        /*000a*/ 	.short	(.L_455 - .L_454)
.L_454:
        /*000c*/ 	.word	0x00000000
        /*0010*/ 	.short	0x0006
        /*0012*/ 	.short	0x0033
        /*0014*/ 	.byte	0x00, 0xf0, 0x05, 0x00


	//----- nvinfo : EIATTR_KPARAM_INFO
	.align		4
.L_455:
        /*0018*/ 	.byte	0x04, 0x17
        /*001a*/ 	.short	(.L_457 - .L_456)
.L_456:
        /*001c*/ 	.word	0x00000000
        /*0020*/ 	.short	0x0005
        /*0022*/ 	.short	0x0032
        /*0024*/ 	.byte	0x00, 0xf0, 0x05, 0x00


	//----- nvinfo : EIATTR_KPARAM_INFO
	.align		4
.L_457:
        /*0028*/ 	.byte	0x04, 0x17
        /*002a*/ 	.short	(.L_459 - .L_458)
.L_458:
        /*002c*/ 	.word	0x00000000
        /*0030*/ 	.short	0x0004
        /*0032*/ 	.short	0x0031
        /*0034*/ 	.byte	0x00, 0xf0, 0x05, 0x00


	//----- nvinfo : EIATTR_KPARAM_INFO
	.align		4
.L_459:
        /*0038*/ 	.byte	0x04, 0x17
        /*003a*/ 	.short	(.L_461 - .L_460)
.L_460:
        /*003c*/ 	.word	0x00000000
        /*0040*/ 	.short	0x0003
        /*0042*/ 	.short	0x0030
        /*0044*/ 	.byte	0x00, 0xf0, 0x05, 0x00


	//----- nvinfo : EIATTR_KPARAM_INFO
	.align		4
.L_461:
        /*0048*/ 	.byte	0x04, 0x17
        /*004a*/ 	.short	(.L_463 - .L_462)
.L_462:
        /*004c*/ 	.word	0x00000000
        /*0050*/ 	.short	0x0002
        /*0052*/ 	.short	0x0020
        /*0054*/ 	.byte	0x00, 0xf0, 0x41, 0x00


	//----- nvinfo : EIATTR_KPARAM_INFO
	.align		4
.L_463:
        /*0058*/ 	.byte	0x04, 0x17
        /*005a*/ 	.short	(.L_465 - .L_464)
.L_464:
        /*005c*/ 	.word	0x00000000
        /*0060*/ 	.short	0x0001
        /*0062*/ 	.short	0x0008
        /*0064*/ 	.byte	0x00, 0xf0, 0x61, 0x00


	//----- nvinfo : EIATTR_KPARAM_INFO
	.align		4
.L_465:
        /*0068*/ 	.byte	0x04, 0x17
        /*006a*/ 	.short	(.L_467 - .L_466)
.L_466:
        /*006c*/ 	.word	0x00000000
        /*0070*/ 	.short	0x0000
        /*0072*/ 	.short	0x0000
        /*0074*/ 	.byte	0x00, 0xf0, 0x11, 0x00


	//----- nvinfo : EIATTR_SPARSE_MMA_MASK
	.align		4
.L_467:
        /*0078*/ 	.byte	0x03, 0x50
        /*007a*/ 	.short	0x0000


	//----- nvinfo : EIATTR_MAXREG_COUNT
	.align		4
        /*007c*/ 	.byte	0x03, 0x1b
        /*007e*/ 	.short	0x00ff


	//----- nvinfo : EIATTR_MERCURY_ISA_VERSION
	.align		4
        /*0080*/ 	.byte	0x03, 0x5f
        /*0082*/ 	.short	0x0101


	//----- nvinfo : EIATTR_VRC_CTA_INIT_COUNT
	.align		4
        /*0084*/ 	.byte	0x02, 0x4a
	.zero		1
	.zero		1


	//----- nvinfo : EIATTR_EXIT_INSTR_OFFSETS
	.align		4
        /*0088*/ 	.byte	0x04, 0x1c
        /*008a*/ 	.short	(.L_469 - .L_468)


	//   ....[0]....
.L_468:
        /*008c*/ 	.word	0x00000690


	//   ....[1]....
        /*0090*/ 	.word	0x000006e0


	//----- nvinfo : EIATTR_MAX_THREADS
	.align		4
.L_469:
        /*0094*/ 	.byte	0x04, 0x05
        /*0096*/ 	.short	(.L_471 - .L_470)
.L_470:
        /*0098*/ 	.word	0x00000080
        /*009c*/ 	.word	0x00000001
        /*00a0*/ 	.word	0x00000001


	//----- nvinfo : EIATTR_CRS_STACK_SIZE
	.align		4
.L_471:
        /*00a4*/ 	.byte	0x04, 0x1e
        /*00a6*/ 	.short	(.L_473 - .L_472)
.L_472:
        /*00a8*/ 	.word	0x00000000


	//----- nvinfo : EIATTR_CBANK_PARAM_SIZE
	.align		4
.L_473:
        /*00ac*/ 	.byte	0x03, 0x19
        /*00ae*/ 	.short	0x0034


	//----- nvinfo : EIATTR_PARAM_CBANK
	.align		4
        /*00b0*/ 	.byte	0x04, 0x0a
        /*00b2*/ 	.short	(.L_475 - .L_474)
	.align		4
.L_474:
        /*00b4*/ 	.word	index@(.nv.constant0._ZN2at6native27unrolled_elementwise_kernelIZZZNS0_46_GLOBAL__N__5fd40885_13_AmpKernels_cu_3810c27339_amp_non_finite_check_and_unscale_cuda_ERNS_6TensorES4_RKS3_ENKUlvE_clEvENKUlvE0_clEvEUlfE_St5arrayIPcLm2EELi4E23TrivialOffsetCalculatorILi1EjESE_NS0_6memory15LoadWithoutCastENSF_16StoreWithoutCastEEEviT_T0_T2_T3_T4_T5_)
        /*00b8*/ 	.short	0x0380
        /*00ba*/ 	.short	0x0034


	//----- nvinfo : EIATTR_SW_WAR
	.align		4
.L_475:
        /*00bc*/ 	.byte	0x04, 0x36
        /*00be*/ 	.short	(.L_477 - .L_476)
.L_476:
        /*00c0*/ 	.word	0x00000008
.L_477:


//--------------------- .nv.info._ZN2at6native29vectorized_elementwise_kernelILi2EZZZNS0_46_GLOBAL__N__5fd40885_13_AmpKernels_cu_3810c27339_amp_non_finite_check_and_unscale_cuda_ERNS_6TensorES4_RKS3_ENKUlvE_clEvENKUlvE0_clEvEUlfE_St5arrayIPcLm2EEEEviT0_T1_ --------------------------
	.section	.nv.info._ZN2at6native29vectorized_elementwise_kernelILi2EZZZNS0_46_GLOBAL__N__5fd40885_13_AmpKernels_cu_3810c27339_amp_non_finite_check_and_unscale_cuda_ERNS_6TensorES4_RKS3_ENKUlvE_clEvENKUlvE0_clEvEUlfE_St5arrayIPcLm2EEEEviT0_T1_,"",@"SHT_CUDA_INFO"
	.sectionflags	@""
	.align	4


	//----- nvinfo : EIATTR_CUDA_API_VERSION
	.align		4
        /*0000*/ 	.byte	0x04, 0x37
        /*0002*/ 	.short	(.L_479 - .L_478)
.L_478:
        /*0004*/ 	.word	0x00000082


	//----- nvinfo : EIATTR_KPARAM_INFO
	.align		4
.L_479:
        /*0008*/ 	.byte	0x04, 0x17
        /*000a*/ 	.short	(.L_481 - .L_480)
.L_480:
        /*000c*/ 	.word	0x00000000
        /*0010*/ 	.short	0x0002
        /*0012*/ 	.short	0x0020
        /*0014*/ 	.byte	0x00, 0xf0, 0x41, 0x00


	//----- nvinfo : EIATTR_KPARAM_INFO
	.align		4
.L_481:
        /*0018*/ 	.byte	0x04, 0x17
        /*001a*/ 	.short	(.L_483 - .L_482)
.L_482:
        /*001c*/ 	.word	0x00000000
        /*0020*/ 	.short	0x0001
        /*0022*/ 	.short	0x0008
        /*0024*/ 	.byte	0x00, 0xf0, 0x61, 0x00


	//----- nvinfo : EIATTR_KPARAM_INFO
	.align		4
.L_483:
        /*0028*/ 	.byte	0x04, 0x17
        /*002a*/ 	.short	(.L_485 - .L_484)
.L_484:
        /*002c*/ 	.word	0x00000000
        /*0030*/ 	.short	0x0000
        /*0032*/ 	.short	0x0000
        /*0034*/ 	.byte	0x00, 0xf0, 0x11, 0x00


	//----- nvinfo : EIATTR_SPARSE_MMA_MASK
	.align		4
.L_485:
        /*0038*/ 	.byte	0x03, 0x50
        /*003a*/ 	.short	0x0000


	//----- nvinfo : EIATTR_MAXREG_COUNT
	.align		4
        /*003c*/ 	.byte	0x03, 0x1b
        /*003e*/ 	.short	0x00ff


	//----- nvinfo : EIATTR_MERCURY_ISA_VERSION
	.align		4
        /*0040*/ 	.byte	0x03, 0x5f
        /*0042*/ 	.short	0x0101


	//----- nvinfo : EIATTR_VRC_CTA_INIT_COUNT
	.align		4
        /*0044*/ 	.byte	0x02, 0x4a
	.zero		1
	.zero		1


	//----- nvinfo : EIATTR_EXIT_INSTR_OFFSETS
	.align		4
        /*0048*/ 	.byte	0x04, 0x1c
        /*004a*/ 	.short	(.L_487 - .L_486)


	//   ....[0]....
.L_486:
        /*004c*/ 	.word	0x00000db0


	//   ....[1]....
        /*0050*/ 	.word	0x00000e00


	//   ....[2]....
        /*0054*/ 	.word	0x00001300


	//----- nvinfo : EIATTR_MAX_THREADS
	.align		4
.L_487:
        /*0058*/ 	.byte	0x04, 0x05
        /*005a*/ 	.short	(.L_489 - .L_488)
.L_488:
        /*005c*/ 	.word	0x00000080
        /*0060*/ 	.word	0x00000001
        /*0064*/ 	.word	0x00000001


	//----- nvinfo : EIATTR_CRS_STACK_SIZE
	.align		4
.L_489:
        /*0068*/ 	.byte	0x04, 0x1e
        /*006a*/ 	.short	(.L_491 - .L_490)
.L_490:
        /*006c*/ 	.word	0x00000000


	//----- nvinfo : EIATTR_CBANK_PARAM_SIZE
	.align		4
.L_491:
        /*0070*/ 	.byte	0x03, 0x19
        /*0072*/ 	.short	0x0030


	//----- nvinfo : EIATTR_PARAM_CBANK
	.align		4
        /*0074*/ 	.byte	0x04, 0x0a
        /*0076*/ 	.short	(.L_493 - .L_492)
	.align		4
.L_492:
        /*0078*/ 	.word	index@(.nv.constant0._ZN2at6native29vectorized_elementwise_kernelILi2EZZZNS0_46_GLOBAL__N__5fd40885_13_AmpKernels_cu_3810c27339_amp_non_finite_check_and_unscale_cuda_ERNS_6TensorES4_RKS3_ENKUlvE_clEvENKUlvE0_clEvEUlfE_St5arrayIPcLm2EEEEviT0_T1_)
        /*007c*/ 	.short	0x0380
        /*007e*/ 	.short	0x0030


	//----- nvinfo : EIATTR_SW_WAR
	.align		4
.L_493:
        /*0080*/ 	.byte	0x04, 0x36
        /*0082*/ 	.short	(.L_495 - .L_494)
.L_494:
        /*0084*/ 	.word	0x00000008
.L_495:


//--------------------- .nv.info._ZN2at6native29vectorized_elementwise_kernelILi4EZZZNS0_46_GLOBAL__N__5fd40885_13_AmpKernels_cu_3810c27339_amp_non_finite_check_and_unscale_cuda_ERNS_6TensorES4_RKS3_ENKUlvE_clEvENKUlvE0_clEvEUlfE_St5arrayIPcLm2EEEEviT0_T1_ --------------------------
	.section	.nv.info._ZN2at6native29vectorized_elementwise_kernelILi4EZZZNS0_46_GLOBAL__N__5fd40885_13_AmpKernels_cu_3810c27339_amp_non_finite_check_and_unscale_cuda_ERNS_6TensorES4_RKS3_ENKUlvE_clEvENKUlvE0_clEvEUlfE_St5arrayIPcLm2EEEEviT0_T1_,"",@"SHT_CUDA_INFO"
	.sectionflags	@""
	.align	4


	//----- nvinfo : EIATTR_CUDA_API_VERSION
	.align		4
        /*0000*/ 	.byte	0x04, 0x37
        /*0002*/ 	.short	(.L_497 - .L_496)
.L_496:
        /*0004*/ 	.word	0x00000082


	//----- nvinfo : EIATTR_KPARAM_INFO
	.align		4
.L_497:
        /*0008*/ 	.byte	0x04, 0x17
        /*000a*/ 	.short	(.L_499 - .L_498)
.L_498:
        /*000c*/ 	.word	0x00000000
        /*0010*/ 	.short	0x0002
        /*0012*/ 	.short	0x0020
        /*0014*/ 	.byte	0x00, 0xf0, 0x41, 0x00


	//----- nvinfo : EIATTR_KPARAM_INFO
	.align		4
.L_499:
        /*0018*/ 	.byte	0x04, 0x17
        /*001a*/ 	.short	(.L_501 - .L_500)
.L_500:
        /*001c*/ 	.word	0x00000000
        /*0020*/ 	.short	0x0001
        /*0022*/ 	.short	0x0008
        /*0024*/ 	.byte	0x00, 0xf0, 0x61, 0x00


	//----- nvinfo : EIATTR_KPARAM_INFO
	.align		4
.L_501:
        /*0028*/ 	.byte	0x04, 0x17
        /*002a*/ 	.short	(.L_503 - .L_502)
.L_502:
        /*002c*/ 	.word	0x00000000
        /*0030*/ 	.short	0x0000
        /*0032*/ 	.short	0x0000
        /*0034*/ 	.byte	0x00, 0xf0, 0x11, 0x00


	//----- nvinfo : EIATTR_SPARSE_MMA_MASK
	.align		4
.L_503:
        /*0038*/ 	.byte	0x03, 0x50
        /*003a*/ 	.short	0x0000


	//----- nvinfo : EIATTR_MAXREG_COUNT
	.align		4
        /*003c*/ 	.byte	0x03, 0x1b
        /*003e*/ 	.short	0x00ff


	//----- nvinfo : EIATTR_MERCURY_ISA_VERSION
	.align		4
        /*0040*/ 	.byte	0x03, 0x5f
        /*0042*/ 	.short	0x0101


	//----- nvinfo : EIATTR_VRC_CTA_INIT_COUNT
	.align		4
        /*0044*/ 	.byte	0x02, 0x4a
	.zero		1
	.zero		1


	//----- nvinfo : EIATTR_EXIT_INSTR_OFFSETS
	.align		4
        /*0048*/ 	.byte	0x04, 0x1c
        /*004a*/ 	.short	(.L_505 - .L_504)


	//   ....[0]....
.L_504:
        /*004c*/ 	.word	0x00000db0


	//   ....[1]....
        /*0050*/ 	.word	0x00000e00


	//   ....[2]....
        /*0054*/ 	.word	0x000012c0


	//----- nvinfo : EIATTR_MAX_THREADS
	.align		4
.L_505:
        /*0058*/ 	.byte	0x04, 0x05
        /*005a*/ 	.short	(.L_507 - .L_506)
.L_506:
        /*005c*/ 	.word	0x00000080
        /*0060*/ 	.word	0x00000001
        /*0064*/ 	.word	0x00000001


	//----- nvinfo : EIATTR_CRS_STACK_SIZE
	.align		4
.L_507:
        /*0068*/ 	.byte	0x04, 0x1e
        /*006a*/ 	.short	(.L_509 - .L_508)
.L_508:
        /*006c*/ 	.word	0x00000000


	//----- nvinfo : EIATTR_CBANK_PARAM_SIZE
	.align		4
.L_509:
        /*0070*/ 	.byte	0x03, 0x19
        /*0072*/ 	.short	0x0030


	//----- nvinfo : EIATTR_PARAM_CBANK
	.align		4
        /*0074*/ 	.byte	0x04, 0x0a
        /*0076*/ 	.short	(.L_511 - .L_510)
	.align		4
.L_510:
        /*0078*/ 	.word	index@(.nv.constant0._ZN2at6native29vectorized_elementwise_kernelILi4EZZZNS0_46_GLOBAL__N__5fd40885_13_AmpKernels_cu_3810c27339_amp_non_finite_check_and_unscale_cuda_ERNS_6TensorES4_RKS3_ENKUlvE_clEvENKUlvE0_clEvEUlfE_St5arrayIPcLm2EEEEviT0_T1_)
        /*007c*/ 	.short	0x0380
        /*007e*/ 	.short	0x0030


	//----- nvinfo : EIATTR_SW_WAR
	.align		4
.L_511:
        /*0080*/ 	.byte	0x04, 0x36
        /*0082*/ 	.short	(.L_513 - .L_512)
.L_512:
        /*0084*/ 	.word	0x00000008
.L_513:


//--------------------- .nv.info._ZN2at6native29vectorized_elementwise_kernelILi8EZZZNS0_46_GLOBAL__N__5fd40885_13_AmpKernels_cu_3810c27339_amp_non_finite_check_and_unscale_cuda_ERNS_6TensorES4_RKS3_ENKUlvE_clEvENKUlvE0_clEvEUlfE_St5arrayIPcLm2EEEEviT0_T1_ --------------------------
	.section	.nv.info._ZN2at6native29vectorized_elementwise_kernelILi8EZZZNS0_46_GLOBAL__N__5fd40885_13_AmpKernels_cu_3810c27339_amp_non_finite_check_and_unscale_cuda_ERNS_6TensorES4_RKS3_ENKUlvE_clEvENKUlvE0_clEvEUlfE_St5arrayIPcLm2EEEEviT0_T1_,"",@"SHT_CUDA_INFO"
	.sectionflags	@""
	.align	4


	//----- nvinfo : EIATTR_CUDA_API_VERSION
	.align		4
        /*0000*/ 	.byte	0x04, 0x37
        /*0002*/ 	.short	(.L_515 - .L_514)
.L_514:
        /*0004*/ 	.word	0x00000082


	//----- nvinfo : EIATTR_KPARAM_INFO
	.align		4
.L_515:
        /*0008*/ 	.byte	0x04, 0x17
        /*000a*/ 	.short	(.L_517 - .L_516)
.L_516:
        /*000c*/ 	.word	0x00000000
        /*0010*/ 	.short	0x0002
        /*0012*/ 	.short	0x0020
        /*0014*/ 	.byte	0x00, 0xf0, 0x41, 0x00


	//----- nvinfo : EIATTR_KPARAM_INFO
	.align		4
.L_517:
        /*0018*/ 	.byte	0x04, 0x17
        /*001a*/ 	.short	(.L_519 - .L_518)
.L_518:
        /*001c*/ 	.word	0x00000000
        /*0020*/ 	.short	0x0001
        /*0022*/ 	.short	0x0008
        /*0024*/ 	.byte	0x00, 0xf0, 0x61, 0x00


	//----- nvinfo : EIATTR_KPARAM_INFO
	.align		4
.L_519:
        /*0028*/ 	.byte	0x04, 0x17
        /*002a*/ 	.short	(.L_521 - .L_520)
.L_520:
        /*002c*/ 	.word	0x00000000
        /*0030*/ 	.short	0x0000
        /*0032*/ 	.short	0x0000
        /*0034*/ 	.byte	0x00, 0xf0, 0x11, 0x00


	//----- nvinfo : EIATTR_SPARSE_MMA_MASK
	.align		4
.L_521:
        /*0038*/ 	.byte	0x03, 0x50
        /*003a*/ 	.short	0x0000


	//----- nvinfo : EIATTR_MAXREG_COUNT
	.align		4
        /*003c*/ 	.byte	0x03, 0x1b
        /*003e*/ 	.short	0x00ff


	//----- nvinfo : EIATTR_MERCURY_ISA_VERSION
	.align		4
        /*0040*/ 	.byte	0x03, 0x5f
        /*0042*/ 	.short	0x0101


	//----- nvinfo : EIATTR_VRC_CTA_INIT_COUNT
	.align		4
        /*0044*/ 	.byte	0x02, 0x4a
	.zero		1
	.zero		1


	//----- nvinfo : EIATTR_EXIT_INSTR_OFFSETS
	.align		4
        /*0048*/ 	.byte	0x04, 0x1c
        /*004a*/ 	.short	(.L_523 - .L_522)


	//   ....[0]....
.L_522:
        /*004c*/ 	.word	0x00000db0


	//   ....[1]....
        /*0050*/ 	.word	0x00000e00


	//   ....[2]....
        /*0054*/ 	.word	0x000012a0


	//----- nvinfo : EIATTR_MAX_THREADS
	.align		4
.L_523:
        /*0058*/ 	.byte	0x04, 0x05
        /*005a*/ 	.short	(.L_525 - .L_524)
.L_524:
        /*005c*/ 	.word	0x00000080
        /*0060*/ 	.word	0x00000001
        /*0064*/ 	.word	0x00000001


	//----- nvinfo : EIATTR_CRS_STACK_SIZE
	.align		4
.L_525:
        /*0068*/ 	.byte	0x04, 0x1e
        /*006a*/ 	.short	(.L_527 - .L_526)
.L_526:
        /*006c*/ 	.word	0x00000000


	//----- nvinfo : EIATTR_CBANK_PARAM_SIZE
	.align		4
.L_527:
        /*0070*/ 	.byte	0x03, 0x19
        /*0072*/ 	.short	0x0030


	//----- nvinfo : EIATTR_PARAM_CBANK
	.align		4
        /*0074*/ 	.byte	0x04, 0x0a
        /*0076*/ 	.short	(.L_529 - .L_528)
	.align		4
.L_528:
        /*0078*/ 	.word	index@(.nv.constant0._ZN2at6native29vectorized_elementwise_kernelILi8EZZZNS0_46_GLOBAL__N__5fd40885_13_AmpKernels_cu_3810c27339_amp_non_finite_check_and_unscale_cuda_ERNS_6TensorES4_RKS3_ENKUlvE_clEvENKUlvE0_clEvEUlfE_St5arrayIPcLm2EEEEviT0_T1_)
        /*007c*/ 	.short	0x0380
        /*007e*/ 	.short	0x0030


	//----- nvinfo : EIATTR_SW_WAR
	.align		4
.L_529:
        /*0080*/ 	.byte	0x04, 0x36
        /*0082*/ 	.short	(.L_531 - .L_530)
.L_530:
        /*0084*/ 	.word	0x00000008
.L_531:


//--------------------- .nv.info._ZN2at6native18elementwise_kernelILi128ELi4EZNS0_15gpu_kernel_implIZZZNS0_46_GLOBAL__N__5fd40885_13_AmpKernels_cu_3810c27339_amp_non_finite_check_and_unscale_cuda_ERNS_6TensorES5_RKS4_ENKUlvE_clEvENKUlvE_clEvEUldE_EEvRNS_18TensorIteratorBaseERKT_EUliE_EEviT1_ --------------------------
	.section	.nv.info._ZN2at6native18elementwise_kernelILi128ELi4EZNS0_15gpu_kernel_implIZZZNS0_46_GLOBAL__N__5fd40885_13_AmpKernels_cu_3810c27339_amp_non_finite_check_and_unscale_cuda_ERNS_6TensorES5_RKS4_ENKUlvE_clEvENKUlvE_clEvEUldE_EEvRNS_18TensorIteratorBaseERKT_EUliE_EEviT1_,"",@"SHT_CUDA_INFO"
	.sectionflags	@""
	.align	4


	//----- nvinfo : EIATTR_CUDA_API_VERSION
	.align		4
        /*0000*/ 	.byte	0x04, 0x37
        /*0002*/ 	.short	(.L_533 - .L_532)
.L_532:
        /*0004*/ 	.word	0x00000082


	//----- nvinfo : EIATTR_KPARAM_INFO
	.align		4
.L_533:
        /*0008*/ 	.byte	0x04, 0x17
        /*000a*/ 	.short	(.L_535 - .L_534)
.L_534:
        /*000c*/ 	.word	0x00000000
        /*0010*/ 	.short	0x0001
        /*0012*/ 	.short	0x0008
        /*0014*/ 	.byte	0x00, 0xf0, 0xc1, 0x08


	//----- nvinfo : EIATTR_KPARAM_INFO
	.align		4
.L_535:
        /*0018*/ 	.byte	0x04, 0x17
        /*001a*/ 	.short	(.L_537 - .L_536)
.L_536:
        /*001c*/ 	.word	0x00000000
        /*0020*/ 	.short	0x0000
        /*0022*/ 	.short	0x0000
        /*0024*/ 	.byte	0x00, 0xf0, 0x11, 0x00


	//----- nvinfo : EIATTR_SPARSE_MMA_MASK
	.align		4
.L_537:
        /*0028*/ 	.byte	0x03, 0x50
        /*002a*/ 	.short	0x0000


	//----- nvinfo : EIATTR_MAXREG_COUNT
	.align		4
        /*002c*/ 	.byte	0x03, 0x1b
        /*002e*/ 	.short	0x0080


	//----- nvinfo : EIATTR_EXTERNS
	.align		4
        /*0030*/ 	.byte	0x04, 0x0f
        /*0032*/ 	.short	(.L_539 - .L_538)


	//   ....[0]....
	.align		4
.L_538:
        /*0034*/ 	.word	index@(__assertfail)


	//----- nvinfo : EIATTR_MERCURY_ISA_VERSION
	.align		4
.L_539:
        /*0038*/ 	.byte	0x03, 0x5f
        /*003a*/ 	.short	0x0101


	//----- nvinfo : EIATTR_VRC_CTA_INIT_COUNT
	.align		4
        /*003c*/ 	.byte	0x02, 0x4a
	.zero		1
	.zero		1


	//----- nvinfo : EIATTR_SYSCALL_OFFSETS
	.align		4
        /*0040*/ 	.byte	0x04, 0x46
        /*0042*/ 	.short	(.L_541 - .L_540)


	//   ....[0]....
.L_540:
        /*0044*/ 	.word	0x00002180


	//   ....[1]....
        /*0048*/ 	.word	0x000031f0


	//   ....[2]....
        /*004c*/ 	.word	0x00005520


	//   ....[3]....
        /*0050*/ 	.word	0x00006350


	//   ....[4]....
        /*0054*/ 	.word	0x000087f0


	//   ....[5]....
        /*0058*/ 	.word	0x00009620


	//   ....[6]....
        /*005c*/ 	.word	0x0000bad0


	//   ....[7]....
        /*0060*/ 	.word	0x0000c8d0


	//----- nvinfo : EIATTR_EXIT_INSTR_OFFSETS
	.align		4
.L_541:
        /*0064*/ 	.byte	0x04, 0x1c
        /*0066*/ 	.short	(.L_543 - .L_542)


	//   ....[0]....
.L_542:
        /*0068*/ 	.word	0x00009960


	//   ....[1]....
        /*006c*/ 	.word	0x0000bd40


	//   ....[2]....
        /*0070*/ 	.word	0x0000bd80


	//   ....[3]....
        /*0074*/ 	.word	0x0000be10


	//   ....[4]....
        /*0078*/ 	.word	0x0000be40


	//   ....[5]....
        /*007c*/ 	.word	0x0000be70


	//   ....[6]....
        /*0080*/ 	.word	0x0000bf20


	//   ....[7]....
        /*0084*/ 	.word	0x0000bf80


	//   ....[8]....
        /*0088*/ 	.word	0x0000c040


	//   ....[9]....
        /*008c*/ 	.word	0x0000c0b0


	//   ....[10]....
        /*0090*/ 	.word	0x0000c0d0


	//   ....[11]....
        /*0094*/ 	.word	0x0000c1a0


	//   ....[12]....
        /*0098*/ 	.word	0x0000c330


	//   ....[13]....
        /*009c*/ 	.word	0x0000c4c0


	//   ....[14]....
        /*00a0*/ 	.word	0x0000c640


	//   ....[15]....
        /*00a4*/ 	.word	0x0000c670


	//   ....[16]....
        /*00a8*/ 	.word	0x0000c6a0


	//   ....[17]....
        /*00ac*/ 	.word	0x0000c740


	//   ....[18]....
        /*00b0*/ 	.word	0x0000c770


	//   ....[19]....
        /*00b4*/ 	.word	0x0000c8e0


	//   ....[20]....
        /*00b8*/ 	.word	0x0000ca10


	//   ....[21]....
        /*00bc*/ 	.word	0x0000cb70


	//   ....[22]....
        /*00c0*/ 	.word	0x0000cbd0


	//----- nvinfo : EIATTR_MAX_THREADS
	.align		4
.L_543:
        /*00c4*/ 	.byte	0x04, 0x05
        /*00c6*/ 	.short	(.L_545 - .L_544)
.L_544:
        /*00c8*/ 	.word	0x00000080
        /*00cc*/ 	.word	0x00000001
        /*00d0*/ 	.word	0x00000001


	//----- nvinfo : EIATTR_CRS_STACK_SIZE
	.align		4
.L_545:
        /*00d4*/ 	.byte	0x04, 0x1e
        /*00d6*/ 	.short	(.L_547 - .L_546)
.L_546:
        /*00d8*/ 	.word	0x00000000


	//----- nvinfo : EIATTR_CBANK_PARAM_SIZE
	.align		4
.L_547:
        /*00dc*/ 	.byte	0x03, 0x19
        /*00de*/ 	.short	0x0238


	//----- nvinfo : EIATTR_PARAM_CBANK
	.align		4
        /*00e0*/ 	.byte	0x04, 0x0a
        /*00e2*/ 	.short	(.L_549 - .L_548)
	.align		4
.L_548:
        /*00e4*/ 	.word	index@(.nv.constant0._ZN2at6native18elementwise_kernelILi128ELi4EZNS0_15gpu_kernel_implIZZZNS0_46_GLOBAL__N__5fd40885_13_AmpKernels_cu_3810c27339_amp_non_finite_check_and_unscale_cuda_ERNS_6TensorES5_RKS4_ENKUlvE_clEvENKUlvE_clEvEUldE_EEvRNS_18TensorIteratorBaseERKT_EUliE_EEviT1_)
        /*00e8*/ 	.short	0x0380
        /*00ea*/ 	.short	0x0238


	//----- nvinfo : EIATTR_SW_WAR
	.align		4
.L_549:
        /*00ec*/ 	.byte	0x04, 0x36
        /*00ee*/ 	.short	(.L_551 - .L_550)
.L_550:
        /*00f0*/ 	.word	0x00000008
.L_551:


//--------------------- .nv.info._ZN2at6native27unrolled_elementwise_kernelIZZZNS0_46_GLOBAL__N__5fd40885_13_AmpKernels_cu_3810c27339_amp_non_finite_check_and_unscale_cuda_ERNS_6TensorES4_RKS3_ENKUlvE_clEvENKUlvE_clEvEUldE_St5arrayIPcLm2EELi4E23TrivialOffsetCalculatorILi1EjESE_NS0_6memory12LoadWithCastILi1EEENSF_13StoreWithCastILi1EEEEEviT_T0_T2_T3_T4_T5_ --------------------------
	.section	.nv.info._ZN2at6native27unrolled_elementwise_kernelIZZZNS0_46_GLOBAL__N__5fd40885_13_AmpKernels_cu_3810c27339_amp_non_finite_check_and_unscale_cuda_ERNS_6TensorES4_RKS3_ENKUlvE_clEvENKUlvE_clEvEUldE_St5arrayIPcLm2EELi4E23TrivialOffsetCalculatorILi1EjESE_NS0_6memory12LoadWithCastILi1EEENSF_13StoreWithCastILi1EEEEEviT_T0_T2_T3_T4_T5_,"",@"SHT_CUDA_INFO"
	.sectionflags	@""
	.align	4


	//----- nvinfo : EIATTR_CUDA_API_VERSION
	.align		4
        /*0000*/ 	.byte	0x04, 0x37
        /*0002*/ 	.short	(.L_553 - .L_552)
.L_552:
        /*0004*/ 	.word	0x00000082


	//----- nvinfo : EIATTR_KPARAM_INFO
	.align		4
.L_553:
        /*0008*/ 	.byte	0x04, 0x17
        /*000a*/ 	.short	(.L_555 - .L_554)
.L_554:
        /*000c*/ 	.word	0x00000000
        /*0010*/ 	.short	0x0006
        /*0012*/ 	.short	0x003c
        /*0014*/ 	.byte	0x00, 0xf0, 0x21, 0x00


	//----- nvinfo : EIATTR_KPARAM_INFO
	.align		4
.L_555:
        /*0018*/ 	.byte	0x04, 0x17
        /*001a*/ 	.short	(.L_557 - .L_556)
.L_556:
        /*001c*/ 	.word	0x00000000
        /*0020*/ 	.short	0x0005
        /*0022*/ 	.short	0x0034
        /*0024*/ 	.byte	0x00, 0xf0, 0x21, 0x00


	//----- nvinfo : EIATTR_KPARAM_INFO
	.align		4
.L_557:
        /*0028*/ 	.byte	0x04, 0x17
        /*002a*/ 	.short	(.L_559 - .L_558)
.L_558:
        /*002c*/ 	.word	0x00000000
        /*0030*/ 	.short	0x0004
        /*0032*/ 	.short	0x0031
        /*0034*/ 	.byte	0x00, 0xf0, 0x05, 0x00


	//----- nvinfo : EIATTR_KPARAM_INFO
	.align		4
.L_559:
        /*0038*/ 	.byte	0x04, 0x17
        /*003a*/ 	.short	(.L_561 - .L_560)
.L_560:
        /*003c*/ 	.word	0x00000000
        /*0040*/ 	.short	0x0003
        /*0042*/ 	.short	0x0030
        /*0044*/ 	.byte	0x00, 0xf0, 0x05, 0x00


	//----- nvinfo : EIATTR_KPARAM_INFO
	.align		4
.L_561:
        /*0048*/ 	.byte	0x04, 0x17
        /*004a*/ 	.short	(.L_563 - .L_562)
.L_562:
        /*004c*/ 	.word	0x00000000
        /*0050*/ 	.short	0x0002
        /*0052*/ 	.short	0x0020
        /*0054*/ 	.byte	0x00, 0xf0, 0x41, 0x00


	//----- nvinfo : EIATTR_KPARAM_INFO
	.align		4
.L_563:
        /*0058*/ 	.byte	0x04, 0x17
        /*005a*/ 	.short	(.L_565 - .L_564)
.L_564:
        /*005c*/ 	.word	0x00000000
        /*0060*/ 	.short	0x0001
        /*0062*/ 	.short	0x0008
        /*0064*/ 	.byte	0x00, 0xf0, 0x61, 0x00


	//----- nvinfo : EIATTR_KPARAM_INFO
	.align		4
.L_565:
        /*0068*/ 	.byte	0x04, 0x17
        /*006a*/ 	.short	(.L_567 - .L_566)
.L_566:
        /*006c*/ 	.word	0x00000000
        /*0070*/ 	.short	0x0000
        /*0072*/ 	.short	0x0000
        /*0074*/ 	.byte	0x00, 0xf0, 0x11, 0x00


	//----- nvinfo : EIATTR_SPARSE_MMA_MASK
	.align		4
.L_567:
        /*0078*/ 	.byte	0x03, 0x50
        /*007a*/ 	.short	0x0000


	//----- nvinfo : EIATTR_MAXREG_COUNT
	.align		4
        /*007c*/ 	.byte	0x03, 0x1b
        /*007e*/ 	.short	0x00ff


	//----- nvinfo : EIATTR_EXTERNS
	.align		4
        /*0080*/ 	.byte	0x04, 0x0f
        /*0082*/ 	.short	(.L_569 - .L_568)


	//   ....[0]....
	.align		4
.L_568:
        /*0084*/ 	.word	index@(__assertfail)


	//----- nvinfo : EIATTR_MERCURY_ISA_VERSION
	.align		4
.L_569:
        /*0088*/ 	.byte	0x03, 0x5f
        /*008a*/ 	.short	0x0101


	//----- nvinfo : EIATTR_VRC_CTA_INIT_COUNT
	.align		4
        /*008c*/ 	.byte	0x02, 0x4a
	.zero		1
	.zero		1


	//----- nvinfo : EIATTR_SYSCALL_OFFSETS
	.align		4
        /*0090*/ 	.byte	0x04, 0x46
        /*0092*/ 	.short	(.L_571 - .L_570)


	//   ....[0]....
.L_570:
        /*0094*/ 	.word	0x00000e80


	//   ....[1]....
        /*0098*/ 	.word	0x00001ec0


	//   ....[2]....
        /*009c*/ 	.word	0x00002e40


	//   ....[3]....
        /*00a0*/ 	.word	0x00003d80


	//   ....[4]....
        /*00a4*/ 	.word	0x00005430


	//   ....[5]....
        /*00a8*/ 	.word	0x00006410


	//   ....[6]....
        /*00ac*/ 	.word	0x00007550


	//   ....[7]....
        /*00b0*/ 	.word	0x00008690


	//----- nvinfo : EIATTR_EXIT_INSTR_OFFSETS
	.align		4
.L_571:
        /*00b4*/ 	.byte	0x04, 0x1c
        /*00b6*/ 	.short	(.L_573 - .L_572)


	//   ....[0]....
.L_572:
        /*00b8*/ 	.word	0x000078e0


	//   ....[1]....
        /*00bc*/ 	.word	0x00007a20


	//   ....[2]....
        /*00c0*/ 	.word	0x00007a60


	//   ....[3]....
        /*00c4*/ 	.word	0x00007af0


	//   ....[4]....
        /*00c8*/ 	.word	0x00007b20


	//   ....[5]....
        /*00cc*/ 	.word	0x00007b50


	//   ....[6]....
        /*00d0*/ 	.word	0x00007c20


	//   ....[7]....
        /*00d4*/ 	.word	0x00007ca0


	//   ....[8]....
        /*00d8*/ 	.word	0x00007d80


	//   ....[9]....
        /*00dc*/ 	.word	0x00007e10


	//   ....[10]....
        /*00e0*/ 	.word	0x00007e30


	//   ....[11]....
        /*00e4*/ 	.word	0x00007f00


	//   ....[12]....
        /*00e8*/ 	.word	0x000080b0


	//   ....[13]....
        /*00ec*/ 	.word	0x00008260


	//   ....[14]....
        /*00f0*/ 	.word	0x00008400


	//   ....[15]....
        /*00f4*/ 	.word	0x00008430


	//   ....[16]....
        /*00f8*/ 	.word	0x00008460


	//   ....[17]....
        /*00fc*/ 	.word	0x00008500


	//   ....[18]....
        /*0100*/ 	.word	0x00008530


	//   ....[19]....
        /*0104*/ 	.word	0x000086a0


	//   ....[20]....
        /*0108*/ 	.word	0x000087f0


	//   ....[21]....
        /*010c*/ 	.word	0x00008970


	//   ....[22]....
        /*0110*/ 	.word	0x000089f0


	//----- nvinfo : EIATTR_MAX_THREADS
	.align		4
.L_573:
        /*0114*/ 	.byte	0x04, 0x05
        /*0116*/ 	.short	(.L_575 - .L_574)
.L_574:
        /*0118*/ 	.word	0x00000080
        /*011c*/ 	.word	0x00000001
        /*0120*/ 	.word	0x00000001


	//----- nvinfo : EIATTR_CRS_STACK_SIZE
	.align		4
.L_575:
        /*0124*/ 	.byte	0x04, 0x1e
        /*0126*/ 	.short	(.L_577 - .L_576)
.L_576:
        /*0128*/ 	.word	0x00000000


	//----- nvinfo : EIATTR_CBANK_PARAM_SIZE
	.align		4
.L_577:
        /*012c*/ 	.byte	0x03, 0x19
        /*012e*/ 	.short	0x0044


	//----- nvinfo : EIATTR_PARAM_CBANK
	.align		4
        /*0130*/ 	.byte	0x04, 0x0a
        /*0132*/ 	.short	(.L_579 - .L_578)
	.align		4
.L_578:
        /*0134*/ 	.word	index@(.nv.constant0._ZN2at6native27unrolled_elementwise_kernelIZZZNS0_46_GLOBAL__N__5fd40885_13_AmpKernels_cu_3810c27339_amp_non_finite_check_and_unscale_cuda_ERNS_6TensorES4_RKS3_ENKUlvE_clEvENKUlvE_clEvEUldE_St5arrayIPcLm2EELi4E23TrivialOffsetCalculatorILi1EjESE_NS0_6memory12LoadWithCastILi1EEENSF_13StoreWithCastILi1EEEEEviT_T0_T2_T3_T4_T5_)
        /*0138*/ 	.short	0x0380
        /*013a*/ 	.short	0x0044


	//----- nvinfo : EIATTR_SW_WAR
	.align		4
.L_579:
        /*013c*/ 	.byte	0x04, 0x36
        /*013e*/ 	.short	(.L_581 - .L_580)
.L_580:
        /*0140*/ 	.word	0x00000008
.L_581:


//--------------------- .nv.info._ZN2at6native18elementwise_kernelILi128ELi2EZNS0_22gpu_kernel_impl_nocastIZZZNS0_46_GLOBAL__N__5fd40885_13_AmpKernels_cu_3810c27339_amp_non_finite_check_and_unscale_cuda_ERNS_6TensorES5_RKS4_ENKUlvE_clEvENKUlvE_clEvEUldE_EEvRNS_18TensorIteratorBaseERKT_EUliE_EEviT1_ --------------------------
	.section	.nv.info._ZN2at6native18elementwise_kernelILi128ELi2EZNS0_22gpu_kernel_impl_nocastIZZZNS0_46_GLOBAL__N__5fd40885_13_AmpKernels_cu_3810c27339_amp_non_finite_check_and_unscale_cuda_ERNS_6TensorES5_RKS4_ENKUlvE_clEvENKUlvE_clEvEUldE_EEvRNS_18TensorIteratorBaseERKT_EUliE_EEviT1_,"",@"SHT_CUDA_INFO"
	.sectionflags	@""
	.align	4


	//----- nvinfo : EIATTR_CUDA_API_VERSION
	.align		4
        /*0000*/ 	.byte	0x04, 0x37
        /*0002*/ 	.short	(.L_583 - .L_582)
.L_582:
        /*0004*/ 	.word	0x00000082


	//----- nvinfo : EIATTR_KPARAM_INFO
	.align		4
.L_583:
        /*0008*/ 	.byte	0x04, 0x17
        /*000a*/ 	.short	(.L_585 - .L_584)
.L_584:
        /*000c*/ 	.word	0x00000000
        /*0010*/ 	.short	0x0001
        /*0012*/ 	.short	0x0008
        /*0014*/ 	.byte	0x00, 0xf0, 0xa1, 0x08


	//----- nvinfo : EIATTR_KPARAM_INFO
	.align		4
.L_585:
        /*0018*/ 	.byte	0x04, 0x17
        /*001a*/ 	.short	(.L_587 - .L_586)
.L_586:
        /*001c*/ 	.word	0x00000000
        /*0020*/ 	.short	0x0000
        /*0022*/ 	.short	0x0000
        /*0024*/ 	.byte	0x00, 0xf0, 0x11, 0x00


	//----- nvinfo : EIATTR_SPARSE_MMA_MASK
	.align		4
.L_587:
        /*0028*/ 	.byte	0x03, 0x50
        /*002a*/ 	.short	0x0000


	//----- nvinfo : EIATTR_MAXREG_COUNT
	.align		4
        /*002c*/ 	.byte	0x03, 0x1b
        /*002e*/ 	.short	0x0080


	//----- nvinfo : EIATTR_MERCURY_ISA_VERSION
	.align		4
        /*0030*/ 	.byte	0x03, 0x5f
        /*0032*/ 	.short	0x0101


	//----- nvinfo : EIATTR_VRC_CTA_INIT_COUNT
	.align		4
        /*0034*/ 	.byte	0x02, 0x4a
	.zero		1
	.zero		1


	//----- nvinfo : EIATTR_EXIT_INSTR_OFFSETS
	.align		4
        /*0038*/ 	.byte	0x04, 0x1c
        /*003a*/ 	.short	(.L_589 - .L_588)


	//   ....[0]....
.L_588:
        /*003c*/ 	.word	0x00000250


	//   ....[1]....
        /*0040*/ 	.word	0x000003b0


	//   ....[2]....
        /*0044*/ 	.word	0x00001890


	//   ....[3]....
        /*0048*/ 	.word	0x00002cc0


	//----- nvinfo : EIATTR_MAX_THREADS
	.align		4
.L_589:
        /*004c*/ 	.byte	0x04, 0x05
        /*004e*/ 	.short	(.L_591 - .L_590)
.L_590:
        /*0050*/ 	.word	0x00000080
        /*0054*/ 	.word	0x00000001
        /*0058*/ 	.word	0x00000001


	//----- nvinfo : EIATTR_CRS_STACK_SIZE
	.align		4
.L_591:
        /*005c*/ 	.byte	0x04, 0x1e
        /*005e*/ 	.short	(.L_593 - .L_592)
.L_592:
        /*0060*/ 	.word	0x00000000


	//----- nvinfo : EIATTR_CBANK_PARAM_SIZE
	.align		4
.L_593:
        /*0064*/ 	.byte	0x03, 0x19
        /*0066*/ 	.short	0x0230


	//----- nvinfo : EIATTR_PARAM_CBANK
	.align		4
        /*0068*/ 	.byte	0x04, 0x0a
        /*006a*/ 	.short	(.L_595 - .L_594)
	.align		4
.L_594:
        /*006c*/ 	.word	index@(.nv.constant0._ZN2at6native18elementwise_kernelILi128ELi2EZNS0_22gpu_kernel_impl_nocastIZZZNS0_46_GLOBAL__N__5fd40885_13_AmpKernels_cu_3810c27339_amp_non_finite_check_and_unscale_cuda_ERNS_6TensorES5_RKS4_ENKUlvE_clEvENKUlvE_clEvEUldE_EEvRNS_18TensorIteratorBaseERKT_EUliE_EEviT1_)
        /*0070*/ 	.short	0x0380
        /*0072*/ 	.short	0x0230


	//----- nvinfo : EIATTR_SW_WAR
	.align		4
.L_595:
        /*0074*/ 	.byte	0x04, 0x36
        /*0076*/ 	.short	(.L_597 - .L_596)
.L_596:
        /*0078*/ 	.word	0x00000008
.L_597:


//--------------------- .nv.info._ZN2at6native27unrolled_elementwise_kernelIZZZNS0_46_GLOBAL__N__5fd40885_13_AmpKernels_cu_3810c27339_amp_non_finite_check_and_unscale_cuda_ERNS_6TensorES4_RKS3_ENKUlvE_clEvENKUlvE_clEvEUldE_St5arrayIPcLm2EELi4E23TrivialOffsetCalculatorILi1EjESE_NS0_6memory15LoadWithoutCastENSF_16StoreWithoutCastEEEviT_T0_T2_T3_T4_T5_ --------------------------
	.section	.nv.info._ZN2at6native27unrolled_elementwise_kernelIZZZNS0_46_GLOBAL__N__5fd40885_13_AmpKernels_cu_3810c27339_amp_non_finite_check_and_unscale_cuda_ERNS_6TensorES4_RKS3_ENKUlvE_clEvENKUlvE_clEvEUldE_St5arrayIPcLm2EELi4E23TrivialOffsetCalculatorILi1EjESE_NS0_6memory15LoadWithoutCastENSF_16StoreWithoutCastEEEviT_T0_T2_T3_T4_T5_,"",@"SHT_CUDA_INFO"
	.sectionflags	@""
	.align	4


	//----- nvinfo : EIATTR_CUDA_API_VERSION
	.align		4
        /*0000*/ 	.byte	0x04, 0x37
        /*0002*/ 	.short	(.L_599 - .L_598)
.L_598:
        /*0004*/ 	.word	0x00000082


	//----- nvinfo : EIATTR_KPARAM_INFO
	.align		4
.L_599:
        /*0008*/ 	.byte	0x04, 0x17
        /*000a*/ 	.short	(.L_601 - .L_600)
.L_600:
        /*000c*/ 	.word	0x00000000
        /*0010*/ 	.short	0x0006
        /*0012*/ 	.short	0x0033
        /*0014*/ 	.byte	0x00, 0xf0, 0x05, 0x00


	//----- nvinfo : EIATTR_KPARAM_INFO
	.align		4
.L_601:
        /*0018*/ 	.byte	0x04, 0x17
        /*001a*/ 	.short	(.L_603 - .L_602)
.L_602:
        /*001c*/ 	.word	0x00000000
        /*0020*/ 	.short	0x0005
        /*0022*/ 	.short	0x0032
        /*0024*/ 	.byte	0x00, 0xf0, 0x05, 0x00


	//----- nvinfo : EIATTR_KPARAM_INFO
	.align		4
.L_603:
        /*0028*/ 	.byte	0x04, 0x17
        /*002a*/ 	.short	(.L_605 - .L_604)
.L_604:
        /*002c*/ 	.word	0x00000000
        /*0030*/ 	.short	0x0004
        /*0032*/ 	.short	0x0031
        /*0034*/ 	.byte	0x00, 0xf0, 0x05, 0x00


	//----- nvinfo : EIATTR_KPARAM_INFO
	.align		4
.L_605:
        /*0038*/ 	.byte	0x04, 0x17
        /*003a*/ 	.short	(.L_607 - .L_606)
.L_606:
        /*003c*/ 	.word	0x00000000
        /*0040*/ 	.short	0x0003
        /*0042*/ 	.short	0x0030
        /*0044*/ 	.byte	0x00, 0xf0, 0x05, 0x00


	//----- nvinfo : EIATTR_KPARAM_INFO
	.align		4
.L_607:
        /*0048*/ 	.byte	0x04, 0x17
        /*004a*/ 	.short	(.L_609 - .L_608)
.L_608:
        /*004c*/ 	.word	0x00000000
        /*0050*/ 	.short	0x0002
        /*0052*/ 	.short	0x0020
        /*0054*/ 	.byte	0x00, 0xf0, 0x41, 0x00


	//----- nvinfo : EIATTR_KPARAM_INFO
	.align		4
.L_609:
        /*0058*/ 	.byte	0x04, 0x17
        /*005a*/ 	.short	(.L_611 - .L_610)
.L_610:
        /*005c*/ 	.word	0x00000000
        /*0060*/ 	.short	0x0001
        /*0062*/ 	.short	0x0008
        /*0064*/ 	.byte	0x00, 0xf0, 0x61, 0x00


	//----- nvinfo : EIATTR_KPARAM_INFO
	.align		4
.L_611:
        /*0068*/ 	.byte	0x04, 0x17
        /*006a*/ 	.short	(.L_613 - .L_612)
.L_612:
        /*006c*/ 	.word	0x00000000
        /*0070*/ 	.short	0x0000
        /*0072*/ 	.short	0x0000
        /*0074*/ 	.byte	0x00, 0xf0, 0x11, 0x00


	//----- nvinfo : EIATTR_SPARSE_MMA_MASK
	.align		4
.L_613:
        /*0078*/ 	.byte	0x03, 0x50
        /*007a*/ 	.short	0x0000


	//----- nvinfo : EIATTR_MAXREG_COUNT
	.align		4
        /*007c*/ 	.byte	0x03, 0x1b
        /*007e*/ 	.short	0x00ff


	//----- nvinfo : EIATTR_MERCURY_ISA_VERSION
	.align		4
        /*0080*/ 	.byte	0x03, 0x5f
        /*0082*/ 	.short	0x0101


	//----- nvinfo : EIATTR_VRC_CTA_INIT_COUNT
	.align		4
        /*0084*/ 	.byte	0x02, 0x4a
	.zero		1
	.zero		1


	//----- nvinfo : EIATTR_EXIT_INSTR_OFFSETS
	.align		4
        /*0088*/ 	.byte	0x04, 0x1c
        /*008a*/ 	.short	(.L_615 - .L_614)


	//   ....[0]....
.L_614:
        /*008c*/ 	.word	0x000008d0


	//   ....[1]....
        /*0090*/ 	.word	0x00000920


	//----- nvinfo : EIATTR_MAX_THREADS
	.align		4
.L_615:
        /*0094*/ 	.byte	0x04, 0x05
        /*0096*/ 	.short	(.L_617 - .L_616)
.L_616:
        /*0098*/ 	.word	0x00000080
        /*009c*/ 	.word	0x00000001
        /*00a0*/ 	.word	0x00000001


	//----- nvinfo : EIATTR_CRS_STACK_SIZE
	.align		4
.L_617:
        /*00a4*/ 	.byte	0x04, 0x1e
        /*00a6*/ 	.short	(.L_619 - .L_618)
.L_618:
        /*00a8*/ 	.word	0x00000000


	//----- nvinfo : EIATTR_CBANK_PARAM_SIZE
	.align		4
.L_619:
        /*00ac*/ 	.byte	0x03, 0x19
        /*00ae*/ 	.short	0x0034


	//----- nvinfo : EIATTR_PARAM_CBANK
	.align		4
        /*00b0*/ 	.byte	0x04, 0x0a
        /*00b2*/ 	.short	(.L_621 - .L_620)
	.align		4
.L_620:
        /*00b4*/ 	.word	index@(.nv.constant0._ZN2at6native27unrolled_elementwise_kernelIZZZNS0_46_GLOBAL__N__5fd40885_13_AmpKernels_cu_3810c27339_amp_non_finite_check_and_unscale_cuda_ERNS_6TensorES4_RKS3_ENKUlvE_clEvENKUlvE_clEvEUldE_St5arrayIPcLm2EELi4E23TrivialOffsetCalculatorILi1EjESE_NS0_6memory15LoadWithoutCastENSF_16StoreWithoutCastEEEviT_T0_T2_T3_T4_T5_)
        /*00b8*/ 	.short	0x0380
        /*00ba*/ 	.short	0x0034


	//----- nvinfo : EIATTR_SW_WAR
	.align		4
.L_621:
        /*00bc*/ 	.byte	0x04, 0x36
        /*00be*/ 	.short	(.L_623 - .L_622)
.L_622:
        /*00c0*/ 	.word	0x00000008
.L_623:


//--------------------- .nv.info._ZN2at6native29vectorized_elementwise_kernelILi2EZZZNS0_46_GLOBAL__N__5fd40885_13_AmpKernels_cu_3810c27339_amp_non_finite_check_and_unscale_cuda_ERNS_6TensorES4_RKS3_ENKUlvE_clEvENKUlvE_clEvEUldE_St5arrayIPcLm2EEEEviT0_T1_ --------------------------
	.section	.nv.info._ZN2at6native29vectorized_elementwise_kernelILi2EZZZNS0_46_GLOBAL__N__5fd40885_13_AmpKernels_cu_3810c27339_amp_non_finite_check_and_unscale_cuda_ERNS_6TensorES4_RKS3_ENKUlvE_clEvENKUlvE_clEvEUldE_St5arrayIPcLm2EEEEviT0_T1_,"",@"SHT_CUDA_INFO"
	.sectionflags	@""
	.align	4


	//----- nvinfo : EIATTR_CUDA_API_VERSION
	.align		4
        /*0000*/ 	.byte	0x04, 0x37
        /*0002*/ 	.short	(.L_625 - .L_624)
.L_624:
        /*0004*/ 	.word	0x00000082


	//----- nvinfo : EIATTR_KPARAM_INFO
	.align		4
.L_625:
        /*0008*/ 	.byte	0x04, 0x17
        /*000a*/ 	.short	(.L_627 - .L_626)
.L_626:
        /*000c*/ 	.word	0x00000000
        /*0010*/ 	.short	0x0002
        /*0012*/ 	.short	0x0020
        /*0014*/ 	.byte	0x00, 0xf0, 0x41, 0x00


	//----- nvinfo : EIATTR_KPARAM_INFO
	.align		4
.L_627:
        /*0018*/ 	.byte	0x04, 0x17
        /*001a*/ 	.short	(.L_629 - .L_628)
.L_628:
        /*001c*/ 	.word	0x00000000
        /*0020*/ 	.short	0x0001
        /*0022*/ 	.short	0x0008
        /*0024*/ 	.byte	0x00, 0xf0, 0x61, 0x00


	//----- nvinfo : EIATTR_KPARAM_INFO
	.align		4
.L_629:
        /*0028*/ 	.byte	0x04, 0x17
        /*002a*/ 	.short	(.L_631 - .L_630)
.L_630:
        /*002c*/ 	.word	0x00000000
        /*0030*/ 	.short	0x0000
        /*0032*/ 	.short	0x0000
        /*0034*/ 	.byte	0x00, 0xf0, 0x11, 0x00


	//----- nvinfo : EIATTR_SPARSE_MMA_MASK
	.align		4
.L_631:
        /*0038*/ 	.byte	0x03, 0x50
        /*003a*/ 	.short	0x0000


	//----- nvinfo : EIATTR_MAXREG_COUNT
	.align		4
        /*003c*/ 	.byte	0x03, 0x1b
        /*003e*/ 	.short	0x00ff


	//----- nvinfo : EIATTR_MERCURY_ISA_VERSION
	.align		4
        /*0040*/ 	.byte	0x03, 0x5f
        /*0042*/ 	.short	0x0101


	//----- nvinfo : EIATTR_VRC_CTA_INIT_COUNT
	.align		4
        /*0044*/ 	.byte	0x02, 0x4a
	.zero		1
	.zero		1


	//----- nvinfo : EIATTR_EXIT_INSTR_OFFSETS
	.align		4
        /*0048*/ 	.byte	0x04, 0x1c
        /*004a*/ 	.short	(.L_633 - .L_632)


	//   ....[0]....
.L_632:
        /*004c*/ 	.word	0x00001280


	//   ....[1]....
        /*0050*/ 	.word	0x000012d0


	//   ....[2]....
        /*0054*/ 	.word	0x00001c40


	//----- nvinfo : EIATTR_MAX_THREADS
	.align		4
.L_633:
        /*0058*/ 	.byte	0x04, 0x05
        /*005a*/ 	.short	(.L_635 - .L_634)
.L_634:
        /*005c*/ 	.word	0x00000080
        /*0060*/ 	.word	0x00000001
        /*0064*/ 	.word	0x00000001


	//----- nvinfo : EIATTR_CRS_STACK_SIZE
	.align		4
.L_635:
        /*0068*/ 	.byte	0x04, 0x1e
        /*006a*/ 	.short	(.L_637 - .L_636)
.L_636:
        /*006c*/ 	.word	0x00000000


	//----- nvinfo : EIATTR_CBANK_PARAM_SIZE
	.align		4
.L_637:
        /*0070*/ 	.byte	0x03, 0x19
        /*0072*/ 	.short	0x0030


	//----- nvinfo : EIATTR_PARAM_CBANK
	.align		4
        /*0074*/ 	.byte	0x04, 0x0a
        /*0076*/ 	.short	(.L_639 - .L_638)
	.align		4
.L_638:
        /*0078*/ 	.word	index@(.nv.constant0._ZN2at6native29vectorized_elementwise_kernelILi2EZZZNS0_46_GLOBAL__N__5fd40885_13_AmpKernels_cu_3810c27339_amp_non_finite_check_and_unscale_cuda_ERNS_6TensorES4_RKS3_ENKUlvE_clEvENKUlvE_clEvEUldE_St5arrayIPcLm2EEEEviT0_T1_)
        /*007c*/ 	.short	0x0380
        /*007e*/ 	.short	0x0030


	//----- nvinfo : EIATTR_SW_WAR
	.align		4
.L_639:
        /*0080*/ 	.byte	0x04, 0x36
        /*0082*/ 	.short	(.L_641 - .L_640)
.L_640:
        /*0084*/ 	.word	0x00000008
.L_641:


//--------------------- .nv.info._ZN2at6native29vectorized_elementwise_kernelILi4EZZZNS0_46_GLOBAL__N__5fd40885_13_AmpKernels_cu_3810c27339_amp_non_finite_check_and_unscale_cuda_ERNS_6TensorES4_RKS3_ENKUlvE_clEvENKUlvE_clEvEUldE_St5arrayIPcLm2EEEEviT0_T1_ --------------------------
	.section	.nv.info._ZN2at6native29vectorized_elementwise_kernelILi4EZZZNS0_46_GLOBAL__N__5fd40885_13_AmpKernels_cu_3810c27339_amp_non_finite_check_and_unscale_cuda_ERNS_6TensorES4_RKS3_ENKUlvE_clEvENKUlvE_clEvEUldE_St5arrayIPcLm2EEEEviT0_T1_,"",@"SHT_CUDA_INFO"
	.sectionflags	@""
	.align	4


	//----- nvinfo : EIATTR_CUDA_API_VERSION
	.align		4
        /*0000*/ 	.byte	0x04, 0x37
        /*0002*/ 	.short	(.L_643 - .L_642)
.L_642:
        /*0004*/ 	.word	0x00000082


	//----- nvinfo : EIATTR_KPARAM_INFO
	.align		4
.L_643:
        /*0008*/ 	.byte	0x04, 0x17
        /*000a*/ 	.short	(.L_645 - .L_644)
.L_644:
        /*000c*/ 	.word	0x00000000
        /*0010*/ 	.short	0x0002
        /*0012*/ 	.short	0x0020
        /*0014*/ 	.byte	0x00, 0xf0, 0x41, 0x00


	//----- nvinfo : EIATTR_KPARAM_INFO
	.align		4
.L_645:
        /*0018*/ 	.byte	0x04, 0x17
        /*001a*/ 	.short	(.L_647 - .L_646)
.L_646:
        /*001c*/ 	.word	0x00000000
        /*0020*/ 	.short	0x0001
        /*0022*/ 	.short	0x0008
        /*0024*/ 	.byte	0x00, 0xf0, 0x61, 0x00


	//----- nvinfo : EIATTR_KPARAM_INFO
	.align		4
.L_647:
        /*0028*/ 	.byte	0x04, 0x17
        /*002a*/ 	.short	(.L_649 - .L_648)
.L_648:
        /*002c*/ 	.word	0x00000000
        /*0030*/ 	.short	0x0000
        /*0032*/ 	.short	0x0000
        /*0034*/ 	.byte	0x00, 0xf0, 0x11, 0x00


	//----- nvinfo : EIATTR_SPARSE_MMA_MASK
	.align		4
.L_649:
        /*0038*/ 	.byte	0x03, 0x50
        /*003a*/ 	.short	0x0000


	//----- nvinfo : EIATTR_MAXREG_COUNT
	.align		4
        /*003c*/ 	.byte	0x03, 0x1b
        /*003e*/ 	.short	0x00ff


	//----- nvinfo : EIATTR_MERCURY_ISA_VERSION
	.align		4
        /*0040*/ 	.byte	0x03, 0x5f
        /*0042*/ 	.short	0x0101


	//----- nvinfo : EIATTR_VRC_CTA_INIT_COUNT
	.align		4
        /*0044*/ 	.byte	0x02, 0x4a
	.zero		1
	.zero		1


	//----- nvinfo : EIATTR_EXIT_INSTR_OFFSETS
	.align		4
        /*0048*/ 	.byte	0x04, 0x1c
        /*004a*/ 	.short	(.L_651 - .L_650)


	//   ....[0]....
.L_650:
        /*004c*/ 	.word	0x000012c0


	//   ....[1]....
        /*0050*/ 	.word	0x00001310


	//   ....[2]....
        /*0054*/ 	.word	0x00001ba0


	//----- nvinfo : EIATTR_MAX_THREADS
	.align		4
.L_651:
        /*0058*/ 	.byte	0x04, 0x05
        /*005a*/ 	.short	(.L_653 - .L_652)
.L_652:
        /*005c*/ 	.word	0x00000080
        /*0060*/ 	.word	0x00000001
        /*0064*/ 	.word	0x00000001


	//----- nvinfo : EIATTR_CRS_STACK_SIZE
	.align		4
.L_653:
        /*0068*/ 	.byte	0x04, 0x1e
        /*006a*/ 	.short	(.L_655 - .L_654)
.L_654:
        /*006c*/ 	.word	0x00000000


	//----- nvinfo : EIATTR_CBANK_PARAM_SIZE
	.align		4
.L_655:
        /*0070*/ 	.byte	0x03, 0x19
        /*0072*/ 	.short	0x0030


	//----- nvinfo : EIATTR_PARAM_CBANK
	.align		4
        /*0074*/ 	.byte	0x04, 0x0a
        /*0076*/ 	.short	(.L_657 - .L_656)
	.align		4
.L_656:
        /*0078*/ 	.word	index@(.nv.constant0._ZN2at6native29vectorized_elementwise_kernelILi4EZZZNS0_46_GLOBAL__N__5fd40885_13_AmpKernels_cu_3810c27339_amp_non_finite_check_and_unscale_cuda_ERNS_6TensorES4_RKS3_ENKUlvE_clEvENKUlvE_clEvEUldE_St5arrayIPcLm2EEEEviT0_T1_)
        /*007c*/ 	.short	0x0380
        /*007e*/ 	.short	0x0030


	//----- nvinfo : EIATTR_SW_WAR
	.align		4
.L_657:
        /*0080*/ 	.byte	0x04, 0x36
        /*0082*/ 	.short	(.L_659 - .L_658)
.L_658:
        /*0084*/ 	.word	0x00000008
.L_659:


//--------------------- .nv.info._ZN2at6native29vectorized_elementwise_kernelILi8EZZZNS0_46_GLOBAL__N__5fd40885_13_AmpKernels_cu_3810c27339_amp_non_finite_check_and_unscale_cuda_ERNS_6TensorES4_RKS3_ENKUlvE_clEvENKUlvE_clEvEUldE_St5arrayIPcLm2EEEEviT0_T1_ --------------------------
	.section	.nv.info._ZN2at6native29vectorized_elementwise_kernelILi8EZZZNS0_46_GLOBAL__N__5fd40885_13_AmpKernels_cu_3810c27339_amp_non_finite_check_and_unscale_cuda_ERNS_6TensorES4_RKS3_ENKUlvE_clEvENKUlvE_clEvEUldE_St5arrayIPcLm2EEEEviT0_T1_,"",@"SHT_CUDA_INFO"
	.sectionflags	@""
	.align	4


	//----- nvinfo : EIATTR_CUDA_API_VERSION
	.align		4
        /*0000*/ 	.byte	0x04, 0x37
        /*0002*/ 	.short	(.L_661 - .L_660)
.L_660:
        /*0004*/ 	.word	0x00000082


	//----- nvinfo : EIATTR_KPARAM_INFO
	.align		4
.L_661:
        /*0008*/ 	.byte	0x04, 0x17
        /*000a*/ 	.short	(.L_663 - .L_662)
.L_662:
        /*000c*/ 	.word	0x00000000
        /*0010*/ 	.short	0x0002
        /*0012*/ 	.short	0x0020
        /*0014*/ 	.byte	0x00, 0xf0, 0x41, 0x00


	//----- nvinfo : EIATTR_KPARAM_INFO
	.align		4
.L_663:
        /*0018*/ 	.byte	0x04, 0x17
        /*001a*/ 	.short	(.L_665 - .L_664)
.L_664:
        /*001c*/ 	.word	0x00000000
        /*0020*/ 	.short	0x0001
        /*0022*/ 	.short	0x0008
        /*0024*/ 	.byte	0x00, 0xf0, 0x61, 0x00


	//----- nvinfo : EIATTR_KPARAM_INFO
	.align		4
.L_665:
        /*0028*/ 	.byte	0x04, 0x17
        /*002a*/ 	.short	(.L_667 - .L_666)
.L_666:
        /*002c*/ 	.word	0x00000000
        /*0030*/ 	.short	0x0000
        /*0032*/ 	.short	0x0000
        /*0034*/ 	.byte	0x00, 0xf0, 0x11, 0x00


	//----- nvinfo : EIATTR_SPARSE_MMA_MASK
	.align		4
.L_667:
        /*0038*/ 	.byte	0x03, 0x50
        /*003a*/ 	.short	0x0000


	//----- nvinfo : EIATTR_MAXREG_COUNT
	.align		4
        /*003c*/ 	.byte	0x03, 0x1b
        /*003e*/ 	.short	0x00ff


	//----- nvinfo : EIATTR_MERCURY_ISA_VERSION
	.align		4
        /*0040*/ 	.byte	0x03, 0x5f
        /*0042*/ 	.short	0x0101


	//----- nvinfo : EIATTR_VRC_CTA_INIT_COUNT
	.align		4
        /*0044*/ 	.byte	0x02, 0x4a
	.zero		1
	.zero		1


	//----- nvinfo : EIATTR_EXIT_INSTR_OFFSETS
	.align		4
        /*0048*/ 	.byte	0x04, 0x1c
        /*004a*/ 	.short	(.L_669 - .L_668)


	//   ....[0]....
.L_668:
        /*004c*/ 	.word	0x000012c0


	//   ....[1]....
        /*0050*/ 	.word	0x00001310


	//   ....[2]....
        /*0054*/ 	.word	0x00001ba0


	//----- nvinfo : EIATTR_MAX_THREADS
	.align		4
.L_669:
        /*0058*/ 	.byte	0x04, 0x05
        /*005a*/ 	.short	(.L_671 - .L_670)
.L_670:
        /*005c*/ 	.word	0x00000080
        /*0060*/ 	.word	0x00000001
        /*0064*/ 	.word	0x00000001


	//----- nvinfo : EIATTR_CRS_STACK_SIZE
	.align		4
.L_671:
        /*0068*/ 	.byte	0x04, 0x1e
        /*006a*/ 	.short	(.L_673 - .L_672)
.L_672:
        /*006c*/ 	.word	0x00000000


	//----- nvinfo : EIATTR_CBANK_PARAM_SIZE
	.align		4
.L_673:
        /*0070*/ 	.byte	0x03, 0x19
        /*0072*/ 	.short	0x0030


	//----- nvinfo : EIATTR_PARAM_CBANK
	.align		4
        /*0074*/ 	.byte	0x04, 0x0a
        /*0076*/ 	.short	(.L_675 - .L_674)
	.align		4
.L_674:
        /*0078*/ 	.word	index@(.nv.constant0._ZN2at6native29vectorized_elementwise_kernelILi8EZZZNS0_46_GLOBAL__N__5fd40885_13_AmpKernels_cu_3810c27339_amp_non_finite_check_and_unscale_cuda_ERNS_6TensorES4_RKS3_ENKUlvE_clEvENKUlvE_clEvEUldE_St5arrayIPcLm2EEEEviT0_T1_)
        /*007c*/ 	.short	0x0380
        /*007e*/ 	.short	0x0030


	//----- nvinfo : EIATTR_SW_WAR
	.align		4
.L_675:
        /*0080*/ 	.byte	0x04, 0x36
        /*0082*/ 	.short	(.L_677 - .L_676)
.L_676:
        /*0084*/ 	.word	0x00000008
.L_677:


//--------------------- .nv.info._ZN2at6native28amp_update_scale_cuda_kernelEPfPiPKfddi --------------------------
	.section	.nv.info._ZN2at6native28amp_update_scale_cuda_kernelEPfPiPKfddi,"",@"SHT_CUDA_INFO"
	.sectionflags	@""
	.align	4


	//----- nvinfo : EIATTR_CUDA_API_VERSION
	.align		4
        /*0000*/ 	.byte	0x04, 0x37
        /*0002*/ 	.short	(.L_679 - .L_678)
.L_678:
        /*0004*/ 	.word	0x00000082


	//----- nvinfo : EIATTR_KPARAM_INFO
	.align		4
.L_679:
        /*0008*/ 	.byte	0x04, 0x17
        /*000a*/ 	.short	(.L_681 - .L_680)
.L_680:
        /*000c*/ 	.word	0x00000000
        /*0010*/ 	.short	0x0005
        /*0012*/ 	.short	0x0028
        /*0014*/ 	.byte	0x00, 0xf0, 0x11, 0x00


	//----- nvinfo : EIATTR_KPARAM_INFO
	.align		4
.L_681:
        /*0018*/ 	.byte	0x04, 0x17
        /*001a*/ 	.short	(.L_683 - .L_682)
.L_682:
        /*001c*/ 	.word	0x00000000
        /*0020*/ 	.short	0x0004
        /*0022*/ 	.short	0x0020
        /*0024*/ 	.byte	0x00, 0xf0, 0x21, 0x00


	//----- nvinfo : EIATTR_KPARAM_INFO
	.align		4
.L_683:
        /*0028*/ 	.byte	0x04, 0x17
        /*002a*/ 	.short	(.L_685 - .L_684)
.L_684:
        /*002c*/ 	.word	0x00000000
        /*0030*/ 	.short	0x0003
        /*0032*/ 	.short	0x0018
        /*0034*/ 	.byte	0x00, 0xf0, 0x21, 0x00


	//----- nvinfo : EIATTR_KPARAM_INFO
	.align		4
.L_685:
        /*0038*/ 	.byte	0x04, 0x17
        /*003a*/ 	.short	(.L_687 - .L_686)
.L_686:
        /*003c*/ 	.word	0x00000000
        /*0040*/ 	.short	0x0002
        /*0042*/ 	.short	0x0010
        /*0044*/ 	.byte	0x00, 0xf5, 0x21, 0x00


	//----- nvinfo : EIATTR_KPARAM_INFO
	.align		4
.L_687:
        /*0048*/ 	.byte	0x04, 0x17
        /*004a*/ 	.short	(.L_689 - .L_688)
.L_688:
        /*004c*/ 	.word	0x00000000
        /*0050*/ 	.short	0x0001
        /*0052*/ 	.short	0x0008
        /*0054*/ 	.byte	0x00, 0xf5, 0x21, 0x00


	//----- nvinfo : EIATTR_KPARAM_INFO
	.align		4
.L_689:
        /*0058*/ 	.byte	0x04, 0x17
        /*005a*/ 	.short	(.L_691 - .L_690)
.L_690:
        /*005c*/ 	.word	0x00000000
        /*0060*/ 	.short	0x0000
        /*0062*/ 	.short	0x0000
        /*0064*/ 	.byte	0x00, 0xf5, 0x21, 0x00


	//----- nvinfo : EIATTR_SPARSE_MMA_MASK
	.align		4
.L_691:
        /*0068*/ 	.byte	0x03, 0x50
        /*006a*/ 	.short	0x0000


	//----- nvinfo : EIATTR_MAXREG_COUNT
	.align		4
        /*006c*/ 	.byte	0x03, 0x1b
        /*006e*/ 	.short	0x00ff


	//----- nvinfo : EIATTR_MERCURY_ISA_VERSION
	.align		4
        /*0070*/ 	.byte	0x03, 0x5f
        /*0072*/ 	.short	0x0101


	//----- nvinfo : EIATTR_VRC_CTA_INIT_COUNT
	.align		4
        /*0074*/ 	.byte	0x02, 0x4a
	.zero		1
	.zero		1


	//----- nvinfo : EIATTR_EXIT_INSTR_OFFSETS
	.align		4
        /*0078*/ 	.byte	0x04, 0x1c
        /*007a*/ 	.short	(.L_693 - .L_692)


	//   ....[0]....
.L_692:
        /*007c*/ 	.word	0x00000140


	//   ....[1]....
        /*0080*/ 	.word	0x00000290


	//   ....[2]....
        /*0084*/ 	.word	0x000002b0


	//----- nvinfo : EIATTR_CBANK_PARAM_SIZE
	.align		4
.L_693:
        /*0088*/ 	.byte	0x03, 0x19
        /*008a*/ 	.short	0x002c


	//----- nvinfo : EIATTR_PARAM_CBANK
	.align		4
        /*008c*/ 	.byte	0x04, 0x0a
        /*008e*/ 	.short	(.L_695 - .L_694)
	.align		4
.L_694:
        /*0090*/ 	.word	index@(.nv.constant0._ZN2at6native28amp_update_scale_cuda_kernelEPfPiPKfddi)
        /*0094*/ 	.short	0x0380
        /*0096*/ 	.short	0x002c


	//----- nvinfo : EIATTR_SW_WAR
	.align		4
.L_695:
        /*0098*/ 	.byte	0x04, 0x36
        /*009a*/ 	.short	(.L_697 - .L_696)
.L_696:
        /*009c*/ 	.word	0x00000008
.L_697:


//--------------------- .nv.callgraph             --------------------------
	.section	.nv.callgraph,"",@"SHT_CUDA_CALLGRAPH"
	.align	4
	.sectionentsize	8
	.align		4
        /*0000*/ 	.word	0x00000000
	.align		4
        /*0004*/ 	.word	0xffffffff
	.align		4
        /*0008*/ 	.word	index@(_ZN2at6native18elementwise_kernelILi128ELi4EZNS0_15gpu_kernel_implIZZZNS0_46_GLOBAL__N__5fd40885_13_AmpKernels_cu_3810c27339_amp_non_finite_check_and_unscale_cuda_ERNS_6TensorES5_RKS4_ENKUlvE_clEvENKUlvE1_clEvEUlN3c104HalfEE_EEvRNS_18TensorIteratorBaseERKT_EUliE_EEviT1_)
	.align		4
        /*000c*/ 	.word	index@(__assertfail)
	.align		4
        /*0010*/ 	.word	index@(_ZN2at6native27unrolled_elementwise_kernelIZZZNS0_46_GLOBAL__N__5fd40885_13_AmpKernels_cu_3810c27339_amp_non_finite_check_and_unscale_cuda_ERNS_6TensorES4_RKS3_ENKUlvE_clEvENKUlvE1_clEvEUlN3c104HalfEE_St5arrayIPcLm2EELi4E23TrivialOffsetCalculatorILi1EjESG_NS0_6memory12LoadWithCastILi1EEENSH_13StoreWithCastILi1EEEEEviT_T0_T2_T3_T4_T5_)
	.align		4
        /*0014*/ 	.word	index@(__assertfail)
	.align		4
        /*0018*/ 	.word	index@(_ZN2at6native18elementwise_kernelILi128ELi4EZNS0_15gpu_kernel_implIZZZNS0_46_GLOBAL__N__5fd40885_13_AmpKernels_cu_3810c27339_amp_non_finite_check_and_unscale_cuda_ERNS_6TensorES5_RKS4_ENKUlvE_clEvENKUlvE0_clEvEUlfE_EEvRNS_18TensorIteratorBaseERKT_EUliE_EEviT1_)
	.align		4
        /*001c*/ 	.word	index@(__assertfail)
	.align		4
        /*0020*/ 	.word	index@(_ZN2at6native27unrolled_elementwise_kernelIZZZNS0_46_GLOBAL__N__5fd40885_13_AmpKernels_cu_3810c27339_amp_non_finite_check_and_unscale_cuda_ERNS_6TensorES4_RKS3_ENKUlvE_clEvENKUlvE0_clEvEUlfE_St5arrayIPcLm2EELi4E23TrivialOffsetCalculatorILi1EjESE_NS0_6memory12LoadWithCastILi1EEENSF_13StoreWithCastILi1EEEEEviT_T0_T2_T3_T4_T5_)
	.align		4
        /*0024*/ 	.word	index@(__assertfail)
	.align		4
        /*0028*/ 	.word	index@(_ZN2at6native18elementwise_kernelILi128ELi4EZNS0_15gpu_kernel_implIZZZNS0_46_GLOBAL__N__5fd40885_13_AmpKernels_cu_3810c27339_amp_non_finite_check_and_unscale_cuda_ERNS_6TensorES5_RKS4_ENKUlvE_clEvENKUlvE_clEvEUldE_EEvRNS_18TensorIteratorBaseERKT_EUliE_EEviT1_)
	.align		4
        /*002c*/ 	.word	index@(__assertfail)
	.align		4
        /*0030*/ 	.word	index@(_ZN2at6native27unrolled_elementwise_kernelIZZZNS0_46_GLOBAL__N__5fd40885_13_AmpKernels_cu_3810c27339_amp_non_finite_check_and_unscale_cuda_ERNS_6TensorES4_RKS3_ENKUlvE_clEvENKUlvE_clEvEUldE_St5arrayIPcLm2EELi4E23TrivialOffsetCalculatorILi1EjESE_NS0_6memory12LoadWithCastILi1EEENSF_13StoreWithCastILi1EEEEEviT_T0_T2_T3_T4_T5_)
	.align		4
        /*0034*/ 	.word	index@(__assertfail)
	.align		4
        /*0038*/ 	.word	0x00000000
	.align		4
        /*003c*/ 	.word	0xfffffffe
	.align		4
        /*0040*/ 	.word	0x00000000
	.align		4
        /*0044*/ 	.word	0xfffffffd
	.align		4
        /*0048*/ 	.word	0x00000000
	.align		4
        /*004c*/ 	.word	0xfffffffc


//--------------------- .nv.constant4             --------------------------
	.section	.nv.constant4,"a",@progbits
	.align	8
	.align		8
.nv.constant4:
        /*0000*/ 	.dword	__unnamed_1
	.align		8
        /*0008*/ 	.dword	__unnamed_2
	.align		8
        /*0010*/ 	.dword	__unnamed_3
	.align		8
        /*0018*/ 	.dword	__unnamed_4
	.align		8
        /*0020*/ 	.dword	__unnamed_5
	.align		8
        /*0028*/ 	.dword	__unnamed_6
	.align		8
        /*0030*/ 	.dword	_ZN44_INTERNAL_5fd40885_13_AmpKernels_cu_3810c2734cuda3std3__45__cpo5beginE
	.align		8
        /*0038*/ 	.dword	_ZN44_INTERNAL_5fd40885_13_AmpKernels_cu_3810c2734cuda3std3__45__cpo3endE
	.align		8
        /*0040*/ 	.dword	_ZN44_INTERNAL_5fd40885_13_AmpKernels_cu_3810c2734cuda3std3__45__cpo6cbeginE
	.align		8
        /*0048*/ 	.dword	_ZN44_INTERNAL_5fd40885_13_AmpKernels_cu_3810c2734cuda3std3__45__cpo4cendE
	.align		8
        /*0050*/ 	.dword	_ZN44_INTERNAL_5fd40885_13_AmpKernels_cu_3810c2734cuda3std3__45__cpo6rbeginE
	.align		8
        /*0058*/ 	.dword	_ZN44_INTERNAL_5fd40885_13_AmpKernels_cu_3810c2734cuda3std3__45__cpo4rendE
	.align		8
        /*0060*/ 	.dword	_ZN44_INTERNAL_5fd40885_13_AmpKernels_cu_3810c2734cuda3std3__45__cpo7crbeginE
	.align		8
        /*0068*/ 	.dword	_ZN44_INTERNAL_5fd40885_13_AmpKernels_cu_3810c2734cuda3std3__45__cpo5crendE
	.align		8
        /*0070*/ 	.dword	_ZN44_INTERNAL_5fd40885_13_AmpKernels_cu_3810c2734cuda3std3__446_GLOBAL__N__5fd40885_13_AmpKernels_cu_3810c2736ignoreE
	.align		8
        /*0078*/ 	.dword	_ZN44_INTERNAL_5fd40885_13_AmpKernels_cu_3810c2734cuda3std3__419piecewise_constructE
	.align		8
        /*0080*/ 	.dword	_ZN44_INTERNAL_5fd40885_13_AmpKernels_cu_3810c2734cuda3std3__48in_placeE
	.align		8
        /*0088*/ 	.dword	_ZN44_INTERNAL_5fd40885_13_AmpKernels_cu_3810c2734cuda3std3__420unreachable_sentinelE
	.align		8
        /*0090*/ 	.dword	_ZN44_INTERNAL_5fd40885_13_AmpKernels_cu_3810c2734cuda3std6ranges3__45__cpo4swapE
	.align		8
        /*0098*/ 	.dword	_ZN44_INTERNAL_5fd40885_13_AmpKernels_cu_3810c2734cuda3std6ranges3__45__cpo9iter_moveE
	.align		8
        /*00a0*/ 	.dword	_ZN44_INTERNAL_5fd40885_13_AmpKernels_cu_3810c2734cuda3std6ranges3__45__cpo5beginE
	.align		8
        /*00a8*/ 	.dword	_ZN44_INTERNAL_5fd40885_13_AmpKernels_cu_3810c2734cuda3std6ranges3__45__cpo3endE
	.align		8
        /*00b0*/ 	.dword	_ZN44_INTERNAL_5fd40885_13_AmpKernels_cu_3810c2734cuda3std6ranges3__45__cpo6cbeginE
	.align		8
        /*00b8*/ 	.dword	_ZN44_INTERNAL_5fd40885_13_AmpKernels_cu_3810c2734cuda3std6ranges3__45__cpo4cendE
	.align		8
        /*00c0*/ 	.dword	_ZN44_INTERNAL_5fd40885_13_AmpKernels_cu_3810c2734cuda3std6ranges3__45__cpo7advanceE
	.align		8
        /*00c8*/ 	.dword	_ZN44_INTERNAL_5fd40885_13_AmpKernels_cu_3810c2734cuda3std6ranges3__45__cpo9iter_swapE
	.align		8
        /*00d0*/ 	.dword	_ZN44_INTERNAL_5fd40885_13_AmpKernels_cu_3810c2734cuda3std6ranges3__45__cpo4nextE
	.align		8
        /*00d8*/ 	.dword	_ZN44_INTERNAL_5fd40885_13_AmpKernels_cu_3810c2734cuda3std6ranges3__45__cpo4prevE
	.align		8
        /*00e0*/ 	.dword	_ZN44_INTERNAL_5fd40885_13_AmpKernels_cu_3810c2734cuda3std6ranges3__45__cpo4dataE
	.align		8
        /*00e8*/ 	.dword	_ZN44_INTERNAL_5fd40885_13_AmpKernels_cu_3810c2734cuda3std6ranges3__45__cpo5cdataE
	.align		8
        /*00f0*/ 	.dword	_ZN44_INTERNAL_5fd40885_13_AmpKernels_cu_3810c2734cuda3std6ranges3__45__cpo4sizeE
	.align		8
        /*00f8*/ 	.dword	_ZN44_INTERNAL_5fd40885_13_AmpKernels_cu_3810c2734cuda3std6ranges3__45__cpo5ssizeE
	.align		8
        /*0100*/ 	.dword	_ZN44_INTERNAL_5fd40885_13_AmpKernels_cu_3810c2734cuda3std6ranges3__45__cpo8distanceE
	.align		8
        /*0108*/ 	.dword	_ZN44_INTERNAL_5fd40885_13_AmpKernels_cu_3810c2736thrust24THRUST_300001_SM_1000_NS6system6detail10sequential3seqE
	.align		8
        /*0110*/ 	.dword	$str$6
	.align		8
        /*0118*/ 	.dword	$str$7
	.align		8
        /*0120*/ 	.dword	__assertfail


//--------------------- .text._ZN2at6native46_GLOBAL__N__5fd40885_13_AmpKernels_cu_3810c27325multi_tensor_apply_kernelINS1_18TensorListMetadataILi1EEENS1_14UnaryOpFunctorIN3c104HalfELi1ELi1ELi0EEEJZZZNS0_47_amp_foreach_non_finite_check_and_unscale_cuda_ENS6_8ArrayRefINS_6TensorEEERSA_RKSA_ENKUlvE_clEvENKUlvE1_clEvEUlfE_EEEvT_T0_DpT1_ --------------------------
	.section	.text._ZN2at6native46_GLOBAL__N__5fd40885_13_AmpKernels_cu_3810c27325multi_tensor_apply_kernelINS1_18TensorListMetadataILi1EEENS1_14UnaryOpFunctorIN3c104HalfELi1ELi1ELi0EEEJZZZNS0_47_amp_foreach_non_finite_check_and_unscale_cuda_ENS6_8ArrayRefINS_6TensorEEERSA_RKSA_ENKUlvE_clEvENKUlvE1_clEvEUlfE_EEEvT_T0_DpT1_,"ax",@progbits
	.align	128
.text._ZN2at6native46_GLOBAL__N__5fd40885_13_AmpKernels_cu_3810c27325multi_tensor_apply_kernelINS1_18TensorListMetadataILi1EEENS1_14UnaryOpFunctorIN3c104HalfELi1ELi1ELi0EEEJZZZNS0_47_amp_foreach_non_finite_check_and_unscale_cuda_ENS6_8ArrayRefINS_6TensorEEERSA_RKSA_ENKUlvE_clEvENKUlvE1_clEvEUlfE_EEEvT_T0_DpT1_:
        .type           _ZN2at6native46_GLOBAL__N__5fd40885_13_AmpKernels_cu_3810c27325multi_tensor_apply_kernelINS1_18TensorListMetadataILi1EEENS1_14UnaryOpFunctorIN3c104HalfELi1ELi1ELi0EEEJZZZNS0_47_amp_foreach_non_finite_check_and_unscale_cuda_ENS6_8ArrayRefINS_6TensorEEERSA_RKSA_ENKUlvE_clEvENKUlvE1_clEvEUlfE_EEEvT_T0_DpT1_,@function
        .size           _ZN2at6native46_GLOBAL__N__5fd40885_13_AmpKernels_cu_3810c27325multi_tensor_apply_kernelINS1_18TensorListMetadataILi1EEENS1_14UnaryOpFunctorIN3c104HalfELi1ELi1ELi0EEEJZZZNS0_47_amp_foreach_non_finite_check_and_unscale_cuda_ENS6_8ArrayRefINS_6TensorEEERSA_RKSA_ENKUlvE_clEvENKUlvE1_clEvEUlfE_EEEvT_T0_DpT1_,(.L_x_1957 - _ZN2at6native46_GLOBAL__N__5fd40885_13_AmpKernels_cu_3810c27325multi_tensor_apply_kernelINS1_18TensorListMetadataILi1EEENS1_14UnaryOpFunctorIN3c104HalfELi1ELi1ELi0EEEJZZZNS0_47_amp_foreach_non_finite_check_and_unscale_cuda_ENS6_8ArrayRefINS_6TensorEEERSA_RKSA_ENKUlvE_clEvENKUlvE1_clEvEUlfE_EEEvT_T0_DpT1_)
        .other          _ZN2at6native46_GLOBAL__N__5fd40885_13_AmpKernels_cu_3810c27325multi_tensor_apply_kernelINS1_18TensorListMetadataILi1EEENS1_14UnaryOpFunctorIN3c104HalfELi1ELi1ELi0EEEJZZZNS0_47_amp_foreach_non_finite_check_and_unscale_cuda_ENS6_8ArrayRefINS_6TensorEEERSA_RKSA_ENKUlvE_clEvENKUlvE1_clEvEUlfE_EEEvT_T0_DpT1_,@"STO_CUDA_ENTRY STV_DEFAULT"
_ZN2at6native46_GLOBAL__N__5fd40885_13_AmpKernels_cu_3810c27325multi_tensor_apply_kernelINS1_18TensorListMetadataILi1EEENS1_14UnaryOpFunctorIN3c104HalfELi1ELi1ELi0EEEJZZZNS0_47_amp_foreach_non_finite_check_and_unscale_cuda_ENS6_8ArrayRefINS_6TensorEEERSA_RKSA_ENKUlvE_clEvENKUlvE1_clEvEUlfE_EEEvT_T0_DpT1_:
[----:B------:R-:W-:Y:S01]  /*0000*/  LDC R1, c[0x0][0x37c] ;  /* 0x0000df00ff017b82 */ /* 0x000fe20000000800 */
[----:B------:R-:W0:Y:S01]  /*0010*/  S2R R9, SR_CTAID.X ;  /* 0x0000000000097919 */ /* 0x000e220000002500 */
[----:B------:R-:W1:Y:S06]  /*0020*/  LDCU.64 UR4, c[0x0][0x358] ;  /* 0x00006b00ff0477ac */ /* 0x000e6c0008000a00 */
[----:B0-----:R-:W0:Y:S01]  /*0030*/  LDC.U8 R0, c[0x0][R9+0xa60] ;  /* 0x0002980009007b82 */ /* 0x001e220000000000 */
[----:B------:R-:W-:-:S07]  /*0040*/  IMAD R8, R9, 0x3, R9 ;  /* 0x0000000309087824 */ /* 0x000fce00078e0209 */
[----:B------:R-:W2:Y:S01]  /*0050*/  LDC R7, c[0x0][R8+0xba0] ;  /* 0x0002e80008077b82 */ /* 0x000ea20000000800 */
[----:B0-----:R-:W-:-:S07]  /*0060*/  IMAD.SHL.U32 R0, R0, 0x8, RZ ;  /* 0x0000000800007824 */ /* 0x001fce00078e00ff */
[----:B------:R-:W2:Y:S08]  /*0070*/  LDC.64 R2, c[0x0][R0+0x380] ;  /* 0x0000e00000027b82 */ /* 0x000eb00000000a00 */
[----:B------:R-:W0:Y:S01]  /*0080*/  LDC.64 R4, c[0x0][R0+0x6f0] ;  /* 0x0001bc0000047b82 */ /* 0x000e220000000a00 */
[----:B--2---:R-:W-:-:S04]  /*0090*/  IMAD.WIDE R2, R7, 0x20000, R2 ;  /* 0x0002000007027825 */ /* 0x004fc800078e0202 */
[----:B------:R-:W-:Y:S01]  /*00a0*/  IMAD.WIDE R6, R7, 0x10000, RZ ;  /* 0x0001000007067825 */ /* 0x000fe200078e02ff */
[C---:B0-----:R-:W-:Y:S02]  /*00b0*/  LOP3.LUT R11, R4.reuse, 0x3, RZ, 0xc0, !PT ;  /* 0x00000003040b7812 */ /* 0x041fe400078ec0ff */
[----:B------:R-:W-:Y:S02]  /*00c0*/  IADD3 R20, P1, PT, R4, -R6, RZ ;  /* 0x8000000604147210 */ /* 0x000fe40007f3e0ff */
[----:B------:R-:W-:-:S03]  /*00d0*/  LOP3.LUT P0, RZ, R11, 0x7, R2, 0xf8, !PT ;  /* 0x000000070bff7812 */ /* 0x000fc6000780f802 */
[----:B------:R-:W-:Y:S01]  /*00e0*/  IMAD.X R21, R5, 0x1, ~R7, P1 ;  /* 0x0000000105157824 */ /* 0x000fe200008e0e07 */
[----:B------:R-:W-:-:S13]  /*00f0*/  LOP3.LUT P0, RZ, RZ, RZ, RZ, 0xfc, P0 ;  /* 0x000000ffffff7212 */ /* 0x000fda000000fcff */
[----:B-1----:R-:W-:Y:S05]  /*0100*/  @!P0 BRA `(.L_x_0) ;  /* 0x0000000400688947 */ /* 0x002fea0003800000 */
[----:B------:R-:W-:-:S04]  /*0110*/  ISETP.GE.U32.AND P0, PT, R20, 0x1, PT ;  /* 0x000000011400780c */ /* 0x000fc80003f06070 */
[----:B------:R-:W-:-:S13]  /*0120*/  ISETP.GE.AND.EX P0, PT, R21, RZ, PT, P0 ;  /* 0x000000ff1500720c */ /* 0x000fda0003f06300 */
[----:B------:R-:W-:Y:S05]  /*0130*/  @!P0 EXIT ;  /* 0x000000000000894d */ /* 0x000fea0003800000 */
[----:B------:R-:W0:Y:S01]  /*0140*/  S2R R0, SR_TID.X ;  /* 0x0000000000007919 */ /* 0x000e220000002100 */
[----:B------:R-:W1:Y:S01]  /*0150*/  LDC R19, c[0x0][0x360] ;  /* 0x0000d800ff137b82 */ /* 0x000e620000000800 */
[----:B------:R-:W-:Y:S01]  /*0160*/  ISETP.LT.U32.AND P0, PT, R20, 0x10000, PT ;  /* 0x000100001400780c */ /* 0x000fe20003f01070 */
[----:B------:R-:W-:Y:S02]  /*0170*/  IMAD.MOV.U32 R23, RZ, RZ, RZ ;  /* 0x000000ffff177224 */ /* 0x000fe400078e00ff */
[----:B------:R-:W-:Y:S01]  /*0180*/  IMAD.MOV.U32 R18, RZ, RZ, RZ ;  /* 0x000000ffff127224 */ /* 0x000fe200078e00ff */
[----:B------:R-:W-:-:S04]  /*0190*/  ISETP.LT.U32.AND.EX P0, PT, R21, RZ, PT, P0 ;  /* 0x000000ff1500720c */ /* 0x000fc80003f01100 */
[----:B------:R-:W-:Y:S02]  /*01a0*/  SEL R20, R20, 0x10000, P0 ;  /* 0x0001000014147807 */ /* 0x000fe40000000000 */
[----:B------:R-:W-:-:S07]  /*01b0*/  SEL R21, R21, RZ, P0 ;  /* 0x000000ff15157207 */ /* 0x000fce0000000000 */
.L_x_1:
[----:B0--3--:R-:W-:Y:S02]  /*01c0*/  IADD3 R7, P0, PT, R0, R23, RZ ;  /* 0x0000001700077210 */ /* 0x009fe40007f1e0ff */
[----:B------:R-:W-:Y:S02]  /*01d0*/  PRMT R22, RZ, 0x7610, R22 ;  /* 0x00007610ff167816 */ /* 0x000fe40000000016 */
[C---:B------:R-:W-:Y:S01]  /*01e0*/  ISETP.GE.U32.AND P2, PT, R7.reuse, R20, PT ;  /* 0x000000140700720c */ /* 0x040fe20003f46070 */
[----:B------:R-:W-:Y:S01]  /*01f0*/  IMAD.X R6, RZ, RZ, R18, P0 ;  /* 0x000000ffff067224 */ /* 0x000fe200000e0612 */
[----:B------:R-:W-:-:S04]  /*0200*/  LEA R4, P0, R7, R2, 0x1 ;  /* 0x0000000207047211 */ /* 0x000fc800078008ff */
[----:B------:R-:W-:Y:S02]  /*0210*/  ISETP.GE.U32.AND.EX P2, PT, R6, R21, PT, P2 ;  /* 0x000000150600720c */ /* 0x000fe40003f46120 */
[----:B------:R-:W-:-:S11]  /*0220*/  LEA.HI.X R5, R7, R3, R6, 0x1, P0 ;  /* 0x0000000307057211 */ /* 0x000fd600000f0c06 */
[----:B------:R-:W2:Y:S01]  /*0230*/  @!P2 LDG.E.U16 R22, desc[UR4][R4.64] ;  /* 0x000000040416a981 */ /* 0x000ea2000c1e1500 */
[C---:B-1----:R-:W-:Y:S02]  /*0240*/  IADD3 R8, P0, PT, R19.reuse, R7, RZ ;  /* 0x0000000713087210 */ /* 0x042fe40007f1e0ff */
[----:B------:R-:W-:Y:S02]  /*0250*/  PRMT R26, RZ, 0x7610, R26 ;  /* 0x00007610ff1a7816 */ /* 0x000fe4000000001a */
[----:B------:R-:W-:Y:S01]  /*0260*/  ISETP.GE.U32.AND P1, PT, R8, R20, PT ;  /* 0x000000140800720c */ /* 0x000fe20003f26070 */
[----:B------:R-:W-:Y:S01]  /*0270*/  IMAD.X R10, RZ, RZ, R6, P0 ;  /* 0x000000ffff0a7224 */ /* 0x000fe200000e0606 */
[----:B------:R-:W-:-:S04]  /*0280*/  LEA R6, P0, R19, R4, 0x1 ;  /* 0x0000000413067211 */ /* 0x000fc800078008ff */
[----:B------:R-:W-:Y:S02]  /*0290*/  ISETP.GE.U32.AND.EX P1, PT, R10, R21, PT, P1 ;  /* 0x000000150a00720c */ /* 0x000fe40003f26110 */
[C---:B------:R-:W-:Y:S02]  /*02a0*/  LEA.HI.X R7, R19.reuse, R5, RZ, 0x1, P0 ;  /* 0x0000000513077211 */ /* 0x040fe400000f0cff */
[----:B------:R-:W-:-:S04]  /*02b0*/  IADD3 R8, P0, PT, R19, R8, RZ ;  /* 0x0000000813087210 */ /* 0x000fc80007f1e0ff */
[----:B------:R-:W-:Y:S01]  /*02c0*/  IADD3 R11, P5, PT, R19, R8, RZ ;  /* 0x00000008130b7210 */ /* 0x000fe20007fbe0ff */
[----:B------:R-:W-:-:S04]  /*02d0*/  IMAD.X R10, RZ, RZ, R10, P0 ;  /* 0x000000ffff0a7224 */ /* 0x000fc800000e060a */
[----:B------:R-:W3:Y:S01]  /*02e0*/  @!P1 LDG.E.U16 R26, desc[UR4][R6.64] ;  /* 0x00000004061a9981 */ /* 0x000ee2000c1e1500 */
[-C--:B------:R-:W-:Y:S02]  /*02f0*/  ISETP.GE.U32.AND P0, PT, R8, R20.reuse, PT ;  /* 0x000000140800720c */ /* 0x080fe40003f06070 */
[----:B------:R-:W0:Y:S01]  /*0300*/  LDC.64 R8, c[0x0][0x10b8] ;  /* 0x00042e00ff087b82 */ /* 0x000e220000000a00 */
[----:B------:R-:W-:Y:S01]  /*0310*/  IMAD.X R12, RZ, RZ, R10, P5 ;  /* 0x000000ffff0c7224 */ /* 0x000fe200028e060a */
[----:B------:R-:W-:Y:S02]  /*0320*/  ISETP.GE.U32.AND P3, PT, R11, R20, PT ;  /* 0x000000140b00720c */ /* 0x000fe40003f66070 */
[-C--:B------:R-:W-:Y:S02]  /*0330*/  ISETP.GE.U32.AND.EX P0, PT, R10, R21.reuse, PT, P0 ;  /* 0x000000150a00720c */ /* 0x080fe40003f06100 */
[----:B------:R-:W-:Y:S02]  /*0340*/  LEA R10, P5, R19, R6, 0x1 ;  /* 0x00000006130a7211 */ /* 0x000fe400078a08ff */
[----:B------:R-:W-:-:S02]  /*0350*/  ISETP.GE.U32.AND.EX P3, PT, R12, R21, PT, P3 ;  /* 0x000000150c00720c */ /* 0x000fc40003f66130 */
[C---:B------:R-:W-:Y:S02]  /*0360*/  LEA.HI.X R11, R19.reuse, R7, RZ, 0x1, P5 ;  /* 0x00000007130b7211 */ /* 0x040fe400028f0cff */
[C---:B------:R-:W-:Y:S02]  /*0370*/  LEA R12, P5, R19.reuse, R10, 0x1 ;  /* 0x0000000a130c7211 */ /* 0x040fe400078a08ff */
[----:B------:R-:W-:Y:S02]  /*0380*/  PRMT R28, RZ, 0x7610, R28 ;  /* 0x00007610ff1c7816 */ /* 0x000fe4000000001c */
[----:B------:R-:W-:Y:S02]  /*0390*/  PRMT R24, RZ, 0x7610, R24 ;  /* 0x00007610ff187816 */ /* 0x000fe40000000018 */
[----:B------:R-:W-:Y:S02]  /*03a0*/  LEA.HI.X R13, R19, R11, RZ, 0x1, P5 ;  /* 0x0000000b130d7211 */ /* 0x000fe400028f0cff */
[----:B------:R-:W4:Y:S04]  /*03b0*/  @!P0 LDG.E.U16 R28, desc[UR4][R10.64] ;  /* 0x000000040a1c8981 */ /* 0x000f28000c1e1500 */
[----:B------:R-:W5:Y:S01]  /*03c0*/  @!P3 LDG.E.U16 R24, desc[UR4][R12.64] ;  /* 0x000000040c18b981 */ /* 0x000f62000c1e1500 */
[----:B--2---:R-:W-:-:S05]  /*03d0*/  HADD2.F32 R22, -RZ, R22.H0_H0 ;  /* 0x20000016ff167230 */ /* 0x004fca0000004100 */
[----:B------:R-:W-:-:S13]  /*03e0*/  FSETP.NE.FTZ.AND P4, PT, |R22|, +INF , PT ;  /* 0x7f8000001600780b */ /* 0x000fda0003f95200 */
[----:B------:R-:W1:Y:S01]  /*03f0*/  @!P4 LDC.64 R16, c[0x0][0x10b0] ;  /* 0x00042c00ff10cb82 */ /* 0x000e620000000a00 */
[----:B------:R-:W-:-:S05]  /*0400*/  @!P4 IMAD.MOV.U32 R27, RZ, RZ, 0x3f800000 ;  /* 0x3f800000ff1bc424 */ /* 0x000fca00078e00ff */
[----:B-1----:R1:W-:Y:S04]  /*0410*/  @!P4 STG.E desc[UR4][R16.64], R27 ;  /* 0x0000001b1000c986 */ /* 0x0023e8000c101904 */
[----:B0-----:R-:W2:Y:S01]  /*0420*/  LDG.E R25, desc[UR4][R8.64] ;  /* 0x0000000408197981 */ /* 0x001ea2000c1e1900 */
[----:B---3--:R-:W-:-:S05]  /*0430*/  HADD2.F32 R26, -RZ, R26.H0_H0 ;  /* 0x2000001aff1a7230 */ /* 0x008fca0000004100 */
[----:B------:R-:W-:-:S13]  /*0440*/  FSETP.NE.FTZ.AND P4, PT, |R26|, +INF , PT ;  /* 0x7f8000001a00780b */ /* 0x000fda0003f95200 */
[----:B------:R-:W0:Y:S01]  /*0450*/  @!P4 LDC.64 R14, c[0x0][0x10b0] ;  /* 0x00042c00ff0ecb82 */ /* 0x000e220000000a00 */
[----:B------:R-:W-:-:S05]  /*0460*/  @!P4 IMAD.MOV.U32 R29, RZ, RZ, 0x3f800000 ;  /* 0x3f800000ff1dc424 */ /* 0x000fca00078e00ff */
[----:B0-----:R0:W-:Y:S01]  /*0470*/  @!P4 STG.E desc[UR4][R14.64], R29 ;  /* 0x0000001d0e00c986 */ /* 0x0011e2000c101904 */
[----:B--2---:R-:W-:-:S13]  /*0480*/  FSETP.NEU.FTZ.AND P5, PT, R25, 1, PT ;  /* 0x3f8000001900780b */ /* 0x004fda0003fbd000 */
[----:B------:R-:W-:Y:S02]  /*0490*/  @P5 FMUL.FTZ R22, R22, R25 ;  /* 0x0000001916165220 */ /* 0x000fe40000410000 */
[----:B------:R-:W2:Y:S01]  /*04a0*/  @!P4 LDG.E R25, desc[UR4][R8.64] ;  /* 0x000000040819c981 */ /* 0x000ea2000c1e1900 */
[----:B----4-:R-:W-:-:S05]  /*04b0*/  HADD2.F32 R28, -RZ, R28.H0_H0 ;  /* 0x2000001cff1c7230 */ /* 0x010fca0000004100 */
[----:B------:R-:W-:-:S13]  /*04c0*/  FSETP.NE.FTZ.AND P4, PT, |R28|, +INF , PT ;  /* 0x7f8000001c00780b */ /* 0x000fda0003f95200 */
[----:B-1----:R-:W1:Y:S01]  /*04d0*/  @!P4 LDC.64 R16, c[0x0][0x10b0] ;  /* 0x00042c00ff10cb82 */ /* 0x002e620000000a00 */
[----:B------:R-:W-:-:S05]  /*04e0*/  @!P4 IMAD.MOV.U32 R27, RZ, RZ, 0x3f800000 ;  /* 0x3f800000ff1bc424 */ /* 0x000fca00078e00ff */
[----:B-1----:R3:W-:Y:S01]  /*04f0*/  @!P4 STG.E desc[UR4][R16.64], R27 ;  /* 0x0000001b1000c986 */ /* 0x0027e2000c101904 */
[----:B--2---:R-:W-:-:S13]  /*0500*/  FSETP.NEU.FTZ.AND P5, PT, R25, 1, PT ;  /* 0x3f8000001900780b */ /* 0x004fda0003fbd000 */
[----:B------:R-:W-:Y:S02]  /*0510*/  @P5 FMUL.FTZ R26, R26, R25 ;  /* 0x000000191a1a5220 */ /* 0x000fe40000410000 */
[----:B------:R-:W2:Y:S01]  /*0520*/  @!P4 LDG.E R25, desc[UR4][R8.64] ;  /* 0x000000040819c981 */ /* 0x000ea2000c1e1900 */
[----:B-----5:R-:W-:-:S05]  /*0530*/  HADD2.F32 R24, -RZ, R24.H0_H0 ;  /* 0x20000018ff187230 */ /* 0x020fca0000004100 */
[----:B------:R-:W-:-:S13]  /*0540*/  FSETP.NE.FTZ.AND P4, PT, |R24|, +INF , PT ;  /* 0x7f8000001800780b */ /* 0x000fda0003f95200 */
[----:B0-----:R-:W0:Y:S01]  /*0550*/  @!P4 LDC.64 R14, c[0x0][0x10b0] ;  /* 0x00042c00ff0ecb82 */ /* 0x001e220000000a00 */
[----:B------:R-:W-:-:S05]  /*0560*/  @!P4 IMAD.MOV.U32 R29, RZ, RZ, 0x3f800000 ;  /* 0x3f800000ff1dc424 */ /* 0x000fca00078e00ff */
[----:B0-----:R3:W-:Y:S01]  /*0570*/  @!P4 STG.E desc[UR4][R14.64], R29 ;  /* 0x0000001d0e00c986 */ /* 0x0017e2000c101904 */
[----:B--2---:R-:W-:-:S13]  /*0580*/  FSETP.NEU.FTZ.AND P5, PT, R25, 1, PT ;  /* 0x3f8000001900780b */ /* 0x004fda0003fbd000 */
[----:B------:R-:W-:Y:S02]  /*0590*/  @P5 FMUL.FTZ R28, R25, R28 ;  /* 0x0000001c191c5220 */ /* 0x000fe40000410000 */
[----:B------:R-:W2:Y:S01]  /*05a0*/  @!P4 LDG.E R25, desc[UR4][R8.64] ;  /* 0x000000040819c981 */ /* 0x000ea2000c1e1900 */
[----:B------:R-:W-:Y:S02]  /*05b0*/  F2FP.F16.F32.PACK_AB R22, RZ, R22 ;  /* 0x00000016ff16723e */ /* 0x000fe400000000ff */
[----:B------:R-:W-:Y:S02]  /*05c0*/  F2FP.F16.F32.PACK_AB R26, RZ, R26 ;  /* 0x0000001aff1a723e */ /* 0x000fe400000000ff */
[----:B------:R-:W-:Y:S01]  /*05d0*/  F2FP.F16.F32.PACK_AB R28, RZ, R28 ;  /* 0x0000001cff1c723e */ /* 0x000fe200000000ff */
[----:B------:R3:W-:Y:S04]  /*05e0*/  @!P2 STG.E.U16 desc[UR4][R4.64], R22 ;  /* 0x000000160400a986 */ /* 0x0007e8000c101504 */
[----:B------:R3:W-:Y:S04]  /*05f0*/  @!P1 STG.E.U16 desc[UR4][R6.64], R26 ;  /* 0x0000001a06009986 */ /* 0x0007e8000c101504 */
[----:B------:R3:W-:Y:S01]  /*0600*/  @!P0 STG.E.U16 desc[UR4][R10.64], R28 ;  /* 0x0000001c0a008986 */ /* 0x0007e2000c101504 */
[----:B------:R-:W-:-:S05]  /*0610*/  LEA R23, P0, R19, R23, 0x2 ;  /* 0x0000001713177211 */ /* 0x000fca00078010ff */
[----:B------:R-:W-:Y:S01]  /*0620*/  IMAD.X R18, RZ, RZ, R18, P0 ;  /* 0x000000ffff127224 */ /* 0x000fe200000e0612 */
[----:B------:R-:W-:-:S04]  /*0630*/  ISETP.GE.U32.AND P0, PT, R23, R20, PT ;  /* 0x000000141700720c */ /* 0x000fc80003f06070 */
[----:B------:R-:W-:Y:S02]  /*0640*/  ISETP.GE.U32.AND.EX P0, PT, R18, R21, PT, P0 ;  /* 0x000000151200720c */ /* 0x000fe40003f06100 */
[----:B--2---:R-:W-:-:S13]  /*0650*/  FSETP.NEU.FTZ.AND P4, PT, R25, 1, PT ;  /* 0x3f8000001900780b */ /* 0x004fda0003f9d000 */
[----:B------:R-:W-:-:S05]  /*0660*/  @P4 FMUL.FTZ R24, R24, R25 ;  /* 0x0000001918184220 */ /* 0x000fca0000410000 */
[----:B------:R-:W-:-:S05]  /*0670*/  F2FP.F16.F32.PACK_AB R24, RZ, R24 ;  /* 0x00000018ff18723e */ /* 0x000fca00000000ff */
[----:B------:R3:W-:Y:S01]  /*0680*/  @!P3 STG.E.U16 desc[UR4][R12.64], R24 ;  /* 0x000000180c00b986 */ /* 0x0007e2000c101504 */
[----:B------:R-:W-:Y:S05]  /*0690*/  @!P0 BRA `(.L_x_1) ;  /* 0xfffffff800c88947 */ /* 0x000fea000383ffff */
[----:B------:R-:W-:Y:S05]  /*06a0*/  EXIT ;  /* 0x000000000000794d */ /* 0x000fea0003800000 */
.L_x_0:
[----:B------:R-:W0:Y:S02]  /*06b0*/  S2R R0, SR_TID.X ;  /* 0x0000000000007919 */ /* 0x000e240000002100 */
[----:B0-----:R-:W-:-:S03]  /*06c0*/  IMAD.WIDE.U32 R4, R0, 0x4, RZ ;  /* 0x0000000400047825 */ /* 0x001fc600078e00ff */
[----:B------:R-:W-:-:S04]  /*06d0*/  ISETP.GE.U32.AND P0, PT, R4, R20, PT ;  /* 0x000000140400720c */ /* 0x000fc80003f06070 */
[----:B------:R-:W-:-:S13]  /*06e0*/  ISETP.GE.AND.EX P0, PT, R5, R21, PT, P0 ;  /* 0x000000150500720c */ /* 0x000fda0003f06300 */
[----:B------:R-:W-:Y:S05]  /*06f0*/  @P0 EXIT ;  /* 0x000000000000094d */ /* 0x000fea0003800000 */
[----:B------:R-:W-:Y:S01]  /*0700*/  IMAD.MOV.U32 R11, RZ, RZ, RZ ;  /* 0x000000ffff0b7224 */ /* 0x000fe200078e00ff */
[----:B------:R-:W0:Y:S06]  /*0710*/  LDCU UR6, c[0x0][0x360] ;  /* 0x00006c00ff0677ac */ /* 0x000e2c0008000800 */
.L_x_2:
[----:B------:R-:W-:-:S04]  /*0720*/  LEA R4, P0, R0, R2, 0x3 ;  /* 0x0000000200047211 */ /* 0x000fc800078018ff */
[----:B------:R-:W-:-:S05]  /*0730*/  LEA.HI.X R5, R0, R3, R11, 0x3, P0 ;  /* 0x0000000300057211 */ /* 0x000fca00000f1c0b */
[----:B------:R-:W2:Y:S01]  /*0740*/  LDG.E.64 R8, desc[UR4][R4.64] ;  /* 0x0000000404087981 */ /* 0x000ea2000c1e1b00 */
[----:B------:R-:W1:Y:S01]  /*0750*/  LDC.64 R6, c[0x0][0x10b8] ;  /* 0x00042e00ff067b82 */ /* 0x000e620000000a00 */
[----:B--2---:R-:W-:-:S05]  /*0760*/  HADD2.F32 R10, -RZ, R8.H0_H0 ;  /* 0x20000008ff0a7230 */ /* 0x004fca0000004100 */
[----:B------:R-:W-:-:S13]  /*0770*/  FSETP.NE.FTZ.AND P0, PT, |R10|, +INF , PT ;  /* 0x7f8000000a00780b */ /* 0x000fda0003f15200 */
[----:B------:R-:W2:Y:S01]  /*0780*/  @!P0 LDC.64 R12, c[0x0][0x10b0] ;  /* 0x00042c00ff0c8b82 */ /* 0x000ea20000000a00 */
[----:B------:R-:W-:-:S05]  /*0790*/  @!P0 IMAD.MOV.U32 R23, RZ, RZ, 0x3f800000 ;  /* 0x3f800000ff178424 */ /* 0x000fca00078e00ff */
[----:B--2---:R2:W-:Y:S04]  /*07a0*/  @!P0 STG.E desc[UR4][R12.64], R23 ;  /* 0x000000170c008986 */ /* 0x0045e8000c101904 */
[----:B-1----:R-:W3:Y:S01]  /*07b0*/  LDG.E R16, desc[UR4][R6.64] ;  /* 0x0000000406107981 */ /* 0x002ee2000c1e1900 */
[----:B------:R-:W-:-:S05]  /*07c0*/  HADD2.F32 R17, -RZ, R8.H1_H1 ;  /* 0x30000008ff117230 */ /* 0x000fca0000004100 */
[----:B------:R-:W-:-:S13]  /*07d0*/  FSETP.NE.FTZ.AND P0, PT, |R17|, +INF , PT ;  /* 0x7f8000001100780b */ /* 0x000fda0003f15200 */
[----:B------:R-:W1:Y:S01]  /*07e0*/  @!P0 LDC.64 R14, c[0x0][0x10b0] ;  /* 0x00042c00ff0e8b82 */ /* 0x000e620000000a00 */
[----:B------:R-:W-:-:S05]  /*07f0*/  @!P0 IMAD.MOV.U32 R25, RZ, RZ, 0x3f800000 ;  /* 0x3f800000ff198424 */ /* 0x000fca00078e00ff */
[----:B-1----:R1:W-:Y:S01]  /*0800*/  @!P0 STG.E desc[UR4][R14.64], R25 ;  /* 0x000000190e008986 */ /* 0x0023e2000c101904 */
[----:B---3--:R-:W-:-:S13]  /*0810*/  FSETP.NEU.FTZ.AND P1, PT, R16, 1, PT ;  /* 0x3f8000001000780b */ /* 0x008fda0003f3d000 */
[----:B------:R-:W-:Y:S02]  /*0820*/  @P1 FMUL.FTZ R10, R10, R16 ;  /* 0x000000100a0a1220 */ /* 0x000fe40000410000 */
[----:B------:R-:W3:Y:S01]  /*0830*/  @!P0 LDG.E R16, desc[UR4][R6.64] ;  /* 0x0000000406108981 */ /* 0x000ee2000c1e1900 */
[----:B------:R-:W-:-:S05]  /*0840*/  HADD2.F32 R19, -RZ, R9.H0_H0 ;  /* 0x20000009ff137230 */ /* 0x000fca0000004100 */
[----:B------:R-:W-:-:S13]  /*0850*/  FSETP.NE.FTZ.AND P0, PT, |R19|, +INF , PT ;  /* 0x7f8000001300780b */ /* 0x000fda0003f15200 */
[----:B--2---:R-:W2:Y:S01]  /*0860*/  @!P0 LDC.64 R12, c[0x0][0x10b0] ;  /* 0x00042c00ff0c8b82 */ /* 0x004ea20000000a00 */
[----:B------:R-:W-:-:S05]  /*0870*/  @!P0 IMAD.MOV.U32 R23, RZ, RZ, 0x3f800000 ;  /* 0x3f800000ff178424 */ /* 0x000fca00078e00ff */
[----:B--2---:R2:W-:Y:S01]  /*0880*/  @!P0 STG.E desc[UR4][R12.64], R23 ;  /* 0x000000170c008986 */ /* 0x0045e2000c101904 */
[----:B---3--:R-:W-:-:S13]  /*0890*/  FSETP.NEU.FTZ.AND P1, PT, R16, 1, PT ;  /* 0x3f8000001000780b */ /* 0x008fda0003f3d000 */
[----:B------:R-:W-:Y:S02]  /*08a0*/  @P1 FMUL.FTZ R17, R17, R16 ;  /* 0x0000001011111220 */ /* 0x000fe40000410000 */
[----:B------:R-:W3:Y:S01]  /*08b0*/  @!P0 LDG.E R16, desc[UR4][R6.64] ;  /* 0x0000000406108981 */ /* 0x000ee2000c1e1900 */
[----:B-1----:R-:W-:-:S05]  /*08c0*/  HADD2.F32 R14, -RZ, R9.H1_H1 ;  /* 0x30000009ff0e7230 */ /* 0x002fca0000004100 */
[----:B------:R-:W-:-:S13]  /*08d0*/  FSETP.NE.FTZ.AND P0, PT, |R14|, +INF , PT ;  /* 0x7f8000000e00780b */ /* 0x000fda0003f15200 */
[----:B------:R-:W1:Y:S01]  /*08e0*/  @!P0 LDC.64 R8, c[0x0][0x10b0] ;  /* 0x00042c00ff088b82 */ /* 0x000e620000000a00 */
[----:B------:R-:W-:-:S05]  /*08f0*/  @!P0 IMAD.MOV.U32 R15, RZ, RZ, 0x3f800000 ;  /* 0x3f800000ff0f8424 */ /* 0x000fca00078e00ff */
[----:B-1----:R1:W-:Y:S01]  /*0900*/  @!P0 STG.E desc[UR4][R8.64], R15 ;  /* 0x0000000f08008986 */ /* 0x0023e2000c101904 */
[----:B---3--:R-:W-:-:S13]  /*0910*/  FSETP.NEU.FTZ.AND P1, PT, R16, 1, PT ;  /* 0x3f8000001000780b */ /* 0x008fda0003f3d000 */
[----:B------:R-:W-:Y:S02]  /*0920*/  @P1 FMUL.FTZ R19, R16, R19 ;  /* 0x0000001310131220 */ /* 0x000fe40000410000 */
[----:B------:R-:W3:Y:S01]  /*0930*/  @!P0 LDG.E R16, desc[UR4][R6.64] ;  /* 0x0000000406108981 */ /* 0x000ee2000c1e1900 */
[----:B------:R-:W-:Y:S02]  /*0940*/  F2FP.F16.F32.PACK_AB R18, R17, R10 ;  /* 0x0000000a1112723e */ /* 0x000fe400000000ff */
[----:B---3--:R-:W-:-:S13]  /*0950*/  FSETP.NEU.FTZ.AND P0, PT, R16, 1, PT ;  /* 0x3f8000001000780b */ /* 0x008fda0003f1d000 */
[----:B------:R-:W-:Y:S01]  /*0960*/  @P0 FMUL.FTZ R14, R14, R16 ;  /* 0x000000100e0e0220 */ /* 0x000fe20000410000 */
[----:B0-----:R-:W-:-:S04]  /*0970*/  IADD3 R0, P0, PT, R0, UR6, RZ ;  /* 0x0000000600007c10 */ /* 0x001fc8000ff1e0ff */
[----:B------:R-:W-:Y:S01]  /*0980*/  F2FP.F16.F32.PACK_AB R19, R14, R19 ;  /* 0x000000130e13723e */ /* 0x000fe200000000ff */
[C---:B--2---:R-:W-:Y:S02]  /*0990*/  IMAD.SHL.U32 R13, R0.reuse, 0x4, RZ ;  /* 0x00000004000d7824 */ /* 0x044fe400078e00ff */
[----:B------:R-:W-:Y:S01]  /*09a0*/  IMAD.X R11, RZ, RZ, R11, P0 ;  /* 0x000000ffff0b7224 */ /* 0x000fe200000e060b */
[C---:B------:R-:W-:Y:S01]  /*09b0*/  LOP3.LUT P0, RZ, R0.reuse, 0xffffc000, RZ, 0xc0, !PT ;  /* 0xffffc00000ff7812 */ /* 0x040fe2000780c0ff */
[----:B------:R1:W-:Y:S01]  /*09c0*/  STG.E.64 desc[UR4][R4.64], R18 ;  /* 0x0000001204007986 */ /* 0x0003e2000c101b04 */
[----:B------:R-:W-:Y:S02]  /*09d0*/  ISETP.LT.U32.AND P1, PT, R13, R20, PT ;  /* 0x000000140d00720c */ /* 0x000fe40003f21070 */
[----:B------:R-:W-:Y:S02]  /*09e0*/  SHF.L.U64.HI R6, R0, 0x2, R11 ;  /* 0x0000000200067819 */ /* 0x000fe4000001020b */
[----:B------:R-:W-:-:S02]  /*09f0*/  LOP3.LUT P0, RZ, R11, 0x3fffffff, RZ, 0xc0, P0 ;  /* 0x3fffffff0bff7812 */ /* 0x000fc4000000c0ff */
[----:B------:R-:W-:-:S13]  /*0a00*/  ISETP.LT.AND.EX P1, PT, R6, R21, PT, P1 ;  /* 0x000000150600720c */ /* 0x000fda0003f21310 */
[----:B-1----:R-:W-:Y:S05]  /*0a10*/  @!P0 BRA P1, `(.L_x_2) ;  /* 0xfffffffc00408947 */ /* 0x002fea000083ffff */
[----:B------:R-:W-:Y:S05]  /*0a20*/  EXIT ;  /* 0x000000000000794d */ /* 0x000fea0003800000 */
.L_x_3:
[----:B------:R-:W-:-:S00]  /*0a30*/  BRA `(.L_x_3) ;  /* 0xfffffffc00fc7947 */ /* 0x000fc0000383ffff */
[----:B------:R-:W-:-:S00]  /*0a40*/  NOP ;  /* 0x0000000000007918 */ /* 0x000fc00000000000 */
        /* <DEDUP_REMOVED lines=11> */
.L_x_1957:


//--------------------- .text._ZN2at6native46_GLOBAL__N__5fd40885_13_AmpKernels_cu_3810c27325multi_tensor_apply_kernelINS1_18TensorListMetadataILi1EEENS1_14UnaryOpFunctorIfLi1ELi1ELi0EEEJZZZNS0_47_amp_foreach_non_finite_check_and_unscale_cuda_EN3c108ArrayRefINS_6TensorEEERS9_RKS9_ENKUlvE_clEvENKUlvE0_clEvEUlfE_EEEvT_T0_DpT1_ --------------------------
	.section	.text._ZN2at6native46_GLOBAL__N__5fd40885_13_AmpKernels_cu_3810c27325multi_tensor_apply_kernelINS1_18TensorListMetadataILi1EEENS1_14UnaryOpFunctorIfLi1ELi1ELi0EEEJZZZNS0_47_amp_foreach_non_finite_check_and_unscale_cuda_EN3c108ArrayRefINS_6TensorEEERS9_RKS9_ENKUlvE_clEvENKUlvE0_clEvEUlfE_EEEvT_T0_DpT1_,"ax",@progbits
	.align	128
.text._ZN2at6native46_GLOBAL__N__5fd40885_13_AmpKernels_cu_3810c27325multi_tensor_apply_kernelINS1_18TensorListMetadataILi1EEENS1_14UnaryOpFunctorIfLi1ELi1ELi0EEEJZZZNS0_47_amp_foreach_non_finite_check_and_unscale_cuda_EN3c108ArrayRefINS_6TensorEEERS9_RKS9_ENKUlvE_clEvENKUlvE0_clEvEUlfE_EEEvT_T0_DpT1_:
        .type           _ZN2at6native46_GLOBAL__N__5fd40885_13_AmpKernels_cu_3810c27325multi_tensor_apply_kernelINS1_18TensorListMetadataILi1EEENS1_14UnaryOpFunctorIfLi1ELi1ELi0EEEJZZZNS0_47_amp_foreach_non_finite_check_and_unscale_cuda_EN3c108ArrayRefINS_6TensorEEERS9_RKS9_ENKUlvE_clEvENKUlvE0_clEvEUlfE_EEEvT_T0_DpT1_,@function
        .size           _ZN2at6native46_GLOBAL__N__5fd40885_13_AmpKernels_cu_3810c27325multi_tensor_apply_kernelINS1_18TensorListMetadataILi1EEENS1_14UnaryOpFunctorIfLi1ELi1ELi0EEEJZZZNS0_47_amp_foreach_non_finite_check_and_unscale_cuda_EN3c108ArrayRefINS_6TensorEEERS9_RKS9_ENKUlvE_clEvENKUlvE0_clEvEUlfE_EEEvT_T0_DpT1_,(.L_x_1958 - _ZN2at6native46_GLOBAL__N__5fd40885_13_AmpKernels_cu_3810c27325multi_tensor_apply_kernelINS1_18TensorListMetadataILi1EEENS1_14UnaryOpFunctorIfLi1ELi1ELi0EEEJZZZNS0_47_amp_foreach_non_finite_check_and_unscale_cuda_EN3c108ArrayRefINS_6TensorEEERS9_RKS9_ENKUlvE_clEvENKUlvE0_clEvEUlfE_EEEvT_T0_DpT1_)
        .other          _ZN2at6native46_GLOBAL__N__5fd40885_13_AmpKernels_cu_3810c27325multi_tensor_apply_kernelINS1_18TensorListMetadataILi1EEENS1_14UnaryOpFunctorIfLi1ELi1ELi0EEEJZZZNS0_47_amp_foreach_non_finite_check_and_unscale_cuda_EN3c108ArrayRefINS_6TensorEEERS9_RKS9_ENKUlvE_clEvENKUlvE0_clEvEUlfE_EEEvT_T0_DpT1_,@"STO_CUDA_ENTRY STV_DEFAULT"
_ZN2at6native46_GLOBAL__N__5fd40885_13_AmpKernels_cu_3810c27325multi_tensor_apply_kernelINS1_18TensorListMetadataILi1EEENS1_14UnaryOpFunctorIfLi1ELi1ELi0EEEJZZZNS0_47_amp_foreach_non_finite_check_and_unscale_cuda_EN3c108ArrayRefINS_6TensorEEERS9_RKS9_ENKUlvE_clEvENKUlvE0_clEvEUlfE_EEEvT_T0_DpT1_:
        /* <DEDUP_REMOVED lines=28> */
.L_x_7:
[----:B0-----:R-:W-:Y:S02]  /*01c0*/  IADD3 R7, P1, PT, R0, R19, RZ ;  /* 0x0000001300077210 */ /* 0x001fe40007f3e0ff */
[----:B------:R-:W-:Y:S02]  /*01d0*/  CS2R R20, SRZ ;  /* 0x0000000000147805 */ /* 0x000fe4000001ff00 */
[C---:B------:R-:W-:Y:S01]  /*01e0*/  ISETP.GE.U32.AND P0, PT, R7.reuse, R18, PT ;  /* 0x000000120700720c */ /* 0x040fe20003f06070 */
[----:B------:R-:W-:Y:S01]  /*01f0*/  IMAD.X R6, RZ, RZ, R16, P1 ;  /* 0x000000ffff067224 */ /* 0x000fe200008e0610 */
[----:B------:R-:W-:-:S04]  /*0200*/  LEA R4, P1, R7, R2, 0x2 ;  /* 0x0000000207047211 */ /* 0x000fc800078210ff */
[----:B------:R-:W-:Y:S02]  /*0210*/  ISETP.GE.U32.AND.EX P0, PT, R6, R23, PT, P0 ;  /* 0x000000170600720c */ /* 0x000fe40003f06100 */
[----:B------:R-:W-:-:S11]  /*0220*/  LEA.HI.X R5, R7, R3, R6, 0x2, P1 ;  /* 0x0000000307057211 */ /* 0x000fd600008f1406 */
[----:B------:R0:W2:Y:S01]  /*0230*/  @!P0 LDG.E R21, desc[UR4][R4.64] ;  /* 0x0000000404158981 */ /* 0x0000a2000c1e1900 */
[C---:B-1----:R-:W-:Y:S01]  /*0240*/  IADD3 R8, P1, PT, R17.reuse, R7, RZ ;  /* 0x0000000711087210 */ /* 0x042fe20007f3e0ff */
[----:B------:R-:W-:Y:S01]  /*0250*/  IMAD.SHL.U32 R13, R17, 0x4, RZ ;  /* 0x00000004110d7824 */ /* 0x000fe200078e00ff */
[----:B------:R-:W-:-:S03]  /*0260*/  SHF.R.U32.HI R15, RZ, 0x1e, R17 ;  /* 0x0000001eff0f7819 */ /* 0x000fc60000011611 */
[----:B------:R-:W-:Y:S01]  /*0270*/  IMAD.X R12, RZ, RZ, R6, P1 ;  /* 0x000000ffff0c7224 */ /* 0x000fe200008e0606 */
[----:B------:R-:W-:Y:S02]  /*0280*/  ISETP.GE.U32.AND P1, PT, R8, R18, PT ;  /* 0x000000120800720c */ /* 0x000fe40003f26070 */
[----:B------:R-:W-:Y:S02]  /*0290*/  IADD3 R6, P2, PT, R13, R4, RZ ;  /* 0x000000040d067210 */ /* 0x000fe40007f5e0ff */
[----:B------:R-:W-:-:S03]  /*02a0*/  ISETP.GE.U32.AND.EX P1, PT, R12, R23, PT, P1 ;  /* 0x000000170c00720c */ /* 0x000fc60003f26110 */
[----:B------:R-:W-:Y:S01]  /*02b0*/  IMAD.X R7, R15, 0x1, R5, P2 ;  /* 0x000000010f077824 */ /* 0x000fe200010e0605 */
[----:B0-----:R-:W-:-:S09]  /*02c0*/  IADD3 R4, P2, PT, R17, R8, RZ ;  /* 0x0000000811047210 */ /* 0x001fd20007f5e0ff */
[----:B------:R0:W3:Y:S01]  /*02d0*/  @!P1 LDG.E R20, desc[UR4][R6.64] ;  /* 0x0000000406149981 */ /* 0x0000e2000c1e1900 */
[----:B------:R-:W-:Y:S01]  /*02e0*/  IADD3 R5, P5, PT, R17, R4, RZ ;  /* 0x0000000411057210 */ /* 0x000fe20007fbe0ff */
[----:B------:R-:W1:Y:S01]  /*02f0*/  LDC.64 R8, c[0x0][0x10b8] ;  /* 0x00042e00ff087b82 */ /* 0x000e620000000a00 */
[----:B------:R-:W-:Y:S01]  /*0300*/  IMAD.X R12, RZ, RZ, R12, P2 ;  /* 0x000000ffff0c7224 */ /* 0x000fe200010e060c */
[-C--:B------:R-:W-:Y:S02]  /*0310*/  ISETP.GE.U32.AND P2, PT, R4, R18.reuse, PT ;  /* 0x000000120400720c */ /* 0x080fe40003f46070 */
[----:B------:R-:W-:Y:S01]  /*0320*/  ISETP.GE.U32.AND P3, PT, R5, R18, PT ;  /* 0x000000120500720c */ /* 0x000fe20003f66070 */
[----:B------:R-:W-:Y:S01]  /*0330*/  IMAD.X R14, RZ, RZ, R12, P5 ;  /* 0x000000ffff0e7224 */ /* 0x000fe200028e060c */
[----:B------:R-:W-:Y:S02]  /*0340*/  IADD3 R4, P5, PT, R13, R6, RZ ;  /* 0x000000060d047210 */ /* 0x000fe40007fbe0ff */
[----:B------:R-:W-:-:S02]  /*0350*/  ISETP.GE.U32.AND.EX P2, PT, R12, R23, PT, P2 ;  /* 0x000000170c00720c */ /* 0x000fc40003f46120 */
[----:B------:R-:W-:Y:S01]  /*0360*/  ISETP.GE.U32.AND.EX P3, PT, R14, R23, PT, P3 ;  /* 0x000000170e00720c */ /* 0x000fe20003f66130 */
[----:B------:R-:W-:Y:S01]  /*0370*/  IMAD.X R5, R15, 0x1, R7, P5 ;  /* 0x000000010f057824 */ /* 0x000fe200028e0607 */
[C---:B0-----:R-:W-:Y:S01]  /*0380*/  LEA R6, P5, R17.reuse, R4, 0x2 ;  /* 0x0000000411067211 */ /* 0x041fe200078a10ff */
[----:B------:R-:W-:Y:S02]  /*0390*/  IMAD.MOV.U32 R22, RZ, RZ, RZ ;  /* 0x000000ffff167224 */ /* 0x000fe400078e00ff */
[----:B------:R-:W-:Y:S01]  /*03a0*/  IMAD.MOV.U32 R25, RZ, RZ, RZ ;  /* 0x000000ffff197224 */ /* 0x000fe200078e00ff */
[----:B------:R-:W-:-:S05]  /*03b0*/  LEA.HI.X R7, R17, R5, RZ, 0x2, P5 ;  /* 0x0000000511077211 */ /* 0x000fca00028f14ff */
[----:B------:R-:W4:Y:S04]  /*03c0*/  @!P2 LDG.E R22, desc[UR4][R4.64] ;  /* 0x000000040416a981 */ /* 0x000f28000c1e1900 */
[----:B------:R-:W5:Y:S01]  /*03d0*/  @!P3 LDG.E R25, desc[UR4][R6.64] ;  /* 0x000000040619b981 */ /* 0x000f62000c1e1900 */
[----:B--2---:R-:W-:-:S13]  /*03e0*/  FSETP.NE.FTZ.AND P4, PT, |R21|, +INF , PT ;  /* 0x7f8000001500780b */ /* 0x004fda0003f95200 */
[----:B------:R-:W0:Y:S01]  /*03f0*/  @!P4 LDC.64 R10, c[0x0][0x10b0] ;  /* 0x00042c00ff0acb82 */ /* 0x000e220000000a00 */
[----:B------:R-:W-:-:S05]  /*0400*/  @!P4 IMAD.MOV.U32 R29, RZ, RZ, 0x3f800000 ;  /* 0x3f800000ff1dc424 */ /* 0x000fca00078e00ff */
[----:B0-----:R0:W-:Y:S04]  /*0410*/  @!P4 STG.E desc[UR4][R10.64], R29 ;  /* 0x0000001d0a00c986 */ /* 0x0011e8000c101904 */
[----:B-1----:R-:W2:Y:S01]  /*0420*/  LDG.E R24, desc[UR4][R8.64] ;  /* 0x0000000408187981 */ /* 0x002ea2000c1e1900 */
[----:B---3--:R-:W-:-:S13]  /*0430*/  FSETP.NE.FTZ.AND P4, PT, |R20|, +INF , PT ;  /* 0x7f8000001400780b */ /* 0x008fda0003f95200 */
[----:B------:R-:W1:Y:S01]  /*0440*/  @!P4 LDC.64 R12, c[0x0][0x10b0] ;  /* 0x00042c00ff0ccb82 */ /* 0x000e620000000a00 */
[----:B------:R-:W-:-:S05]  /*0450*/  @!P4 IMAD.MOV.U32 R26, RZ, RZ, 0x3f800000 ;  /* 0x3f800000ff1ac424 */ /* 0x000fca00078e00ff */
[----:B-1----:R-:W-:Y:S01]  /*0460*/  @!P4 STG.E desc[UR4][R12.64], R26 ;  /* 0x0000001a0c00c986 */ /* 0x002fe2000c101904 */
[----:B--2---:R-:W-:-:S06]  /*0470*/  IMAD.MOV.U32 R27, RZ, RZ, R24 ;  /* 0x000000ffff1b7224 */ /* 0x004fcc00078e0018 */
[----:B------:R-:W0:Y:S01]  /*0480*/  @!P4 LDG.E R27, desc[UR4][R8.64] ;  /* 0x00000004081bc981 */ /* 0x000e22000c1e1900 */
[----:B----4-:R-:W-:-:S13]  /*0490*/  FSETP.NE.FTZ.AND P4, PT, |R22|, +INF , PT ;  /* 0x7f8000001600780b */ /* 0x010fda0003f95200 */
[----:B------:R-:W1:Y:S01]  /*04a0*/  @!P4 LDC.64 R14, c[0x0][0x10b0] ;  /* 0x00042c00ff0ecb82 */ /* 0x000e620000000a00 */
[----:B------:R-:W-:-:S05]  /*04b0*/  @!P4 IMAD.MOV.U32 R28, RZ, RZ, 0x3f800000 ;  /* 0x3f800000ff1cc424 */ /* 0x000fca00078e00ff */
[----:B-1----:R1:W-:Y:S01]  /*04c0*/  @!P4 STG.E desc[UR4][R14.64], R28 ;  /* 0x0000001c0e00c986 */ /* 0x0023e2000c101904 */
[----:B0-----:R-:W-:-:S06]  /*04d0*/  IMAD.MOV.U32 R29, RZ, RZ, R27 ;  /* 0x000000ffff1d7224 */ /* 0x001fcc00078e001b */
[----:B------:R-:W2:Y:S01]  /*04e0*/  @!P4 LDG.E R29, desc[UR4][R8.64] ;  /* 0x00000004081dc981 */ /* 0x000ea2000c1e1900 */
[----:B-----5:R-:W-:-:S13]  /*04f0*/  FSETP.NE.FTZ.AND P4, PT, |R25|, +INF , PT ;  /* 0x7f8000001900780b */ /* 0x020fda0003f95200 */
[----:B------:R-:W0:Y:S01]  /*0500*/  @!P4 LDC.64 R10, c[0x0][0x10b0] ;  /* 0x00042c00ff0acb82 */ /* 0x000e220000000a00 */
[----:B-1----:R-:W-:-:S05]  /*0510*/  @!P4 IMAD.MOV.U32 R15, RZ, RZ, 0x3f800000 ;  /* 0x3f800000ff0fc424 */ /* 0x002fca00078e00ff */
[----:B0-----:R0:W-:Y:S01]  /*0520*/  @!P4 STG.E desc[UR4][R10.64], R15 ;  /* 0x0000000f0a00c986 */ /* 0x0011e2000c101904 */
[----:B--2---:R-:W-:-:S06]  /*0530*/  IMAD.MOV.U32 R26, RZ, RZ, R29 ;  /* 0x000000ffff1a7224 */ /* 0x004fcc00078e001d */
[----:B------:R-:W2:Y:S01]  /*0540*/  @!P4 LDG.E R26, desc[UR4][R8.64] ;  /* 0x00000004081ac981 */ /* 0x000ea2000c1e1900 */
[----:B------:R-:W-:Y:S02]  /*0550*/  FSETP.NEU.AND P4, PT, R24, 1, !P0 ;  /* 0x3f8000001800780b */ /* 0x000fe4000478d000 */
[----:B0-----:R-:W-:-:S05]  /*0560*/  IADD3 R11, P6, PT, R0, R19, RZ ;  /* 0x00000013000b7210 */ /* 0x001fca0007fde0ff */
[----:B------:R-:W-:Y:S01]  /*0570*/  IMAD.X R14, RZ, RZ, R16, P6 ;  /* 0x000000ffff0e7224 */ /* 0x000fe200030e0610 */
[----:B------:R-:W-:-:S04]  /*0580*/  @!P0 LEA R12, P6, R11, R2, 0x2 ;  /* 0x000000020b0c8211 */ /* 0x000fc800078c10ff */
[----:B------:R-:W-:Y:S01]  /*0590*/  @!P0 LEA.HI.X R13, R11, R3, R14, 0x2, P6 ;  /* 0x000000030b0d8211 */ /* 0x000fe200030f140e */
[----:B------:R-:W-:-:S05]  /*05a0*/  @P4 FMUL.FTZ R21, R24, R21 ;  /* 0x0000001518154220 */ /* 0x000fca0000410000 */
[----:B------:R0:W-:Y:S01]  /*05b0*/  @!P0 STG.E desc[UR4][R12.64], R21 ;  /* 0x000000150c008986 */ /* 0x0001e2000c101904 */
[----:B------:R-:W-:Y:S01]  /*05c0*/  FSETP.NEU.AND P5, PT, R29, 1, !P2 ;  /* 0x3f8000001d00780b */ /* 0x000fe200057ad000 */
[----:B------:R-:W-:-:S12]  /*05d0*/  BSSY.RECONVERGENT B0, `(.L_x_5) ;  /* 0x000000c000007945 */ /* 0x000fd80003800200 */
[----:B------:R-:W-:Y:S01]  /*05e0*/  @P5 FMUL.FTZ R22, R29, R22 ;  /* 0x000000161d165220 */ /* 0x000fe20000410000 */
[----:B--2---:R-:W-:-:S13]  /*05f0*/  FSETP.NEU.FTZ.AND P4, PT, R26, 1, PT ;  /* 0x3f8000001a00780b */ /* 0x004fda0003f9d000 */
[----:B------:R-:W-:Y:S01]  /*0600*/  @P4 FMUL.FTZ R25, R26, R25 ;  /* 0x000000191a194220 */ /* 0x000fe20000410000 */
[----:B0-----:R-:W-:Y:S06]  /*0610*/  @P1 BRA `(.L_x_6) ;  /* 0x00000000001c1947 */ /* 0x001fec0003800000 */
[----:B------:R-:W-:Y:S02]  /*0620*/  FSETP.NEU.FTZ.AND P0, PT, R27, 1, PT ;  /* 0x3f8000001b00780b */ /* 0x000fe40003f1d000 */
[----:B------:R-:W-:-:S04]  /*0630*/  LEA R8, P1, R11, R2, 0x2 ;  /* 0x000000020b087211 */ /* 0x000fc800078210ff */
[----:B------:R-:W-:Y:S02]  /*0640*/  LEA.HI.X R10, R11, R3, R14, 0x2, P1 ;  /* 0x000000030b0a7211 */ /* 0x000fe400008f140e */
[----:B------:R-:W-:-:S04]  /*0650*/  LEA R8, P1, R17, R8, 0x2 ;  /* 0x0000000811087211 */ /* 0x000fc800078210ff */
[----:B------:R-:W-:Y:S01]  /*0660*/  LEA.HI.X R9, R17, R10, RZ, 0x2, P1 ;  /* 0x0000000a11097211 */ /* 0x000fe200008f14ff */
[----:B------:R-:W-:-:S05]  /*0670*/  @P0 FMUL.FTZ R20, R27, R20 ;  /* 0x000000141b140220 */ /* 0x000fca0000410000 */
[----:B------:R0:W-:Y:S03]  /*0680*/  STG.E desc[UR4][R8.64], R20 ;  /* 0x0000001408007986 */ /* 0x0001e6000c101904 */
.L_x_6:
[----:B------:R-:W-:Y:S05]  /*0690*/  BSYNC.RECONVERGENT B0 ;  /* 0x0000000000007941 */ /* 0x000fea0003800200 */
.L_x_5:
[----:B------:R-:W-:Y:S01]  /*06a0*/  LEA R19, P0, R17, R19, 0x2 ;  /* 0x0000001311137211 */ /* 0x000fe200078010ff */
[----:B------:R2:W-:Y:S04]  /*06b0*/  @!P2 STG.E desc[UR4][R4.64], R22 ;  /* 0x000000160400a986 */ /* 0x0005e8000c101904 */
[----:B------:R2:W-:Y:S01]  /*06c0*/  @!P3 STG.E desc[UR4][R6.64], R25 ;  /* 0x000000190600b986 */ /* 0x0005e2000c101904 */
[----:B------:R-:W-:Y:S01]  /*06d0*/  IMAD.X R16, RZ, RZ, R16, P0 ;  /* 0x000000ffff107224 */ /* 0x000fe200000e0610 */
[----:B------:R-:W-:-:S04]  /*06e0*/  ISETP.GE.U32.AND P0, PT, R19, R18, PT ;  /* 0x000000121300720c */ /* 0x000fc80003f06070 */
[----:B------:R-:W-:-:S13]  /*06f0*/  ISETP.GE.U32.AND.EX P0, PT, R16, R23, PT, P0 ;  /* 0x000000171000720c */ /* 0x000fda0003f06100 */
[----:B--2---:R-:W-:Y:S05]  /*0700*/  @!P0 BRA `(.L_x_7) ;  /* 0xfffffff800ac8947 */ /* 0x004fea000383ffff */
[----:B------:R-:W-:Y:S05]  /*0710*/  EXIT ;  /* 0x000000000000794d */ /* 0x000fea0003800000 */
.L_x_4:
[----:B------:R-:W0:Y:S02]  /*0720*/  S2R R0, SR_TID.X ;  /* 0x0000000000007919 */ /* 0x000e240000002100 */
[----:B0-----:R-:W-:-:S03]  /*0730*/  IMAD.WIDE.U32 R4, R0, 0x4, RZ ;  /* 0x0000000400047825 */ /* 0x001fc600078e00ff */
[----:B------:R-:W-:-:S04]  /*0740*/  ISETP.GE.U32.AND P0, PT, R4, R18, PT ;  /* 0x000000120400720c */ /* 0x000fc80003f06070 */
[----:B------:R-:W-:-:S13]  /*0750*/  ISETP.GE.AND.EX P0, PT, R5, R23, PT, P0 ;  /* 0x000000170500720c */ /* 0x000fda0003f06300 */
[----:B------:R-:W-:Y:S05]  /*0760*/  @P0 EXIT ;  /* 0x000000000000094d */ /* 0x000fea0003800000 */
[----:B------:R-:W-:Y:S01]  /*0770*/  IMAD.MOV.U32 R13, RZ, RZ, RZ ;  /* 0x000000ffff0d7224 */ /* 0x000fe200078e00ff */
[----:B------:R-:W0:Y:S06]  /*0780*/  LDCU UR6, c[0x0][0x360] ;  /* 0x00006c00ff0677ac */ /* 0x000e2c0008000800 */
.L_x_8:
[----:B------:R-:W-:-:S04]  /*0790*/  LEA R8, P0, R0, R2, 0x4 ;  /* 0x0000000200087211 */ /* 0x000fc800078020ff */
[----:B------:R-:W-:-:S05]  /*07a0*/  LEA.HI.X R9, R0, R3, R13, 0x4, P0 ;  /* 0x0000000300097211 */ /* 0x000fca00000f240d */
[----:B------:R-:W2:Y:S01]  /*07b0*/  LDG.E.128 R4, desc[UR4][R8.64] ;  /* 0x0000000408047981 */ /* 0x000ea2000c1e1d00 */
[----:B------:R-:W1:Y:S01]  /*07c0*/  LDC.64 R10, c[0x0][0x10b8] ;  /* 0x00042e00ff0a7b82 */ /* 0x000e620000000a00 */
[----:B--2---:R-:W-:-:S13]  /*07d0*/  FSETP.NE.FTZ.AND P0, PT, |R4|, +INF , PT ;  /* 0x7f8000000400780b */ /* 0x004fda0003f15200 */
[----:B------:R-:W2:Y:S01]  /*07e0*/  @!P0 LDC.64 R14, c[0x0][0x10b0] ;  /* 0x00042c00ff0e8b82 */ /* 0x000ea20000000a00 */
[----:B------:R-:W-:-:S05]  /*07f0*/  @!P0 IMAD.MOV.U32 R25, RZ, RZ, 0x3f800000 ;  /* 0x3f800000ff198424 */ /* 0x000fca00078e00ff */
[----:B--2---:R2:W-:Y:S04]  /*0800*/  @!P0 STG.E desc[UR4][R14.64], R25 ;  /* 0x000000190e008986 */ /* 0x0045e8000c101904 */
[----:B-1----:R-:W3:Y:S01]  /*0810*/  LDG.E R19, desc[UR4][R10.64] ;  /* 0x000000040a137981 */ /* 0x002ee2000c1e1900 */
[----:B------:R-:W-:-:S13]  /*0820*/  FSETP.NE.FTZ.AND P0, PT, |R5|, +INF , PT ;  /* 0x7f8000000500780b */ /* 0x000fda0003f15200 */
[----:B------:R-:W1:Y:S01]  /*0830*/  @!P0 LDC.64 R16, c[0x0][0x10b0] ;  /* 0x00042c00ff108b82 */ /* 0x000e620000000a00 */
[----:B------:R-:W-:-:S05]  /*0840*/  @!P0 IMAD.MOV.U32 R27, RZ, RZ, 0x3f800000 ;  /* 0x3f800000ff1b8424 */ /* 0x000fca00078e00ff */
[----:B-1----:R1:W-:Y:S01]  /*0850*/  @!P0 STG.E desc[UR4][R16.64], R27 ;  /* 0x0000001b10008986 */ /* 0x0023e2000c101904 */
[----:B---3--:R-:W-:-:S06]  /*0860*/  IMAD.MOV.U32 R12, RZ, RZ, R19 ;  /* 0x000000ffff0c7224 */ /* 0x008fcc00078e0013 */
[----:B------:R-:W2:Y:S01]  /*0870*/  @!P0 LDG.E R12, desc[UR4][R10.64] ;  /* 0x000000040a0c8981 */ /* 0x000ea2000c1e1900 */
[----:B------:R-:W-:-:S13]  /*0880*/  FSETP.NE.FTZ.AND P0, PT, |R6|, +INF , PT ;  /* 0x7f8000000600780b */ /* 0x000fda0003f15200 */
[----:B------:R-:W3:Y:S01]  /*0890*/  @!P0 LDC.64 R20, c[0x0][0x10b0] ;  /* 0x00042c00ff148b82 */ /* 0x000ee20000000a00 */
[----:B------:R-:W-:-:S05]  /*08a0*/  @!P0 IMAD.MOV.U32 R29, RZ, RZ, 0x3f800000 ;  /* 0x3f800000ff1d8424 */ /* 0x000fca00078e00ff */
[----:B---3--:R3:W-:Y:S01]  /*08b0*/  @!P0 STG.E desc[UR4][R20.64], R29 ;  /* 0x0000001d14008986 */ /* 0x0087e2000c101904 */
[----:B--2---:R-:W-:-:S06]  /*08c0*/  IMAD.MOV.U32 R25, RZ, RZ, R12 ;  /* 0x000000ffff197224 */ /* 0x004fcc00078e000c */
[----:B------:R-:W1:Y:S01]  /*08d0*/  @!P0 LDG.E R25, desc[UR4][R10.64] ;  /* 0x000000040a198981 */ /* 0x000e62000c1e1900 */
[----:B------:R-:W-:-:S13]  /*08e0*/  FSETP.NE.FTZ.AND P0, PT, |R7|, +INF , PT ;  /* 0x7f8000000700780b */ /* 0x000fda0003f15200 */
[----:B------:R-:W2:Y:S01]  /*08f0*/  @!P0 LDC.64 R14, c[0x0][0x10b0] ;  /* 0x00042c00ff0e8b82 */ /* 0x000ea20000000a00 */
[----:B------:R-:W-:-:S05]  /*0900*/  @!P0 IMAD.MOV.U32 R22, RZ, RZ, 0x3f800000 ;  /* 0x3f800000ff168424 */ /* 0x000fca00078e00ff */
[----:B--2---:R3:W-:Y:S01]  /*0910*/  @!P0 STG.E desc[UR4][R14.64], R22 ;  /* 0x000000160e008986 */ /* 0x0047e2000c101904 */
[----:B-1----:R-:W-:-:S06]  /*0920*/  IMAD.MOV.U32 R16, RZ, RZ, R25 ;  /* 0x000000ffff107224 */ /* 0x002fcc00078e0019 */
[----:B------:R-:W2:Y:S01]  /*0930*/  @!P0 LDG.E R16, desc[UR4][R10.64] ;  /* 0x000000040a108981 */ /* 0x000ea2000c1e1900 */
[----:B------:R-:W-:Y:S02]  /*0940*/  FSETP.NEU.FTZ.AND P1, PT, R19, 1, PT ;  /* 0x3f8000001300780b */ /* 0x000fe40003f3d000 */
[----:B------:R-:W-:Y:S02]  /*0950*/  FSETP.NEU.FTZ.AND P2, PT, R12, 1, PT ;  /* 0x3f8000000c00780b */ /* 0x000fe40003f5d000 */
[----:B------:R-:W-:-:S09]  /*0960*/  FSETP.NEU.FTZ.AND P3, PT, R25, 1, PT ;  /* 0x3f8000001900780b */ /* 0x000fd20003f7d000 */
[----:B------:R-:W-:Y:S02]  /*0970*/  @P1 FMUL.FTZ R4, R4, R19 ;  /* 0x0000001304041220 */ /* 0x000fe40000410000 */
[----:B------:R-:W-:Y:S02]  /*0980*/  @P2 FMUL.FTZ R5, R5, R12 ;  /* 0x0000000c05052220 */ /* 0x000fe40000410000 */
[----:B------:R-:W-:Y:S01]  /*0990*/  @P3 FMUL.FTZ R6, R6, R25 ;  /* 0x0000001906063220 */ /* 0x000fe20000410000 */
[----:B--2---:R-:W-:-:S13]  /*09a0*/  FSETP.NEU.FTZ.AND P0, PT, R16, 1, PT ;  /* 0x3f8000001000780b */ /* 0x004fda0003f1d000 */
[----:B------:R-:W-:Y:S01]  /*09b0*/  @P0 FMUL.FTZ R7, R7, R16 ;  /* 0x0000001007070220 */ /* 0x000fe20000410000 */
[----:B0-----:R-:W-:-:S04]  /*09c0*/  IADD3 R0, P0, PT, R0, UR6, RZ ;  /* 0x0000000600007c10 */ /* 0x001fc8000ff1e0ff */
[----:B------:R3:W-:Y:S01]  /*09d0*/  STG.E.128 desc[UR4][R8.64], R4 ;  /* 0x0000000408007986 */ /* 0x0007e2000c101d04 */
[C---:B------:R-:W-:Y:S02]  /*09e0*/  IMAD.SHL.U32 R11, R0.reuse, 0x4, RZ ;  /* 0x00000004000b7824 */ /* 0x040fe400078e00ff */
[----:B------:R-:W-:Y:S01]  /*09f0*/  IMAD.X R13, RZ, RZ, R13, P0 ;  /* 0x000000ffff0d7224 */ /* 0x000fe200000e060d */
[C---:B------:R-:W-:Y:S02]  /*0a00*/  LOP3.LUT P0, RZ, R0.reuse, 0xffffc000, RZ, 0xc0, !PT ;  /* 0xffffc00000ff7812 */ /* 0x040fe4000780c0ff */
[----:B------:R-:W-:Y:S02]  /*0a10*/  ISETP.LT.U32.AND P1, PT, R11, R18, PT ;  /* 0x000000120b00720c */ /* 0x000fe40003f21070 */
[----:B------:R-:W-:Y:S02]  /*0a20*/  SHF.L.U64.HI R10, R0, 0x2, R13 ;  /* 0x00000002000a7819 */ /* 0x000fe4000001020d */
[----:B------:R-:W-:-:S02]  /*0a30*/  LOP3.LUT P0, RZ, R13, 0x3fffffff, RZ, 0xc0, P0 ;  /* 0x3fffffff0dff7812 */ /* 0x000fc4000000c0ff */
[----:B------:R-:W-:-:S13]  /*0a40*/  ISETP.LT.AND.EX P1, PT, R10, R23, PT, P1 ;  /* 0x000000170a00720c */ /* 0x000fda0003f21310 */
[----:B---3--:R-:W-:Y:S05]  /*0a50*/  @!P0 BRA P1, `(.L_x_8) ;  /* 0xfffffffc004c8947 */ /* 0x008fea000083ffff */
[----:B------:R-:W-:Y:S05]  /*0a60*/  EXIT ;  /* 0x000000000000794d */ /* 0x000fea0003800000 */
.L_x_9:
        /* <DEDUP_REMOVED lines=9> */
.L_x_1958:


//--------------------- .text._ZN2at6native46_GLOBAL__N__5fd40885_13_AmpKernels_cu_3810c27325multi_tensor_apply_kernelINS1_18TensorListMetadataILi1EEENS1_14UnaryOpFunctorIdLi1ELi1ELi0EEEJZZZNS0_47_amp_foreach_non_finite_check_and_unscale_cuda_EN3c108ArrayRefINS_6TensorEEERS9_RKS9_ENKUlvE_clEvENKUlvE_clEvEUldE_EEEvT_T0_DpT1_ --------------------------
	.section	.text._ZN2at6native46_GLOBAL__N__5fd40885_13_AmpKernels_cu_3810c27325multi_tensor_apply_kernelINS1_18TensorListMetadataILi1EEENS1_14UnaryOpFunctorIdLi1ELi1ELi0EEEJZZZNS0_47_amp_foreach_non_finite_check_and_unscale_cuda_EN3c108ArrayRefINS_6TensorEEERS9_RKS9_ENKUlvE_clEvENKUlvE_clEvEUldE_EEEvT_T0_DpT1_,"ax",@progbits
	.align	128
.text._ZN2at6native46_GLOBAL__N__5fd40885_13_AmpKernels_cu_3810c27325multi_tensor_apply_kernelINS1_18TensorListMetadataILi1EEENS1_14UnaryOpFunctorIdLi1ELi1ELi0EEEJZZZNS0_47_amp_foreach_non_finite_check_and_unscale_cuda_EN3c108ArrayRefINS_6TensorEEERS9_RKS9_ENKUlvE_clEvENKUlvE_clEvEUldE_EEEvT_T0_DpT1_:
        .type           _ZN2at6native46_GLOBAL__N__5fd40885_13_AmpKernels_cu_3810c27325multi_tensor_apply_kernelINS1_18TensorListMetadataILi1EEENS1_14UnaryOpFunctorIdLi1ELi1ELi0EEEJZZZNS0_47_amp_foreach_non_finite_check_and_unscale_cuda_EN3c108ArrayRefINS_6TensorEEERS9_RKS9_ENKUlvE_clEvENKUlvE_clEvEUldE_EEEvT_T0_DpT1_,@function
        .size           _ZN2at6native46_GLOBAL__N__5fd40885_13_AmpKernels_cu_3810c27325multi_tensor_apply_kernelINS1_18TensorListMetadataILi1EEENS1_14UnaryOpFunctorIdLi1ELi1ELi0EEEJZZZNS0_47_amp_foreach_non_finite_check_and_unscale_cuda_EN3c108ArrayRefINS_6TensorEEERS9_RKS9_ENKUlvE_clEvENKUlvE_clEvEUldE_EEEvT_T0_DpT1_,(.L_x_1959 - _ZN2at6native46_GLOBAL__N__5fd40885_13_AmpKernels_cu_3810c27325multi_tensor_apply_kernelINS1_18TensorListMetadataILi1EEENS1_14UnaryOpFunctorIdLi1ELi1ELi0EEEJZZZNS0_47_amp_foreach_non_finite_check_and_unscale_cuda_EN3c108ArrayRefINS_6TensorEEERS9_RKS9_ENKUlvE_clEvENKUlvE_clEvEUldE_EEEvT_T0_DpT1_)
        .other          _ZN2at6native46_GLOBAL__N__5fd40885_13_AmpKernels_cu_3810c27325multi_tensor_apply_kernelINS1_18TensorListMetadataILi1EEENS1_14UnaryOpFunctorIdLi1ELi1ELi0EEEJZZZNS0_47_amp_foreach_non_finite_check_and_unscale_cuda_EN3c108ArrayRefINS_6TensorEEERS9_RKS9_ENKUlvE_clEvENKUlvE_clEvEUldE_EEEvT_T0_DpT1_,@"STO_CUDA_ENTRY STV_DEFAULT"
_ZN2at6native46_GLOBAL__N__5fd40885_13_AmpKernels_cu_3810c27325multi_tensor_apply_kernelINS1_18TensorListMetadataILi1EEENS1_14UnaryOpFunctorIdLi1ELi1ELi0EEEJZZZNS0_47_amp_foreach_non_finite_check_and_unscale_cuda_EN3c108ArrayRefINS_6TensorEEERS9_RKS9_ENKUlvE_clEvENKUlvE_clEvEUldE_EEEvT_T0_DpT1_:
        /* <DEDUP_REMOVED lines=21> */
[----:B------:R-:W-:Y:S01]  /*0150*/  ISETP.LT.U32.AND P0, PT, R0, 0x10000, PT ;  /* 0x000100000000780c */ /* 0x000fe20003f01070 */
[----:B------:R-:W1:Y:S03]  /*0160*/  LDCU UR8, c[0x0][0x360] ;  /* 0x00006c00ff0877ac */ /* 0x000e660008000800 */
[----:B------:R-:W-:Y:S01]  /*0170*/  ISETP.LT.U32.AND.EX P0, PT, R2, RZ, PT, P0 ;  /* 0x000000ff0200720c */ /* 0x000fe20003f01100 */
[----:B------:R-:W-:Y:S01]  /*0180*/  UMOV UR4, URZ ;  /* 0x000000ff00047c82 */ /* 0x000fe20008000000 */
[----:B------:R-:W-:Y:S02]  /*0190*/  UMOV UR5, URZ ;  /* 0x000000ff00057c82 */ /* 0x000fe40008000000 */
[----:B------:R-:W-:Y:S02]  /*01a0*/  SEL R0, R0, 0x10000, P0 ;  /* 0x0001000000007807 */ /* 0x000fe40000000000 */
[----:B------:R-:W-:-:S07]  /*01b0*/  SEL R28, R2, RZ, P0 ;  /* 0x000000ff021c7207 */ /* 0x000fce0000000000 */
.L_x_17:
[----:B0-----:R-:W-:Y:S02]  /*01c0*/  IADD3 R29, P0, PT, R3, UR4, RZ ;  /* 0x00000004031d7c10 */ /* 0x001fe4000ff1e0ff */
[----:B------:R-:W-:Y:S02]  /*01d0*/  CS2R R8, SRZ ;  /* 0x0000000000087805 */ /* 0x000fe4000001ff00 */
[C---:B------:R-:W-:Y:S01]  /*01e0*/  ISETP.GE.U32.AND P2, PT, R29.reuse, R0, PT ;  /* 0x000000001d00720c */ /* 0x040fe20003f46070 */
[----:B------:R-:W-:Y:S01]  /*01f0*/  IMAD.X R5, RZ, RZ, UR5, P0 ;  /* 0x00000005ff057e24 */ /* 0x000fe200080e06ff */
[----:B------:R-:W-:-:S04]  /*0200*/  LEA R14, P0, R29, R6, 0x3 ;  /* 0x000000061d0e7211 */ /* 0x000fc800078018ff */
[----:B------:R-:W-:Y:S02]  /*0210*/  ISETP.GE.U32.AND.EX P2, PT, R5, R28, PT, P2 ;  /* 0x0000001c0500720c */ /* 0x000fe40003f46120 */
[----:B------:R-:W-:-:S11]  /*0220*/  LEA.HI.X R15, R29, R7, R5, 0x3, P0 ;  /* 0x000000071d0f7211 */ /* 0x000fd600000f1c05 */
[----:B------:R-:W2:Y:S01]  /*0230*/  @!P2 LDG.E.64 R8, desc[UR6][R14.64] ;  /* 0x000000060e08a981 */ /* 0x000ea2000c1e1b00 */
[----:B-1----:R-:W-:Y:S01]  /*0240*/  IADD3 R17, P0, PT, R29, UR8, RZ ;  /* 0x000000081d117c10 */ /* 0x002fe2000ff1e0ff */
[----:B------:R-:W-:Y:S01]  /*0250*/  USHF.L.U32 UR9, UR8, 0x3, URZ ;  /* 0x0000000308097899 */ /* 0x000fe200080006ff */
[----:B------:R-:W-:Y:S01]  /*0260*/  CS2R R12, SRZ ;  /* 0x00000000000c7805 */ /* 0x000fe2000001ff00 */
[----:B------:R-:W-:Y:S01]  /*0270*/  USHF.R.U32.HI UR10, URZ, 0x1d, UR8 ;  /* 0x0000001dff0a7899 */ /* 0x000fe20008011608 */
[----:B------:R-:W-:Y:S01]  /*0280*/  ISETP.GE.U32.AND P1, PT, R17, R0, PT ;  /* 0x000000001100720c */ /* 0x000fe20003f26070 */
[----:B------:R-:W-:Y:S01]  /*0290*/  IMAD.X R19, RZ, RZ, R5, P0 ;  /* 0x000000ffff137224 */ /* 0x000fe200000e0605 */
[----:B------:R-:W-:Y:S01]  /*02a0*/  UMOV UR12, 0xf0000000 ;  /* 0xf0000000000c7882 */ /* 0x000fe20000000000 */
[----:B------:R-:W-:Y:S01]  /*02b0*/  IADD3 R10, P0, PT, R14, UR9, RZ ;  /* 0x000000090e0a7c10 */ /* 0x000fe2000ff1e0ff */
[----:B------:R-:W-:Y:S02]  /*02c0*/  UMOV UR13, 0x380fffff ;  /* 0x380fffff000d7882 */ /* 0x000fe40000000000 */
[----:B------:R-:W-:-:S02]  /*02d0*/  ISETP.GE.U32.AND.EX P1, PT, R19, R28, PT, P1 ;  /* 0x0000001c1300720c */ /* 0x000fc40003f26110 */
[----:B------:R-:W-:-:S11]  /*02e0*/  IADD3.X R11, PT, PT, R15, UR10, RZ, P0, !PT ;  /* 0x0000000a0f0b7c10 */ /* 0x000fd600087fe4ff */
[----:B------:R-:W3:Y:S01]  /*02f0*/  @!P1 LDG.E.64 R12, desc[UR6][R10.64] ;  /* 0x000000060a0c9981 */ /* 0x000ee2000c1e1b00 */
[----:B------:R-:W0:Y:S01]  /*0300*/  LDC.64 R22, c[0x0][0x10b8] ;  /* 0x00042e00ff167b82 */ /* 0x000e220000000a00 */
[----:B------:R-:W-:Y:S01]  /*0310*/  CS2R R20, SRZ ;  /* 0x0000000000147805 */ /* 0x000fe2000001ff00 */
[----:B--2---:R-:W1:Y:S01]  /*0320*/  F2F.F32.F64 R2, R8 ;  /* 0x0000000800027310 */ /* 0x004e620000301000 */
[----:B------:R-:W-:-:S14]  /*0330*/  DSETP.GEU.AND P0, PT, |R8|, UR12, PT ;  /* 0x0000000c08007e2a */ /* 0x000fdc000bf0e200 */
[----:B-1----:R-:W-:Y:S01]  /*0340*/  @!P0 FMUL R2, R2, 1.175494350822287508e-38 ;  /* 0x0080000002028820 */ /* 0x002fe20000400000 */
[----:B------:R-:W-:-:S04]  /*0350*/  IADD3 R17, P0, PT, R17, UR8, RZ ;  /* 0x0000000811117c10 */ /* 0x000fc8000ff1e0ff */
[----:B------:R-:W-:Y:S01]  /*0360*/  FSETP.NE.FTZ.AND P4, PT, |R2|, +INF , PT ;  /* 0x7f8000000200780b */ /* 0x000fe20003f95200 */
[----:B------:R-:W-:Y:S01]  /*0370*/  IMAD.X R19, RZ, RZ, R19, P0 ;  /* 0x000000ffff137224 */ /* 0x000fe200000e0613 */
[C---:B------:R-:W-:Y:S02]  /*0380*/  ISETP.GE.U32.AND P0, PT, R17.reuse, R0, PT ;  /* 0x000000001100720c */ /* 0x040fe40003f06070 */
[----:B------:R-:W-:Y:S02]  /*0390*/  IADD3 R17, P5, PT, R17, UR8, RZ ;  /* 0x0000000811117c10 */ /* 0x000fe4000ffbe0ff */
[----:B------:R-:W-:Y:S02]  /*03a0*/  ISETP.GE.U32.AND.EX P0, PT, R19, R28, PT, P0 ;  /* 0x0000001c1300720c */ /* 0x000fe40003f06100 */
[----:B------:R-:W-:Y:S01]  /*03b0*/  ISETP.GE.U32.AND P3, PT, R17, R0, PT ;  /* 0x000000001100720c */ /* 0x000fe20003f66070 */
[----:B------:R-:W-:Y:S01]  /*03c0*/  IMAD.X R19, RZ, RZ, R19, P5 ;  /* 0x000000ffff137224 */ /* 0x000fe200028e0613 */
[----:B------:R-:W-:-:S02]  /*03d0*/  IADD3 R14, P5, PT, R10, UR9, RZ ;  /* 0x000000090a0e7c10 */ /* 0x000fc4000ffbe0ff */
[----:B------:R-:W-:Y:S01]  /*03e0*/  CS2R R16, SRZ ;  /* 0x0000000000107805 */ /* 0x000fe2000001ff00 */
[----:B------:R-:W1:Y:S01]  /*03f0*/  @!P4 LDC.64 R24, c[0x0][0x10b0] ;  /* 0x00042c00ff18cb82 */ /* 0x000e620000000a00 */
[----:B------:R-:W-:Y:S02]  /*0400*/  ISETP.GE.U32.AND.EX P3, PT, R19, R28, PT, P3 ;  /* 0x0000001c1300720c */ /* 0x000fe40003f66130 */
[----:B------:R-:W-:Y:S02]  /*0410*/  IADD3.X R15, PT, PT, R11, UR10, RZ, P5, !PT ;  /* 0x0000000a0b0f7c10 */ /* 0x000fe4000affe4ff */
[----:B------:R-:W-:Y:S01]  /*0420*/  IADD3 R18, P5, PT, R14, UR9, RZ ;  /* 0x000000090e127c10 */ /* 0x000fe2000ffbe0ff */
[----:B------:R-:W-:Y:S02]  /*0430*/  @!P4 IMAD.MOV.U32 R27, RZ, RZ, 0x3f800000 ;  /* 0x3f800000ff1bc424 */ /* 0x000fe400078e00ff */
[----:B------:R-:W2:Y:S01]  /*0440*/  @!P0 LDG.E.64 R16, desc[UR6][R14.64] ;  /* 0x000000060e108981 */ /* 0x000ea2000c1e1b00 */
[----:B------:R-:W-:-:S05]  /*0450*/  IADD3.X R19, PT, PT, R15, UR10, RZ, P5, !PT ;  /* 0x0000000a0f137c10 */ /* 0x000fca000affe4ff */
[----:B------:R-:W4:Y:S04]  /*0460*/  @!P3 LDG.E.64 R20, desc[UR6][R18.64] ;  /* 0x000000061214b981 */ /* 0x000f28000c1e1b00 */
[----:B-1----:R1:W-:Y:S04]  /*0470*/  @!P4 STG.E desc[UR6][R24.64], R27 ;  /* 0x0000001b1800c986 */ /* 0x0023e8000c101906 */
[----:B0-----:R-:W5:Y:S01]  /*0480*/  LDG.E R4, desc[UR6][R22.64] ;  /* 0x0000000616047981 */ /* 0x001f62000c1e1900 */
[----:B---3--:R-:W0:Y:S01]  /*0490*/  F2F.F32.F64 R2, R12 ;  /* 0x0000000c00027310 */ /* 0x008e220000301000 */
[----:B------:R-:W-:-:S14]  /*04a0*/  DSETP.GEU.AND P4, PT, |R12|, UR12, PT ;  /* 0x0000000c0c007e2a */ /* 0x000fdc000bf8e200 */
[----:B0-----:R-:W-:-:S05]  /*04b0*/  @!P4 FMUL R2, R2, 1.175494350822287508e-38 ;  /* 0x008000000202c820 */ /* 0x001fca0000400000 */
[----:B------:R-:W-:-:S13]  /*04c0*/  FSETP.NE.FTZ.AND P4, PT, |R2|, +INF , PT ;  /* 0x7f8000000200780b */ /* 0x000fda0003f95200 */
[----:B-1----:R-:W0:Y:S01]  /*04d0*/  @!P4 LDC.64 R26, c[0x0][0x10b0] ;  /* 0x00042c00ff1acb82 */ /* 0x002e220000000a00 */
[----:B------:R-:W-:-:S05]  /*04e0*/  @!P4 IMAD.MOV.U32 R25, RZ, RZ, 0x3f800000 ;  /* 0x3f800000ff19c424 */ /* 0x000fca00078e00ff */
[----:B0-----:R0:W-:Y:S01]  /*04f0*/  @!P4 STG.E desc[UR6][R26.64], R25 ;  /* 0x000000191a00c986 */ /* 0x0011e2000c101906 */
[----:B-----5:R-:W-:-:S06]  /*0500*/  IMAD.MOV.U32 R2, RZ, RZ, R4 ;  /* 0x000000ffff027224 */ /* 0x020fcc00078e0004 */
[----:B------:R-:W3:Y:S01]  /*0510*/  @!P4 LDG.E R2, desc[UR6][R22.64] ;  /* 0x000000061602c981 */ /* 0x000ee2000c1e1900 */
[----:B--2---:R-:W1:Y:S01]  /*0520*/  F2F.F32.F64 R24, R16 ;  /* 0x0000001000187310 */ /* 0x004e620000301000 */
[----:B------:R-:W-:-:S14]  /*0530*/  DSETP.GEU.AND P4, PT, |R16|, UR12, PT ;  /* 0x0000000c10007e2a */ /* 0x000fdc000bf8e200 */
[----:B-1----:R-:W-:-:S05]  /*0540*/  @!P4 FMUL R24, R24, 1.175494350822287508e-38 ;  /* 0x008000001818c820 */ /* 0x002fca0000400000 */
[----:B------:R-:W-:-:S13]  /*0550*/  FSETP.NE.FTZ.AND P4, PT, |R24|, +INF , PT ;  /* 0x7f8000001800780b */ /* 0x000fda0003f95200 */
[----:B0-----:R-:W0:Y:S01]  /*0560*/  @!P4 LDC.64 R24, c[0x0][0x10b0] ;  /* 0x00042c00ff18cb82 */ /* 0x001e220000000a00 */
[----:B------:R-:W-:-:S05]  /*0570*/  @!P4 IMAD.MOV.U32 R27, RZ, RZ, 0x3f800000 ;  /* 0x3f800000ff1bc424 */ /* 0x000fca00078e00ff */
[----:B0-----:R3:W-:Y:S02]  /*0580*/  @!P4 STG.E desc[UR6][R24.64], R27 ;  /* 0x0000001b1800c986 */ /* 0x0017e4000c101906 */
[----:B---3--:R-:W-:-:S06]  /*0590*/  IMAD.MOV.U32 R24, RZ, RZ, R2 ;  /* 0x000000ffff187224 */ /* 0x008fcc00078e0002 */
[----:B------:R-:W2:Y:S01]  /*05a0*/  @!P4 LDG.E R24, desc[UR6][R22.64] ;  /* 0x000000061618c981 */ /* 0x000ea2000c1e1900 */
[----:B----4-:R-:W0:Y:S01]  /*05b0*/  F2F.F32.F64 R26, R20 ;  /* 0x00000014001a7310 */ /* 0x010e220000301000 */
[----:B------:R-:W-:-:S14]  /*05c0*/  DSETP.GEU.AND P4, PT, |R20|, UR12, PT ;  /* 0x0000000c14007e2a */ /* 0x000fdc000bf8e200 */
[----:B0-----:R-:W-:-:S05]  /*05d0*/  @!P4 FMUL R26, R26, 1.175494350822287508e-38 ;  /* 0x008000001a1ac820 */ /* 0x001fca0000400000 */
[----:B------:R-:W-:-:S13]  /*05e0*/  FSETP.NE.FTZ.AND P4, PT, |R26|, +INF , PT ;  /* 0x7f8000001a00780b */ /* 0x000fda0003f95200 */
[----:B------:R-:W0:Y:S01]  /*05f0*/  @!P4 LDC.64 R26, c[0x0][0x10b0] ;  /* 0x00042c00ff1acb82 */ /* 0x000e220000000a00 */
[----:B------:R-:W-:-:S05]  /*0600*/  @!P4 IMAD.MOV.U32 R25, RZ, RZ, 0x3f800000 ;  /* 0x3f800000ff19c424 */ /* 0x000fca00078e00ff */
[----:B0-----:R2:W-:Y:S02]  /*0610*/  @!P4 STG.E desc[UR6][R26.64], R25 ;  /* 0x000000191a00c986 */ /* 0x0015e4000c101906 */
[----:B--2---:R-:W-:-:S06]  /*0620*/  IMAD.MOV.U32 R25, RZ, RZ, R24 ;  /* 0x000000ffff197224 */ /* 0x004fcc00078e0018 */
[----:B------:R-:W2:Y:S01]  /*0630*/  @!P4 LDG.E R25, desc[UR6][R22.64] ;  /* 0x000000061619c981 */ /* 0x000ea2000c1e1900 */
[----:B------:R-:W-:Y:S01]  /*0640*/  BSSY.RECONVERGENT B0, `(.L_x_11) ;  /* 0x0000011000007945 */ /* 0x000fe20003800200 */
[C---:B--2---:R-:W-:Y:S01]  /*0650*/  FMUL.FTZ R26, R25.reuse, 1 ;  /* 0x3f800000191a7820 */ /* 0x044fe20000410000 */
[----:B------:R-:W-:-:S03]  /*0660*/  FSETP.NEU.FTZ.AND P4, PT, R25, 1, PT ;  /* 0x3f8000001900780b */ /* 0x000fc60003f9d000 */
[----:B------:R-:W0:Y:S02]  /*0670*/  F2F.F64.F32 R22, R26 ;  /* 0x0000001a00167310 */ /* 0x000e240000201800 */
[----:B0-----:R-:W-:-:S10]  /*0680*/  DMUL R22, R22, R20 ;  /* 0x0000001416167228 */ /* 0x001fd40000000000 */
[----:B------:R-:W-:Y:S02]  /*0690*/  FSEL R20, R20, R22, !P4 ;  /* 0x0000001614147208 */ /* 0x000fe40006000000 */
[----:B------:R-:W-:Y:S01]  /*06a0*/  FSEL R21, R21, R23, !P4 ;  /* 0x0000001715157208 */ /* 0x000fe20006000000 */
[----:B------:R-:W-:Y:S06]  /*06b0*/  @P2 BRA `(.L_x_12) ;  /* 0x0000000000242947 */ /* 0x000fec0003800000 */
[C---:B------:R-:W-:Y:S01]  /*06c0*/  FMUL.FTZ R25, R4.reuse, 1 ;  /* 0x3f80000004197820 */ /* 0x040fe20000410000 */
[----:B------:R-:W-:-:S03]  /*06d0*/  FSETP.NEU.FTZ.AND P2, PT, R4, 1, PT ;  /* 0x3f8000000400780b */ /* 0x000fc60003f5d000 */
[----:B------:R-:W0:Y:S02]  /*06e0*/  F2F.F64.F32 R22, R25 ;  /* 0x0000001900167310 */ /* 0x000e240000201800 */
[----:B0-----:R-:W-:-:S10]  /*06f0*/  DMUL R22, R22, R8 ;  /* 0x0000000816167228 */ /* 0x001fd40000000000 */
[----:B------:R-:W-:Y:S02]  /*0700*/  FSEL R8, R8, R22, !P2 ;  /* 0x0000001608087208 */ /* 0x000fe40005000000 */
[----:B------:R-:W-:Y:S02]  /*0710*/  FSEL R9, R9, R23, !P2 ;  /* 0x0000001709097208 */ /* 0x000fe40005000000 */
[----:B------:R-:W-:-:S04]  /*0720*/  LEA R4, P2, R29, R6, 0x3 ;  /* 0x000000061d047211 */ /* 0x000fc800078418ff */
[----:B------:R-:W-:-:S05]  /*0730*/  LEA.HI.X R5, R29, R7, R5, 0x3, P2 ;  /* 0x000000071d057211 */ /* 0x000fca00010f1c05 */
[----:B------:R0:W-:Y:S04]  /*0740*/  STG.E.64 desc[UR6][R4.64], R8 ;  /* 0x0000000804007986 */ /* 0x0001e8000c101b06 */
.L_x_12:
[----:B------:R-:W-:Y:S05]  /*0750*/  BSYNC.RECONVERGENT B0 ;  /* 0x0000000000007941 */ /* 0x000fea0003800200 */
.L_x_11:
[----:B------:R-:W-:Y:S04]  /*0760*/  BSSY.RECONVERGENT B0, `(.L_x_13) ;  /* 0x0000009000007945 */ /* 0x000fe80003800200 */
[----:B------:R-:W-:Y:S05]  /*0770*/  @P1 BRA `(.L_x_14) ;  /* 0x00000000001c1947 */ /* 0x000fea0003800000 */
[C---:B0-----:R-:W-:Y:S01]  /*0780*/  FMUL.FTZ R8, R2.reuse, 1 ;  /* 0x3f80000002087820 */ /* 0x041fe20000410000 */
[----:B------:R-:W-:-:S03]  /*0790*/  FSETP.NEU.FTZ.AND P1, PT, R2, 1, PT ;  /* 0x3f8000000200780b */ /* 0x000fc60003f3d000 */
[----:B------:R-:W0:Y:S02]  /*07a0*/  F2F.F64.F32 R4, R8 ;  /* 0x0000000800047310 */ /* 0x000e240000201800 */
[----:B0-----:R-:W-:-:S10]  /*07b0*/  DMUL R4, R4, R12 ;  /* 0x0000000c04047228 */ /* 0x001fd40000000000 */
[----:B------:R-:W-:Y:S02]  /*07c0*/  FSEL R4, R12, R4, !P1 ;  /* 0x000000040c047208 */ /* 0x000fe40004800000 */
[----:B------:R-:W-:-:S05]  /*07d0*/  FSEL R5, R13, R5, !P1 ;  /* 0x000000050d057208 */ /* 0x000fca0004800000 */
[----:B------:R1:W-:Y:S02]  /*07e0*/  STG.E.64 desc[UR6][R10.64], R4 ;  /* 0x000000040a007986 */ /* 0x0003e4000c101b06 */
.L_x_14:
[----:B------:R-:W-:Y:S05]  /*07f0*/  BSYNC.RECONVERGENT B0 ;  /* 0x0000000000007941 */ /* 0x000fea0003800200 */
.L_x_13:
[----:B------:R-:W-:Y:S04]  /*0800*/  BSSY.RECONVERGENT B0, `(.L_x_15) ;  /* 0x0000009000007945 */ /* 0x000fe80003800200 */
[----:B------:R-:W-:Y:S05]  /*0810*/  @P0 BRA `(.L_x_16) ;  /* 0x00000000001c0947 */ /* 0x000fea0003800000 */
[C---:B------:R-:W-:Y:S01]  /*0820*/  FMUL.FTZ R2, R24.reuse, 1 ;  /* 0x3f80000018027820 */ /* 0x040fe20000410000 */
[----:B------:R-:W-:-:S03]  /*0830*/  FSETP.NEU.FTZ.AND P0, PT, R24, 1, PT ;  /* 0x3f8000001800780b */ /* 0x000fc60003f1d000 */
[----:B01----:R-:W0:Y:S02]  /*0840*/  F2F.F64.F32 R4, R2 ;  /* 0x0000000200047310 */ /* 0x003e240000201800 */
[----:B0-----:R-:W-:-:S10]  /*0850*/  DMUL R4, R4, R16 ;  /* 0x0000001004047228 */ /* 0x001fd40000000000 */
[----:B------:R-:W-:Y:S02]  /*0860*/  FSEL R4, R16, R4, !P0 ;  /* 0x0000000410047208 */ /* 0x000fe40004000000 */
[----:B------:R-:W-:-:S05]  /*0870*/  FSEL R5, R17, R5, !P0 ;  /* 0x0000000511057208 */ /* 0x000fca0004000000 */
[----:B------:R2:W-:Y:S02]  /*0880*/  STG.E.64 desc[UR6][R14.64], R4 ;  /* 0x000000040e007986 */ /* 0x0005e4000c101b06 */
.L_x_16:
[----:B------:R-:W-:Y:S05]  /*0890*/  BSYNC.RECONVERGENT B0 ;  /* 0x0000000000007941 */ /* 0x000fea0003800200 */
.L_x_15:
[----:B------:R-:W-:Y:S01]  /*08a0*/  ULEA UR4, UP0, UR8, UR4, 0x2 ;  /* 0x0000000408047291 */ /* 0x000fe2000f8010ff */
[----:B------:R3:W-:Y:S03]  /*08b0*/  @!P3 STG.E.64 desc[UR6][R18.64], R20 ;  /* 0x000000141200b986 */ /* 0x0007e6000c101b06 */
[----:B------:R-:W-:Y:S02]  /*08c0*/  UIADD3.X UR5, UPT, UPT, URZ, UR5, URZ, UP0, !UPT ;  /* 0x00000005ff057290 */ /* 0x000fe400087fe4ff */
[----:B------:R-:W-:-:S04]  /*08d0*/  ISETP.LE.U32.AND P0, PT, R0, UR4, PT ;  /* 0x0000000400007c0c */ /* 0x000fc8000bf03070 */
[----:B012---:R-:W-:-:S05]  /*08e0*/  IMAD.U32 R5, RZ, RZ, UR5 ;  /* 0x00000005ff057e24 */ /* 0x007fca000f8e00ff */
[----:B------:R-:W-:-:S13]  /*08f0*/  ISETP.GE.U32.AND.EX P0, PT, R5, R28, PT, P0 ;  /* 0x0000001c0500720c */ /* 0x000fda0003f06100 */
[----:B---3--:R-:W-:Y:S05]  /*0900*/  @!P0 BRA `(.L_x_17) ;  /* 0xfffffff8002c8947 */ /* 0x008fea000383ffff */
[----:B------:R-:W-:Y:S05]  /*0910*/  EXIT ;  /* 0x000000000000794d */ /* 0x000fea0003800000 */
.L_x_10:
[----:B------:R-:W0:Y:S02]  /*0920*/  S2R R3, SR_TID.X ;  /* 0x0000000000037919 */ /* 0x000e240000002100 */
[----:B0-----:R-:W-:-:S03]  /*0930*/  IMAD.WIDE.U32 R4, R3, 0x4, RZ ;  /* 0x0000000403047825 */ /* 0x001fc600078e00ff */
[----:B------:R-:W-:-:S04]  /*0940*/  ISETP.GE.U32.AND P0, PT, R4, R0, PT ;  /* 0x000000000400720c */ /* 0x000fc80003f06070 */
[----:B------:R-:W-:-:S13]  /*0950*/  ISETP.GE.AND.EX P0, PT, R5, R2, PT, P0 ;  /* 0x000000020500720c */ /* 0x000fda0003f06300 */
[----:B------:R-:W-:Y:S05]  /*0960*/  @P0 EXIT ;  /* 0x000000000000094d */ /* 0x000fea0003800000 */
[----:B------:R-:W-:Y:S01]  /*0970*/  IMAD.MOV.U32 R4, RZ, RZ, R3 ;  /* 0x000000ffff047224 */ /* 0x000fe200078e0003 */
[----:B------:R-:W0:Y:S01]  /*0980*/  LDCU UR4, c[0x0][0x360] ;  /* 0x00006c00ff0477ac */ /* 0x000e220008000800 */
[----:B------:R-:W-:-:S07]  /*0990*/  IMAD.MOV.U32 R3, RZ, RZ, RZ ;  /* 0x000000ffff037224 */ /* 0x000fce00078e00ff */
.L_x_18:
[----:B------:R-:W-:-:S04]  /*09a0*/  LEA R16, P0, R4, R6, 0x5 ;  /* 0x0000000604107211 */ /* 0x000fc800078028ff */
[----:B------:R-:W-:-:S05]  /*09b0*/  LEA.HI.X R17, R4, R7, R3, 0x5, P0 ;  /* 0x0000000704117211 */ /* 0x000fca00000f2c03 */
[----:B------:R-:W2:Y:S01]  /*09c0*/  LDG.E.ENL2.256 R12, R8, desc[UR6][R16.64] ;  /* 0xfe0000061008797e */ /* 0x000ea2000812190c */
[----:B------:R-:W-:Y:S01]  /*09d0*/  UMOV UR8, 0xf0000000 ;  /* 0xf000000000087882 */ /* 0x000fe20000000000 */
[----:B------:R-:W-:Y:S01]  /*09e0*/  UMOV UR9, 0x380fffff ;  /* 0x380fffff00097882 */ /* 0x000fe20000000000 */
[----:B------:R-:W1:Y:S01]  /*09f0*/  LDC.64 R26, c[0x0][0x10b8] ;  /* 0x00042e00ff1a7b82 */ /* 0x000e620000000a00 */
[----:B--2---:R-:W2:Y:S01]  /*0a00*/  F2F.F32.F64 R5, R8 ;  /* 0x0000000800057310 */ /* 0x004ea20000301000 */
[----:B------:R-:W-:-:S14]  /*0a10*/  DSETP.GEU.AND P0, PT, |R8|, UR8, PT ;  /* 0x0000000808007e2a */ /* 0x000fdc000bf0e200 */
[----:B--2---:R-:W-:-:S05]  /*0a20*/  @!P0 FMUL R5, R5, 1.175494350822287508e-38 ;  /* 0x0080000005058820 */ /* 0x004fca0000400000 */
[----:B------:R-:W-:-:S13]  /*0a30*/  FSETP.NE.FTZ.AND P0, PT, |R5|, +INF , PT ;  /* 0x7f8000000500780b */ /* 0x000fda0003f15200 */
[----:B------:R-:W2:Y:S01]  /*0a40*/  @!P0 LDC.64 R18, c[0x0][0x10b0] ;  /* 0x00042c00ff128b82 */ /* 0x000ea20000000a00 */
[----:B------:R-:W-:-:S05]  /*0a50*/  @!P0 IMAD.MOV.U32 R23, RZ, RZ, 0x3f800000 ;  /* 0x3f800000ff178424 */ /* 0x000fca00078e00ff */
[----:B--2---:R2:W-:Y:S04]  /*0a60*/  @!P0 STG.E desc[UR6][R18.64], R23 ;  /* 0x0000001712008986 */ /* 0x0045e8000c101906 */
[----:B-1----:R-:W3:Y:S01]  /*0a70*/  LDG.E R28, desc[UR6][R26.64] ;  /* 0x000000061a1c7981 */ /* 0x002ee2000c1e1900 */
[----:B------:R-:W1:Y:S01]  /*0a80*/  F2F.F32.F64 R5, R10 ;  /* 0x0000000a00057310 */ /* 0x000e620000301000 */
[----:B------:R-:W-:-:S14]  /*0a90*/  DSETP.GEU.AND P0, PT, |R10|, UR8, PT ;  /* 0x000000080a007e2a */ /* 0x000fdc000bf0e200 */
[----:B-1----:R-:W-:-:S05]  /*0aa0*/  @!P0 FMUL R5, R5, 1.175494350822287508e-38 ;  /* 0x0080000005058820 */ /* 0x002fca0000400000 */
[----:B------:R-:W-:-:S13]  /*0ab0*/  FSETP.NE.FTZ.AND P0, PT, |R5|, +INF , PT ;  /* 0x7f8000000500780b */ /* 0x000fda0003f15200 */
[----:B------:R-:W1:Y:S01]  /*0ac0*/  @!P0 LDC.64 R20, c[0x0][0x10b0] ;  /* 0x00042c00ff148b82 */ /* 0x000e620000000a00 */
[----:B------:R-:W-:-:S05]  /*0ad0*/  @!P0 IMAD.MOV.U32 R29, RZ, RZ, 0x3f800000 ;  /* 0x3f800000ff1d8424 */ /* 0x000fca00078e00ff */
[----:B-1----:R1:W-:Y:S01]  /*0ae0*/  @!P0 STG.E desc[UR6][R20.64], R29 ;  /* 0x0000001d14008986 */ /* 0x0023e2000c101906 */
[----:B---3--:R-:W-:-:S06]  /*0af0*/  IMAD.MOV.U32 R5, RZ, RZ, R28 ;  /* 0x000000ffff057224 */ /* 0x008fcc00078e001c */
[----:B------:R-:W3:Y:S01]  /*0b00*/  @!P0 LDG.E R5, desc[UR6][R26.64] ;  /* 0x000000061a058981 */ /* 0x000ee2000c1e1900 */
[----:B--2---:R-:W2:Y:S01]  /*0b10*/  F2F.F32.F64 R18, R12 ;  /* 0x0000000c00127310 */ /* 0x004ea20000301000 */
[----:B------:R-:W-:-:S14]  /*0b20*/  DSETP.GEU.AND P0, PT, |R12|, UR8, PT ;  /* 0x000000080c007e2a */ /* 0x000fdc000bf0e200 */
[----:B--2---:R-:W-:-:S05]  /*0b30*/  @!P0 FMUL R18, R18, 1.175494350822287508e-38 ;  /* 0x0080000012128820 */ /* 0x004fca0000400000 */
[----:B------:R-:W-:-:S13]  /*0b40*/  FSETP.NE.FTZ.AND P0, PT, |R18|, +INF , PT ;  /* 0x7f8000001200780b */ /* 0x000fda0003f15200 */
[----:B------:R-:W2:Y:S01]  /*0b50*/  @!P0 LDC.64 R18, c[0x0][0x10b0] ;  /* 0x00042c00ff128b82 */ /* 0x000ea20000000a00 */
[----:B-1----:R-:W-:-:S05]  /*0b60*/  @!P0 IMAD.MOV.U32 R21, RZ, RZ, 0x3f800000 ;  /* 0x3f800000ff158424 */ /* 0x002fca00078e00ff */
[----:B--2---:R-:W-:Y:S01]  /*0b70*/  @!P0 STG.E desc[UR6][R18.64], R21 ;  /* 0x0000001512008986 */ /* 0x004fe2000c101906 */
[----:B---3--:R-:W-:-:S06]  /*0b80*/  IMAD.MOV.U32 R25, RZ, RZ, R5 ;  /* 0x000000ffff197224 */ /* 0x008fcc00078e0005 */
[----:B------:R-:W2:Y:S01]  /*0b90*/  @!P0 LDG.E R25, desc[UR6][R26.64] ;  /* 0x000000061a198981 */ /* 0x000ea2000c1e1900 */
[----:B------:R-:W1:Y:S01]  /*0ba0*/  F2F.F32.F64 R20, R14 ;  /* 0x0000000e00147310 */ /* 0x000e620000301000 */
[----:B------:R-:W-:-:S14]  /*0bb0*/  DSETP.GEU.AND P0, PT, |R14|, UR8, PT ;  /* 0x000000080e007e2a */ /* 0x000fdc000bf0e200 */
[----:B-1----:R-:W-:-:S05]  /*0bc0*/  @!P0 FMUL R20, R20, 1.175494350822287508e-38 ;  /* 0x0080000014148820 */ /* 0x002fca0000400000 */
[----:B------:R-:W-:-:S13]  /*0bd0*/  FSETP.NE.FTZ.AND P0, PT, |R20|, +INF , PT ;  /* 0x7f8000001400780b */ /* 0x000fda0003f15200 */
[----:B------:R-:W1:Y:S01]  /*0be0*/  @!P0 LDC.64 R22, c[0x0][0x10b0] ;  /* 0x00042c00ff168b82 */ /* 0x000e620000000a00 */
[----:B------:R-:W-:-:S05]  /*0bf0*/  @!P0 IMAD.MOV.U32 R29, RZ, RZ, 0x3f800000 ;  /* 0x3f800000ff1d8424 */ /* 0x000fca00078e00ff */
[----:B-1----:R1:W-:Y:S01]  /*0c00*/  @!P0 STG.E desc[UR6][R22.64], R29 ;  /* 0x0000001d16008986 */ /* 0x0023e2000c101906 */
[----:B--2---:R-:W-:-:S06]  /*0c10*/  IMAD.MOV.U32 R24, RZ, RZ, R25 ;  /* 0x000000ffff187224 */ /* 0x004fcc00078e0019 */
[----:B------:R-:W2:Y:S01]  /*0c20*/  @!P0 LDG.E R24, desc[UR6][R26.64] ;  /* 0x000000061a188981 */ /* 0x000ea2000c1e1900 */
[C---:B-1----:R-:W-:Y:S01]  /*0c30*/  FMUL.FTZ R29, R28.reuse, 1 ;  /* 0x3f8000001c1d7820 */ /* 0x042fe20000410000 */
[----:B------:R-:W-:Y:S01]  /*0c40*/  FSETP.NEU.FTZ.AND P0, PT, R28, 1, PT ;  /* 0x3f8000001c00780b */ /* 0x000fe20003f1d000 */
[----:B------:R-:W-:Y:S01]  /*0c50*/  FMUL.FTZ R18, R5, 1 ;  /* 0x3f80000005127820 */ /* 0x000fe20000410000 */
[----:B------:R-:W-:Y:S01]  /*0c60*/  FMUL.FTZ R28, R25, 1 ;  /* 0x3f800000191c7820 */ /* 0x000fe20000410000 */
[----:B------:R-:W1:Y:S01]  /*0c70*/  F2F.F64.F32 R20, R29 ;  /* 0x0000001d00147310 */ /* 0x000e620000201800 */
[----:B------:R-:W-:Y:S02]  /*0c80*/  FSETP.NEU.FTZ.AND P1, PT, R5, 1, PT ;  /* 0x3f8000000500780b */ /* 0x000fe40003f3d000 */
[----:B------:R-:W-:-:S05]  /*0c90*/  FSETP.NEU.FTZ.AND P2, PT, R25, 1, PT ;  /* 0x3f8000001900780b */ /* 0x000fca0003f5d000 */
[----:B------:R-:W3:Y:S01]  /*0ca0*/  F2F.F64.F32 R18, R18 ;  /* 0x0000001200127310 */ /* 0x000ee20000201800 */
[----:B-1----:R-:W-:-:S07]  /*0cb0*/  DMUL R20, R8, R20 ;  /* 0x0000001408147228 */ /* 0x002fce0000000000 */
[----:B------:R-:W1:Y:S01]  /*0cc0*/  F2F.F64.F32 R22, R28 ;  /* 0x0000001c00167310 */ /* 0x000e620000201800 */
[----:B---3--:R-:W-:Y:S02]  /*0cd0*/  DMUL R18, R10, R18 ;  /* 0x000000120a127228 */ /* 0x008fe40000000000 */
[----:B------:R-:W-:Y:S02]  /*0ce0*/  FSEL R8, R8, R20, !P0 ;  /* 0x0000001408087208 */ /* 0x000fe40004000000 */
[----:B------:R-:W-:Y:S01]  /*0cf0*/  FSEL R9, R9, R21, !P0 ;  /* 0x0000001509097208 */ /* 0x000fe20004000000 */
[----:B-1----:R-:W-:-:S05]  /*0d00*/  DMUL R22, R12, R22 ;  /* 0x000000160c167228 */ /* 0x002fca0000000000 */
[----:B------:R-:W-:Y:S02]  /*0d10*/  FSEL R10, R10, R18, !P1 ;  /* 0x000000120a0a7208 */ /* 0x000fe40004800000 */
[----:B------:R-:W-:-:S03]  /*0d20*/  FSEL R11, R11, R19, !P1 ;  /* 0x000000130b0b7208 */ /* 0x000fc60004800000 */
[----:B------:R-:W-:Y:S02]  /*0d30*/  FSEL R12, R12, R22, !P2 ;  /* 0x000000160c0c7208 */ /* 0x000fe40005000000 */
[----:B------:R-:W-:Y:S01]  /*0d40*/  FSEL R13, R13, R23, !P2 ;  /* 0x000000170d0d7208 */ /* 0x000fe20005000000 */
[C---:B--2---:R-:W-:Y:S01]  /*0d50*/  FMUL.FTZ R26, R24.reuse, 1 ;  /* 0x3f800000181a7820 */ /* 0x044fe20000410000 */
[----:B------:R-:W-:-:S03]  /*0d60*/  FSETP.NEU.FTZ.AND P0, PT, R24, 1, PT ;  /* 0x3f8000001800780b */ /* 0x000fc60003f1d000 */
[----:B------:R-:W1:Y:S02]  /*0d70*/  F2F.F64.F32 R20, R26 ;  /* 0x0000001a00147310 */ /* 0x000e640000201800 */
[----:B-1----:R-:W-:-:S10]  /*0d80*/  DMUL R20, R14, R20 ;  /* 0x000000140e147228 */ /* 0x002fd40000000000 */
[----:B------:R-:W-:Y:S02]  /*0d90*/  FSEL R14, R14, R20, !P0 ;  /* 0x000000140e0e7208 */ /* 0x000fe40004000000 */
[----:B------:R-:W-:Y:S02]  /*0da0*/  FSEL R15, R15, R21, !P0 ;  /* 0x000000150f0f7208 */ /* 0x000fe40004000000 */
[----:B0-----:R-:W-:-:S03]  /*0db0*/  IADD3 R4, P0, PT, R4, UR4, RZ ;  /* 0x0000000404047c10 */ /* 0x001fc6000ff1e0ff */
[----:B------:R1:W-:Y:S02]  /*0dc0*/  STG.E.ENL2.256 desc[UR6][R16.64], R8, R12 ;  /* 0xf8000008100c797f */ /* 0x0003e4000f121806 */
[C---:B------:R-:W-:Y:S02]  /*0dd0*/  IMAD.SHL.U32 R5, R4.reuse, 0x4, RZ ;  /* 0x0000000404057824 */ /* 0x040fe400078e00ff */
[----:B------:R-:W-:Y:S01]  /*0de0*/  IMAD.X R3, RZ, RZ, R3, P0 ;  /* 0x000000ffff037224 */ /* 0x000fe200000e0603 */
[C---:B------:R-:W-:Y:S02]  /*0df0*/  LOP3.LUT P0, RZ, R4.reuse, 0xffffc000, RZ, 0xc0, !PT ;  /* 0xffffc00004ff7812 */ /* 0x040fe4000780c0ff */
[----:B------:R-:W-:Y:S02]  /*0e00*/  ISETP.LT.U32.AND P1, PT, R5, R0, PT ;  /* 0x000000000500720c */ /* 0x000fe40003f21070 */
[----:B------:R-:W-:Y:S02]  /*0e10*/  SHF.L.U64.HI R5, R4, 0x2, R3 ;  /* 0x0000000204057819 */ /* 0x000fe40000010203 */
[----:B------:R-:W-:-:S02]  /*0e20*/  LOP3.LUT P0, RZ, R3, 0x3fffffff, RZ, 0xc0, P0 ;  /* 0x3fffffff03ff7812 */ /* 0x000fc4000000c0ff */
[----:B------:R-:W-:-:S13]  /*0e30*/  ISETP.LT.AND.EX P1, PT, R5, R2, PT, P1 ;  /* 0x000000020500720c */ /* 0x000fda0003f21310 */
[----:B-1----:R-:W-:Y:S05]  /*0e40*/  @!P0 BRA P1, `(.L_x_18) ;  /* 0xfffffff800d48947 */ /* 0x002fea000083ffff */
[----:B------:R-:W-:Y:S05]  /*0e50*/  EXIT ;  /* 0x000000000000794d */ /* 0x000fea0003800000 */
.L_x_19:
        /* <DEDUP_REMOVED lines=10> */
.L_x_1959:


//--------------------- .text._ZN2at6native18elementwise_kernelILi128ELi4EZNS0_15gpu_kernel_implIZZZNS0_46_GLOBAL__N__5fd40885_13_AmpKernels_cu_3810c27339_amp_non_finite_check_and_unscale_cuda_ERNS_6TensorES5_RKS4_ENKUlvE_clEvENKUlvE1_clEvEUlN3c104HalfEE_EEvRNS_18TensorIteratorBaseERKT_EUliE_EEviT1_ --------------------------
	.section	.text._ZN2at6native18elementwise_kernelILi128ELi4EZNS0_15gpu_kernel_implIZZZNS0_46_GLOBAL__N__5fd40885_13_AmpKernels_cu_3810c27339_amp_non_finite_check_and_unscale_cuda_ERNS_6TensorES5_RKS4_ENKUlvE_clEvENKUlvE1_clEvEUlN3c104HalfEE_EEvRNS_18TensorIteratorBaseERKT_EUliE_EEviT1_,"ax",@progbits
	.align	128
        .global         _ZN2at6native18elementwise_kernelILi128ELi4EZNS0_15gpu_kernel_implIZZZNS0_46_GLOBAL__N__5fd40885_13_AmpKernels_cu_3810c27339_amp_non_finite_check_and_unscale_cuda_ERNS_6TensorES5_RKS4_ENKUlvE_clEvENKUlvE1_clEvEUlN3c104HalfEE_EEvRNS_18TensorIteratorBaseERKT_EUliE_EEviT1_
        .type           _ZN2at6native18elementwise_kernelILi128ELi4EZNS0_15gpu_kernel_implIZZZNS0_46_GLOBAL__N__5fd40885_13_AmpKernels_cu_3810c27339_amp_non_finite_check_and_unscale_cuda_ERNS_6TensorES5_RKS4_ENKUlvE_clEvENKUlvE1_clEvEUlN3c104HalfEE_EEvRNS_18TensorIteratorBaseERKT_EUliE_EEviT1_,@function
        .size           _ZN2at6native18elementwise_kernelILi128ELi4EZNS0_15gpu_kernel_implIZZZNS0_46_GLOBAL__N__5fd40885_13_AmpKernels_cu_3810c27339_amp_non_finite_check_and_unscale_cuda_ERNS_6TensorES5_RKS4_ENKUlvE_clEvENKUlvE1_clEvEUlN3c104HalfEE_EEvRNS_18TensorIteratorBaseERKT_EUliE_EEviT1_,(.L_x_1960 - _ZN2at6native18elementwise_kernelILi128ELi4EZNS0_15gpu_kernel_implIZZZNS0_46_GLOBAL__N__5fd40885_13_AmpKernels_cu_3810c27339_amp_non_finite_check_and_unscale_cuda_ERNS_6TensorES5_RKS4_ENKUlvE_clEvENKUlvE1_clEvEUlN3c104HalfEE_EEvRNS_18TensorIteratorBaseERKT_EUliE_EEviT1_)
        .other          _ZN2at6native18elementwise_kernelILi128ELi4EZNS0_15gpu_kernel_implIZZZNS0_46_GLOBAL__N__5fd40885_13_AmpKernels_cu_3810c27339_amp_non_finite_check_and_unscale_cuda_ERNS_6TensorES5_RKS4_ENKUlvE_clEvENKUlvE1_clEvEUlN3c104HalfEE_EEvRNS_18TensorIteratorBaseERKT_EUliE_EEviT1_,@"STO_CUDA_ENTRY STV_DEFAULT"
_ZN2at6native18elementwise_kernelILi128ELi4EZNS0_15gpu_kernel_implIZZZNS0_46_GLOBAL__N__5fd40885_13_AmpKernels_cu_3810c27339_amp_non_finite_check_and_unscale_cuda_ERNS_6TensorES5_RKS4_ENKUlvE_clEvENKUlvE1_clEvEUlN3c104HalfEE_EEvRNS_18TensorIteratorBaseERKT_EUliE_EEviT1_:
.text._ZN2at6native18elementwise_kernelILi128ELi4EZNS0_15gpu_kernel_implIZZZNS0_46_GLOBAL__N__5fd40885_13_AmpKernels_cu_3810c27339_amp_non_finite_check_and_unscale_cuda_ERNS_6TensorES5_RKS4_ENKUlvE_clEvENKUlvE1_clEvEUlN3c104HalfEE_EEvRNS_18TensorIteratorBaseERKT_EUliE_EEviT1_:
[----:B------:R-:W0:Y:S01]  /*0000*/  LDC R1, c[0x0][0x37c] ;  /* 0x0000df00ff017b82 */ /* 0x000e220000000800 */
[----:B------:R-:W1:Y:S07]  /*0010*/  S2R R17, SR_TID.X ;  /* 0x0000000000117919 */ /* 0x000e6e0000002100 */
[----:B------:R-:W2:Y:S01]  /*0020*/  S2UR UR4, SR_CTAID.X ;  /* 0x00000000000479c3 */ /* 0x000ea20000002500 */
[----:B------:R-:W3:Y:S01]  /*0030*/  LDCU UR39, c[0x0][0x388] ;  /* 0x00007100ff2777ac */ /* 0x000ee20008000800 */
[----:B------:R-:W-:Y:S01]  /*0040*/  BSSY.RECONVERGENT B6, `(.L_x_20) ;  /* 0x000032d000067945 */ /* 0x000fe20003800200 */
[----:B------:R-:W4:Y:S01]  /*0050*/  LDCU UR5, c[0x0][0x380] ;  /* 0x00007000ff0577ac */ /* 0x000f220008000800 */
[----:B------:R-:W0:Y:S01]  /*0060*/  LDCU.64 UR36, c[0x0][0x358] ;  /* 0x00006b00ff2477ac */ /* 0x000e220008000a00 */
[----:B------:R-:W0:Y:S01]  /*0070*/  LDCU.U8 UR41, c[0x0][0x5a8] ;  /* 0x0000b500ff2977ac */ /* 0x000e220008000000 */
[----:B------:R-:W0:Y:S01]  /*0080*/  LDCU.U8 UR42, c[0x0][0x5a9] ;  /* 0x0000b520ff2a77ac */ /* 0x000e220008000000 */
[----:B---3--:R-:W-:-:S02]  /*0090*/  UIADD3 UR40, UPT, UPT, UR39, -0x1, URZ ;  /* 0xffffffff27287890 */ /* 0x008fc4000fffe0ff */
[----:B--2---:R-:W-:Y:S02]  /*00a0*/  USHF.L.U32 UR4, UR4, 0x9, URZ ;  /* 0x0000000904047899 */ /* 0x004fe400080006ff */
[----:B------:R-:W-:-:S04]  /*00b0*/  UISETP.LT.U32.AND UP0, UPT, UR40, 0x18, UPT ;  /* 0x000000182800788c */ /* 0x000fc8000bf01070 */
[----:B------:R-:W-:Y:S01]  /*00c0*/  USEL UR38, UR40, 0x18, UP0 ;  /* 0x0000001828267887 */ /* 0x000fe20008000000 */
[----:B-1----:R-:W-:-:S03]  /*00d0*/  LOP3.LUT R17, R17, UR4, RZ, 0xfc, !PT ;  /* 0x0000000411117c12 */ /* 0x002fc6000f8efcff */
[----:B------:R-:W-:Y:S01]  /*00e0*/  UIADD3 UR38, UPT, UPT, UR38, 0x1, URZ ;  /* 0x0000000126267890 */ /* 0x000fe2000fffe0ff */
[----:B----4-:R-:W-:-:S13]  /*00f0*/  ISETP.GE.AND P0, PT, R17, UR5, PT ;  /* 0x0000000511007c0c */ /* 0x010fda000bf06270 */
[----:B0-----:R-:W-:Y:S05]  /*0100*/  @P0 BRA `(.L_x_21) ;  /* 0x0000003000800947 */ /* 0x001fea0003800000 */
[----:B------:R-:W-:Y:S01]  /*0110*/  UISETP.NE.AND UP0, UPT, UR39, URZ, UPT ;  /* 0x000000ff2700728c */ /* 0x000fe2000bf05270 */
[----:B------:R-:W-:Y:S02]  /*0120*/  IMAD.MOV.U32 R0, RZ, RZ, RZ ;  /* 0x000000ffff007224 */ /* 0x000fe400078e00ff */
[----:B------:R-:W-:-:S06]  /*0130*/  IMAD.MOV.U32 R16, RZ, RZ, RZ ;  /* 0x000000ffff107224 */ /* 0x000fcc00078e00ff */
[----:B------:R-:W-:Y:S05]  /*0140*/  BRA.U !UP0, `(.L_x_22) ;  /* 0x0000001108a87547 */ /* 0x000fea000b800000 */
[----:B------:R-:W0:Y:S01]  /*0150*/  LDCU.64 UR4, c[0x0][0x390] ;  /* 0x00007200ff0477ac */ /* 0x000e220008000a00 */
[----:B------:R-:W-:Y:S01]  /*0160*/  HFMA2 R16, -RZ, RZ, 0, 0 ;  /* 0x00000000ff107431 */ /* 0x000fe200000001ff */
[----:B------:R-:W1:Y:S01]  /*0170*/  LDCU UR6, c[0x0][0x38c] ;  /* 0x00007180ff0677ac */ /* 0x000e620008000800 */
[----:B------:R-:W2:Y:S01]  /*0180*/  LDCU.64 UR8, c[0x0][0x4b8] ;  /* 0x00009700ff0877ac */ /* 0x000ea20008000a00 */
[----:B------:R-:W-:Y:S02]  /*0190*/  UISETP.NE.AND UP0, UPT, UR40, URZ, UPT ;  /* 0x000000ff2800728c */ /* 0x000fe4000bf05270 */
[----:B0-----:R-:W-:-:S05]  /*01a0*/  IMAD.HI.U32 R2, R17, UR4, R16 ;  /* 0x0000000411027c27 */ /* 0x001fca000f8e0010 */
[----:B------:R-:W-:-:S05]  /*01b0*/  SHF.R.U32.HI R3, RZ, UR5, R2 ;  /* 0x00000005ff037c19 */ /* 0x000fca0008011602 */
[----:B------:R-:W-:-:S04]  /*01c0*/  IMAD.MOV R0, RZ, RZ, -R3 ;  /* 0x000000ffff007224 */ /* 0x000fc800078e0a03 */
[----:B-1----:R-:W-:-:S04]  /*01d0*/  IMAD R0, R0, UR6, R17 ;  /* 0x0000000600007c24 */ /* 0x002fc8000f8e0211 */
[C---:B--2---:R-:W-:Y:S02]  /*01e0*/  IMAD R16, R0.reuse, UR8, RZ ;  /* 0x0000000800107c24 */ /* 0x044fe4000f8e02ff */
[----:B------:R-:W-:Y:S01]  /*01f0*/  IMAD R0, R0, UR9, RZ ;  /* 0x0000000900007c24 */ /* 0x000fe2000f8e02ff */
[----:B------:R-:W-:Y:S06]  /*0200*/  BRA.U !UP0, `(.L_x_22) ;  /* 0x0000001108787547 */ /* 0x000fec000b800000 */
[----:B------:R-:W0:Y:S01]  /*0210*/  LDCU.64 UR6, c[0x0][0x398] ;  /* 0x00007300ff0677ac */ /* 0x000e220008000a00 */
[----:B------:R-:W-:Y:S01]  /*0220*/  IMAD.MOV.U32 R2, RZ, RZ, RZ ;  /* 0x000000ffff027224 */ /* 0x000fe200078e00ff */
[----:B------:R-:W1:Y:S01]  /*0230*/  LDCU UR4, c[0x0][0x3a0] ;  /* 0x00007400ff0477ac */ /* 0x000e620008000800 */
[----:B------:R-:W2:Y:S01]  /*0240*/  LDCU.64 UR8, c[0x0][0x4c0] ;  /* 0x00009800ff0877ac */ /* 0x000ea20008000a00 */
[----:B------:R-:W-:Y:S01]  /*0250*/  UISETP.NE.AND UP0, UPT, UR38, 0x2, UPT ;  /* 0x000000022600788c */ /* 0x000fe2000bf05270 */
[----:B0-----:R-:W-:-:S05]  /*0260*/  IMAD.HI.U32 R4, R3, UR7, R2 ;  /* 0x0000000703047c27 */ /* 0x001fca000f8e0002 */
[----:B-1----:R-:W-:-:S04]  /*0270*/  SHF.R.U32.HI R5, RZ, UR4, R4 ;  /* 0x00000004ff057c19 */ /* 0x002fc80008011604 */
[----:B------:R-:W-:-:S05]  /*0280*/  IADD3 R2, PT, PT, -R5, RZ, RZ ;  /* 0x000000ff05027210 */ /* 0x000fca0007ffe1ff */
[----:B------:R-:W-:-:S04]  /*0290*/  IMAD R3, R2, UR6, R3 ;  /* 0x0000000602037c24 */ /* 0x000fc8000f8e0203 */
[C---:B--2---:R-:W-:Y:S02]  /*02a0*/  IMAD R16, R3.reuse, UR8, R16 ;  /* 0x0000000803107c24 */ /* 0x044fe4000f8e0210 */
[----:B------:R-:W-:Y:S01]  /*02b0*/  IMAD R0, R3, UR9, R0 ;  /* 0x0000000903007c24 */ /* 0x000fe2000f8e0200 */
[----:B------:R-:W-:Y:S06]  /*02c0*/  BRA.U !UP0, `(.L_x_22) ;  /* 0x0000001108487547 */ /* 0x000fec000b800000 */
[----:B------:R-:W0:Y:S01]  /*02d0*/  LDCU.64 UR4, c[0x0][0x3a8] ;  /* 0x00007500ff0477ac */ /* 0x000e220008000a00 */
[----:B------:R-:W-:Y:S01]  /*02e0*/  IMAD.MOV.U32 R4, RZ, RZ, RZ ;  /* 0x000000ffff047224 */ /* 0x000fe200078e00ff */
[----:B------:R-:W1:Y:S01]  /*02f0*/  LDCU UR6, c[0x0][0x3a4] ;  /* 0x00007480ff0677ac */ /* 0x000e620008000800 */
[----:B------:R-:W2:Y:S01]  /*0300*/  LDCU.64 UR8, c[0x0][0x4c8] ;  /* 0x00009900ff0877ac */ /* 0x000ea20008000a00 */
[----:B------:R-:W-:Y:S01]  /*0310*/  UISETP.NE.AND UP0, UPT, UR38, 0x3, UPT ;  /* 0x000000032600788c */ /* 0x000fe2000bf05270 */
[----:B0-----:R-:W-:-:S05]  /*0320*/  IMAD.HI.U32 R2, R5, UR4, R4 ;  /* 0x0000000405027c27 */ /* 0x001fca000f8e0004 */
[----:B------:R-:W-:-:S05]  /*0330*/  SHF.R.U32.HI R3, RZ, UR5, R2 ;  /* 0x00000005ff037c19 */ /* 0x000fca0008011602 */
[----:B------:R-:W-:-:S04]  /*0340*/  IMAD.MOV R4, RZ, RZ, -R3 ;  /* 0x000000ffff047224 */ /* 0x000fc800078e0a03 */
[----:B-1----:R-:W-:-:S04]  /*0350*/  IMAD R5, R4, UR6, R5 ;  /* 0x0000000604057c24 */ /* 0x002fc8000f8e0205 */
[C---:B--2---:R-:W-:Y:S02]  /*0360*/  IMAD R16, R5.reuse, UR8, R16 ;  /* 0x0000000805107c24 */ /* 0x044fe4000f8e0210 */
[----:B------:R-:W-:Y:S01]  /*0370*/  IMAD R0, R5, UR9, R0 ;  /* 0x0000000905007c24 */ /* 0x000fe2000f8e0200 */
[----:B------:R-:W-:Y:S06]  /*0380*/  BRA.U !UP0, `(.L_x_22) ;  /* 0x0000001108187547 */ /* 0x000fec000b800000 */
[----:B------:R-:W0:Y:S01]  /*0390*/  LDCU.64 UR6, c[0x0][0x3b0] ;  /* 0x00007600ff0677ac */ /* 0x000e220008000a00 */
[----:B------:R-:W-:Y:S01]  /*03a0*/  MOV R2, RZ ;  /* 0x000000ff00027202 */ /* 0x000fe20000000f00 */
[----:B------:R-:W1:Y:S01]  /*03b0*/  LDCU UR4, c[0x0][0x3b8] ;  /* 0x00007700ff0477ac */ /* 0x000e620008000800 */
[----:B------:R-:W2:Y:S01]  /*03c0*/  LDCU.64 UR8, c[0x0][0x4d0] ;  /* 0x00009a00ff0877ac */ /* 0x000ea20008000a00 */
[----:B------:R-:W-:Y:S02]  /*03d0*/  UISETP.NE.AND UP0, UPT, UR38, 0x4, UPT ;  /* 0x000000042600788c */ /* 0x000fe4000bf05270 */
[----:B0-----:R-:W-:-:S05]  /*03e0*/  IMAD.HI.U32 R4, R3, UR7, R2 ;  /* 0x0000000703047c27 */ /* 0x001fca000f8e0002 */
[----:B-1----:R-:W-:-:S05]  /*03f0*/  SHF.R.U32.HI R5, RZ, UR4, R4 ;  /* 0x00000004ff057c19 */ /* 0x002fca0008011604 */
[----:B------:R-:W-:-:S04]  /*0400*/  IMAD.MOV R2, RZ, RZ, -R5 ;  /* 0x000000ffff027224 */ /* 0x000fc800078e0a05 */
        /* <DEDUP_REMOVED lines=10> */
[----:B------:R-:W-:-:S04]  /*04b0*/  SHF.R.U32.HI R3, RZ, UR5, R2 ;  /* 0x00000005ff037c19 */ /* 0x000fc80008011602 */
[----:B------:R-:W-:-:S05]  /*04c0*/  IADD3 R4, PT, PT, -R3, RZ, RZ ;  /* 0x000000ff03047210 */ /* 0x000fca0007ffe1ff */
[----:B-1----:R-:W-:-:S04]  /*04d0*/  IMAD R5, R4, UR6, R5 ;  /* 0x0000000604057c24 */ /* 0x002fc8000f8e0205 */
        /* <DEDUP_REMOVED lines=16> */
[----:B------:R-:W-:Y:S01]  /*05e0*/  HFMA2 R4, -RZ, RZ, 0, 0 ;  /* 0x00000000ff047431 */ /* 0x000fe200000001ff */
[----:B------:R-:W1:Y:S01]  /*05f0*/  LDCU UR6, c[0x0][0x3d4] ;  /* 0x00007a80ff0677ac */ /* 0x000e620008000800 */
[----:B------:R-:W2:Y:S01]  /*0600*/  LDCU.64 UR8, c[0x0][0x4e8] ;  /* 0x00009d00ff0877ac */ /* 0x000ea20008000a00 */
[----:B------:R-:W-:Y:S02]  /*0610*/  UISETP.NE.AND UP0, UPT, UR38, 0x7, UPT ;  /* 0x000000072600788c */ /* 0x000fe4000bf05270 */
        /* <DEDUP_REMOVED lines=214> */
[----:B------:R-:W2:Y:S03]  /*1380*/  LDCU.64 UR8, c[0x0][0x578] ;  /* 0x0000af00ff0877ac */ /* 0x000ea60008000a00 */
[----:B0-----:R-:W-:-:S05]  /*1390*/  IMAD.HI.U32 R2, R5, UR4, R4 ;  /* 0x0000000405027c27 */ /* 0x001fca000f8e0004 */
[----:B------:R-:W-:-:S05]  /*13a0*/  SHF.R.U32.HI R2, RZ, UR5, R2 ;  /* 0x00000005ff027c19 */ /* 0x000fca0008011602 */
[----:B------:R-:W-:-:S04]  /*13b0*/  IMAD.MOV R3, RZ, RZ, -R2 ;  /* 0x000000ffff037224 */ /* 0x000fc800078e0a02 */
[----:B-1----:R-:W-:-:S04]  /*13c0*/  IMAD R5, R3, UR6, R5 ;  /* 0x0000000603057c24 */ /* 0x002fc8000f8e0205 */
[C---:B--2---:R-:W-:Y:S02]  /*13d0*/  IMAD R16, R5.reuse, UR8, R16 ;  /* 0x0000000805107c24 */ /* 0x044fe4000f8e0210 */
[----:B------:R-:W-:-:S07]  /*13e0*/  IMAD R0, R5, UR9, R0 ;  /* 0x0000000905007c24 */ /* 0x000fce000f8e0200 */
.L_x_22:
[----:B------:R-:W0:Y:S01]  /*13f0*/  LDCU.64 UR6, c[0x0][0x588] ;  /* 0x0000b100ff0677ac */ /* 0x000e220008000a00 */
[----:B------:R-:W-:-:S04]  /*1400*/  UPRMT UR4, UR42, 0x9910, URZ ;  /* 0x000099102a047896 */ /* 0x000fc800080000ff */
[----:B------:R-:W-:Y:S01]  /*1410*/  UISETP.GT.AND UP0, UPT, UR4, 0x9, UPT ;  /* 0x000000090400788c */ /* 0x000fe2000bf04270 */
[----:B0-----:R-:W-:-:S05]  /*1420*/  IADD3 R2, P0, PT, R0, UR6, RZ ;  /* 0x0000000600027c10 */ /* 0x001fca000ff1e0ff */
[----:B------:R-:W-:-:S03]  /*1430*/  IMAD.X R3, RZ, RZ, UR7, P0 ;  /* 0x00000007ff037e24 */ /* 0x000fc600080e06ff */
[----:B------:R-:W-:Y:S05]  /*1440*/  BRA.U UP0, `(.L_x_23) ;  /* 0x0000000500007547 */ /* 0x000fea000b800000 */
[----:B------:R-:W-:-:S09]  /*1450*/  UISETP.GT.AND UP0, UPT, UR4, 0x4, UPT ;  /* 0x000000040400788c */ /* 0x000fd2000bf04270 */
[----:B------:R-:W-:Y:S05]  /*1460*/  BRA.U UP0, `(.L_x_24) ;  /* 0x0000000100807547 */ /* 0x000fea000b800000 */
[----:B------:R-:W-:-:S09]  /*1470*/  UISETP.GT.AND UP0, UPT, UR4, 0x1, UPT ;  /* 0x000000010400788c */ /* 0x000fd2000bf04270 */
[----:B------:R-:W-:Y:S05]  /*1480*/  BRA.U UP0, `(.L_x_25) ;  /* 0x0000000100307547 */ /* 0x000fea000b800000 */
[----:B------:R-:W-:-:S09]  /*1490*/  UISETP.NE.AND UP0, UPT, UR42, URZ, UPT ;  /* 0x000000ff2a00728c */ /* 0x000fd2000bf05270 */
[----:B------:R-:W-:Y:S05]  /*14a0*/  BRA.U !UP0, `(.L_x_26) ;  /* 0x0000000108187547 */ /* 0x000fea000b800000 */
[----:B------:R-:W-:-:S09]  /*14b0*/  UISETP.NE.AND UP0, UPT, UR4, 0x1, UPT ;  /* 0x000000010400788c */ /* 0x000fd2000bf05270 */
[----:B------:R-:W-:Y:S05]  /*14c0*/  BRA.U UP0, `(.L_x_27) ;  /* 0x0000000d000c7547 */ /* 0x000fea000b800000 */
[----:B------:R-:W2:Y:S02]  /*14d0*/  LDG.E.S8 R2, desc[UR36][R2.64] ;  /* 0x0000002402027981 */ /* 0x000ea4000c1e1300 */
[----:B--2---:R-:W0:Y:S02]  /*14e0*/  I2F.S16 R0, R2 ;  /* 0x0000000200007306 */ /* 0x004e240000101400 */
[----:B0-----:R-:W-:Y:S01]  /*14f0*/  F2FP.F16.F32.PACK_AB R0, RZ, R0 ;  /* 0x00000000ff00723e */ /* 0x001fe200000000ff */
[----:B------:R-:W-:Y:S06]  /*1500*/  BRA `(.L_x_28) ;  /* 0x0000000c008c7947 */ /* 0x000fec0003800000 */
.L_x_26:
[----:B------:R-:W2:Y:S02]  /*1510*/  LDG.E.U8 R2, desc[UR36][R2.64] ;  /* 0x0000002402027981 */ /* 0x000ea4000c1e1100 */
[----:B--2---:R-:W-:-:S04]  /*1520*/  I2FP.F32.U32 R0, R2 ;  /* 0x0000000200007245 */ /* 0x004fc80000201000 */
[----:B------:R-:W-:Y:S01]  /*1530*/  F2FP.F16.F32.PACK_AB R0, RZ, R0 ;  /* 0x00000000ff00723e */ /* 0x000fe200000000ff */
[----:B------:R-:W-:Y:S06]  /*1540*/  BRA `(.L_x_28) ;  /* 0x0000000c007c7947 */ /* 0x000fec0003800000 */
.L_x_25:
[----:B------:R-:W-:-:S09]  /*1550*/  UISETP.NE.AND UP0, UPT, UR4, 0x2, UPT ;  /* 0x000000020400788c */ /* 0x000fd2000bf05270 */
[----:B------:R-:W-:Y:S05]  /*1560*/  BRA.U !UP0, `(.L_x_29) ;  /* 0x0000000108307547 */ /* 0x000fea000b800000 */
[----:B------:R-:W-:-:S09]  /*1570*/  UISETP.NE.AND UP0, UPT, UR4, 0x3, UPT ;  /* 0x000000030400788c */ /* 0x000fd2000bf05270 */
[----:B------:R-:W-:Y:S05]  /*1580*/  BRA.U !UP0, `(.L_x_30) ;  /* 0x0000000108187547 */ /* 0x000fea000b800000 */
[----:B------:R-:W-:-:S09]  /*1590*/  UISETP.NE.AND UP0, UPT, UR4, 0x4, UPT ;  /* 0x000000040400788c */ /* 0x000fd2000bf05270 */
[----:B------:R-:W-:Y:S05]  /*15a0*/  BRA.U UP0, `(.L_x_27) ;  /* 0x0000000900d47547 */ /* 0x000fea000b800000 */
[----:B------:R-:W2:Y:S02]  /*15b0*/  LDG.E.64 R2, desc[UR36][R2.64] ;  /* 0x0000002402027981 */ /* 0x000ea4000c1e1b00 */
[----:B--2---:R-:W0:Y:S02]  /*15c0*/  I2F.S64 R0, R2 ;  /* 0x0000000200007312 */ /* 0x004e240000301400 */
[----:B0-----:R-:W-:Y:S01]  /*15d0*/  F2FP.F16.F32.PACK_AB R0, RZ, R0 ;  /* 0x00000000ff00723e */ /* 0x001fe200000000ff */
[----:B------:R-:W-:Y:S06]  /*15e0*/  BRA `(.L_x_28) ;  /* 0x0000000c00547947 */ /* 0x000fec0003800000 */
.L_x_30:
[----:B------:R-:W2:Y:S02]  /*15f0*/  LDG.E R2, desc[UR36][R2.64] ;  /* 0x0000002402027981 */ /* 0x000ea4000c1e1900 */
[----:B--2---:R-:W-:-:S04]  /*1600*/  I2FP.F32.S32 R0, R2 ;  /* 0x0000000200007245 */ /* 0x004fc80000201400 */
[----:B------:R-:W-:Y:S01]  /*1610*/  F2FP.F16.F32.PACK_AB R0, RZ, R0 ;  /* 0x00000000ff00723e */ /* 0x000fe200000000ff */
[----:B------:R-:W-:Y:S06]  /*1620*/  BRA `(.L_x_28) ;  /* 0x0000000c00447947 */ /* 0x000fec0003800000 */
.L_x_29:
[----:B------:R-:W2:Y:S02]  /*1630*/  LDG.E.U16 R2, desc[UR36][R2.64] ;  /* 0x0000002402027981 */ /* 0x000ea4000c1e1500 */
[----:B--2---:R-:W0:Y:S02]  /*1640*/  I2F.S16 R0, R2 ;  /* 0x0000000200007306 */ /* 0x004e240000101400 */
[----:B0-----:R-:W-:Y:S01]  /*1650*/  F2FP.F16.F32.PACK_AB R0, RZ, R0 ;  /* 0x00000000ff00723e */ /* 0x001fe200000000ff */
[----:B------:R-:W-:Y:S06]  /*1660*/  BRA `(.L_x_28) ;  /* 0x0000000c00347947 */ /* 0x000fec0003800000 */
.L_x_24:
[----:B------:R-:W-:-:S09]  /*1670*/  UISETP.GT.AND UP0, UPT, UR4, 0x6, UPT ;  /* 0x000000060400788c */ /* 0x000fd2000bf04270 */
[----:B------:R-:W-:Y:S05]  /*1680*/  BRA.U UP0, `(.L_x_31) ;  /* 0x0000000100247547 */ /* 0x000fea000b800000 */
[----:B------:R-:W-:-:S09]  /*1690*/  UISETP.NE.AND UP0, UPT, UR4, 0x5, UPT ;  /* 0x000000050400788c */ /* 0x000fd2000bf05270 */
[----:B------:R-:W-:Y:S05]  /*16a0*/  BRA.U !UP0, `(.L_x_32) ;  /* 0x0000000108147547 */ /* 0x000fea000b800000 */
[----:B------:R-:W-:-:S09]  /*16b0*/  UISETP.NE.AND UP0, UPT, UR4, 0x6, UPT ;  /* 0x000000060400788c */ /* 0x000fd2000bf05270 */
[----:B------:R-:W-:Y:S05]  /*16c0*/  BRA.U UP0, `(.L_x_27) ;  /* 0x00000009008c7547 */ /* 0x000fea000b800000 */
[----:B------:R-:W2:Y:S02]  /*16d0*/  LDG.E R2, desc[UR36][R2.64] ;  /* 0x0000002402027981 */ /* 0x000ea4000c1e1900 */
[----:B--2---:R-:W-:Y:S01]  /*16e0*/  F2FP.F16.F32.PACK_AB R0, RZ, R2 ;  /* 0x00000002ff00723e */ /* 0x004fe200000000ff */
[----:B------:R-:W-:Y:S06]  /*16f0*/  BRA `(.L_x_28) ;  /* 0x0000000c00107947 */ /* 0x000fec0003800000 */
.L_x_32:
[----:B------:R0:W5:Y:S01]  /*1700*/  LDG.E.U16 R0, desc[UR36][R2.64] ;  /* 0x0000002402007981 */ /* 0x000162000c1e1500 */
[----:B------:R-:W-:Y:S05]  /*1710*/  BRA `(.L_x_28) ;  /* 0x0000000c00087947 */ /* 0x000fea0003800000 */
.L_x_31:
[----:B------:R-:W-:-:S09]  /*1720*/  UISETP.NE.AND UP0, UPT, UR4, 0x7, UPT ;  /* 0x000000070400788c */ /* 0x000fd2000bf05270 */
[----:B------:R-:W-:Y:S05]  /*1730*/  BRA.U !UP0, `(.L_x_33) ;  /* 0x0000000108247547 */ /* 0x000fea000b800000 */
[----:B------:R-:W-:-:S09]  /*1740*/  UISETP.NE.AND UP0, UPT, UR4, 0x8, UPT ;  /* 0x000000080400788c */ /* 0x000fd2000bf05270 */
[----:B------:R-:W-:Y:S05]  /*1750*/  BRA.U !UP0, `(.L_x_34) ;  /* 0x0000000108147547 */ /* 0x000fea000b800000 */
[----:B------:R-:W-:-:S09]  /*1760*/  UISETP.NE.AND UP0, UPT, UR4, 0x9, UPT ;  /* 0x000000090400788c */ /* 0x000fd2000bf05270 */
[----:B------:R-:W-:Y:S05]  /*1770*/  BRA.U UP0, `(.L_x_27) ;  /* 0x0000000900607547 */ /* 0x000fea000b800000 */
[----:B------:R-:W2:Y:S02]  /*1780*/  LDG.E R2, desc[UR36][R2.64] ;  /* 0x0000002402027981 */ /* 0x000ea4000c1e1900 */
[----:B--2---:R-:W-:Y:S01]  /*1790*/  F2FP.F16.F32.PACK_AB R0, RZ, R2 ;  /* 0x00000002ff00723e */ /* 0x004fe200000000ff */
[----:B------:R-:W-:Y:S06]  /*17a0*/  BRA `(.L_x_28) ;  /* 0x0000000800e47947 */ /* 0x000fec0003800000 */
.L_x_34:
[----:B------:R1:W5:Y:S01]  /*17b0*/  LDG.E.U16 R0, desc[UR36][R2.64] ;  /* 0x0000002402007981 */ /* 0x000362000c1e1500 */
[----:B------:R-:W-:Y:S05]  /*17c0*/  BRA `(.L_x_28) ;  /* 0x0000000800dc7947 */ /* 0x000fea0003800000 */
.L_x_33:
[----:B------:R-:W2:Y:S01]  /*17d0*/  LDG.E.64 R2, desc[UR36][R2.64] ;  /* 0x0000002402027981 */ /* 0x000ea2000c1e1b00 */
[----:B------:R-:W-:Y:S01]  /*17e0*/  UMOV UR4, 0xf0000000 ;  /* 0xf000000000047882 */ /* 0x000fe20000000000 */
[----:B------:R-:W-:Y:S01]  /*17f0*/  UMOV UR5, 0x380fffff ;  /* 0x380fffff00057882 */ /* 0x000fe20000000000 */
[----:B--2---:R-:W0:Y:S01]  /*1800*/  F2F.F32.F64 R0, R2 ;  /* 0x0000000200007310 */ /* 0x004e220000301000 */
[----:B------:R-:W-:-:S14]  /*1810*/  DSETP.GEU.AND P0, PT, |R2|, UR4, PT ;  /* 0x0000000402007e2a */ /* 0x000fdc000bf0e200 */
[----:B0-----:R-:W-:-:S05]  /*1820*/  @!P0 FMUL R0, R0, 1.175494350822287508e-38 ;  /* 0x0080000000008820 */ /* 0x001fca0000400000 */
[----:B------:R-:W-:Y:S01]  /*1830*/  F2FP.F16.F32.PACK_AB R0, RZ, R0 ;  /* 0x00000000ff00723e */ /* 0x000fe200000000ff */
[----:B------:R-:W-:Y:S06]  /*1840*/  BRA `(.L_x_28) ;  /* 0x0000000800bc7947 */ /* 0x000fec0003800000 */
.L_x_23:
[----:B------:R-:W-:-:S09]  /*1850*/  UISETP.GT.AND UP0, UPT, UR4, 0x18, UPT ;  /* 0x000000180400788c */ /* 0x000fd2000bf04270 */
[----:B------:R-:W-:Y:S05]  /*1860*/  BRA.U UP0, `(.L_x_35) ;  /* 0x0000000100fc7547 */ /* 0x000fea000b800000 */
[----:B------:R-:W-:-:S09]  /*1870*/  UISETP.GT.AND UP0, UPT, UR4, 0xe, UPT ;  /* 0x0000000e0400788c */ /* 0x000fd2000bf04270 */
[----:B------:R-:W-:Y:S05]  /*1880*/  BRA.U UP0, `(.L_x_36) ;  /* 0x0000000100447547 */ /* 0x000fea000b800000 */
[----:B------:R-:W-:-:S09]  /*1890*/  UISETP.NE.AND UP0, UPT, UR4, 0xa, UPT ;  /* 0x0000000a0400788c */ /* 0x000fd2000bf05270 */
[----:B------:R-:W-:Y:S05]  /*18a0*/  BRA.U !UP0, `(.L_x_37) ;  /* 0x00000001081c7547 */ /* 0x000fea000b800000 */
[----:B------:R-:W-:-:S09]  /*18b0*/  UISETP.NE.AND UP0, UPT, UR4, 0xb, UPT ;  /* 0x0000000b0400788c */ /* 0x000fd2000bf05270 */
[----:B------:R-:W-:Y:S05]  /*18c0*/  BRA.U UP0, `(.L_x_27) ;  /* 0x00000009000c7547 */ /* 0x000fea000b800000 */
[----:B------:R-:W2:Y:S02]  /*18d0*/  LDG.E.U8 R2, desc[UR36][R2.64] ;  /* 0x0000002402027981 */ /* 0x000ea4000c1e1100 */
[----:B--2---:R-:W-:-:S04]  /*18e0*/  ISETP.NE.AND P0, PT, R2, RZ, PT ;  /* 0x000000ff0200720c */ /* 0x004fc80003f05270 */
[----:B------:R-:W-:-:S04]  /*18f0*/  FSEL R0, RZ, 1, !P0 ;  /* 0x3f800000ff007808 */ /* 0x000fc80004000000 */
[----:B------:R-:W-:Y:S01]  /*1900*/  F2FP.F16.F32.PACK_AB R0, RZ, R0 ;  /* 0x00000000ff00723e */ /* 0x000fe200000000ff */
[----:B------:R-:W-:Y:S06]  /*1910*/  BRA `(.L_x_28) ;  /* 0x0000000800887947 */ /* 0x000fec0003800000 */
.L_x_37:
        /* <DEDUP_REMOVED lines=8> */
.L_x_36:
[----:B------:R-:W-:-:S09]  /*19a0*/  UISETP.NE.AND UP0, UPT, UR4, 0xf, UPT ;  /* 0x0000000f0400788c */ /* 0x000fd2000bf05270 */
[----:B------:R-:W-:Y:S05]  /*19b0*/  BRA.U !UP0, `(.L_x_38) ;  /* 0x0000000108987547 */ /* 0x000fea000b800000 */
[----:B------:R-:W-:-:S09]  /*19c0*/  UISETP.NE.AND UP0, UPT, UR4, 0x17, UPT ;  /* 0x000000170400788c */ /* 0x000fd2000bf05270 */
[----:B------:R-:W-:Y:S05]  /*19d0*/  BRA.U !UP0, `(.L_x_39) ;  /* 0x00000001085c7547 */ /* 0x000fea000b800000 */
[----:B------:R-:W-:-:S09]  /*19e0*/  UISETP.NE.AND UP0, UPT, UR4, 0x18, UPT ;  /* 0x000000180400788c */ /* 0x000fd2000bf05270 */
[----:B------:R-:W-:Y:S05]  /*19f0*/  BRA.U UP0, `(.L_x_27) ;  /* 0x0000000500c07547 */ /* 0x000fea000b800000 */
[----:B------:R-:W2:Y:S01]  /*1a00*/  LDG.E.U8 R0, desc[UR36][R2.64] ;  /* 0x0000002402007981 */ /* 0x000ea2000c1e1100 */
[----:B------:R-:W-:Y:S01]  /*1a10*/  IMAD.MOV.U32 R6, RZ, RZ, 0x1f ;  /* 0x0000001fff067424 */ /* 0x000fe200078e00ff */
[----:B--2---:R-:W-:-:S04]  /*1a20*/  SHF.L.U32 R0, R0, 0x18, RZ ;  /* 0x0000001800007819 */ /* 0x004fc800000006ff */
[C---:B------:R-:W-:Y:S02]  /*1a30*/  LOP3.LUT R4, R0.reuse, 0x7f000000, RZ, 0xc0, !PT ;  /* 0x7f00000000047812 */ /* 0x040fe400078ec0ff */
[----:B------:R-:W-:Y:S02]  /*1a40*/  LOP3.LUT P0, RZ, R0, 0x7f000000, RZ, 0xc0, !PT ;  /* 0x7f00000000ff7812 */ /* 0x000fe4000780c0ff */
[----:B------:R-:W0:Y:S02]  /*1a50*/  FLO.U32 R5, R4 ;  /* 0x0000000400057300 */ /* 0x000e2400000e0000 */
[----:B0-----:R-:W-:-:S05]  /*1a60*/  IMAD.MOV R5, RZ, RZ, -R5 ;  /* 0x000000ffff057224 */ /* 0x001fca00078e0a05 */
[----:B------:R-:W-:-:S04]  /*1a70*/  VIADDMNMX.U32 R5, R5, R6, 0x4, !PT ;  /* 0x0000000405057446 */ /* 0x000fc80007800006 */
[----:B------:R-:W-:-:S04]  /*1a80*/  IADD3 R5, PT, PT, R5, -0x4, RZ ;  /* 0xfffffffc05057810 */ /* 0x000fc80007ffe0ff */
[C---:B------:R-:W-:Y:S01]  /*1a90*/  SHF.L.U32 R6, R4.reuse, R5, RZ ;  /* 0x0000000504067219 */ /* 0x040fe200000006ff */
[----:B------:R-:W-:Y:S02]  /*1aa0*/  IMAD.SHL.U32 R7, R5, 0x800000, RZ ;  /* 0x0080000005077824 */ /* 0x000fe400078e00ff */
[----:B------:R-:W-:-:S03]  /*1ab0*/  VIADD R5, R4, 0x1000000 ;  /* 0x0100000004057836 */ /* 0x000fc60000000000 */
[----:B------:R-:W-:Y:S02]  /*1ac0*/  LEA.HI R6, R6, -R7, RZ, 0x1c ;  /* 0x8000000706067211 */ /* 0x000fe400078fe0ff */
[----:B------:R-:W-:Y:S02]  /*1ad0*/  SHF.R.S32.HI R5, RZ, 0x8, R5 ;  /* 0x00000008ff057819 */ /* 0x000fe40000011405 */
[----:B------:R-:W-:-:S04]  /*1ae0*/  IADD3 R6, PT, PT, R6, 0x3c000000, RZ ;  /* 0x3c00000006067810 */ /* 0x000fc80007ffe0ff */
[----:B------:R-:W-:-:S04]  /*1af0*/  LOP3.LUT R5, R6, 0x7f800000, R5, 0xf8, !PT ;  /* 0x7f80000006057812 */ /* 0x000fc800078ef805 */
[----:B------:R-:W-:-:S04]  /*1b00*/  SEL R5, R5, RZ, P0 ;  /* 0x000000ff05057207 */ /* 0x000fc80000000000 */
[----:B------:R-:W-:-:S04]  /*1b10*/  LOP3.LUT R5, R5, 0x80000000, R0, 0xf8, !PT ;  /* 0x8000000005057812 */ /* 0x000fc800078ef800 */
[----:B------:R-:W-:-:S04]  /*1b20*/  F2FP.F16.F32.PACK_AB R5, RZ, R5 ;  /* 0x00000005ff05723e */ /* 0x000fc800000000ff */
[----:B------:R-:W-:Y:S01]  /*1b30*/  PRMT R0, R5, 0x7610, R0 ;  /* 0x0000761005007816 */ /* 0x000fe20000000000 */
[----:B------:R-:W-:Y:S06]  /*1b40*/  BRA `(.L_x_28) ;  /* 0x0000000400fc7947 */ /* 0x000fec0003800000 */
.L_x_39:
[----:B------:R-:W2:Y:S02]  /*1b50*/  LDG.E.U8 R2, desc[UR36][R2.64] ;  /* 0x0000002402027981 */ /* 0x000ea4000c1e1100 */
[C---:B--2---:R-:W-:Y:S02]  /*1b60*/  IMAD.SHL.U32 R4, R2.reuse, 0x2000000, RZ ;  /* 0x0200000002047824 */ /* 0x044fe400078e00ff */
[----:B------:R-:W-:-:S03]  /*1b70*/  IMAD.SHL.U32 R5, R2, 0x100, RZ ;  /* 0x0000010002057824 */ /* 0x000fc600078e00ff */
[----:B------:R-:W-:-:S13]  /*1b80*/  ISETP.GT.U32.AND P0, PT, R4, 0x7ffffff, PT ;  /* 0x07ffffff0400780c */ /* 0x000fda0003f04070 */
[C---:B------:R-:W-:Y:S02]  /*1b90*/  @!P0 LOP3.LUT R0, R5.reuse, 0x7f00, RZ, 0xc0, !PT ;  /* 0x00007f0005008812 */ /* 0x040fe400078ec0ff */
[----:B------:R-:W-:Y:S02]  /*1ba0*/  @P0 LEA.HI R4, R4, 0x70000000, RZ, 0x1c ;  /* 0x7000000004040811 */ /* 0x000fe400078fe0ff */
[----:B------:R-:W-:Y:S02]  /*1bb0*/  @!P0 LOP3.LUT R0, R0, 0x3f000000, RZ, 0xfc, !PT ;  /* 0x3f00000000008812 */ /* 0x000fe400078efcff */
[----:B------:R-:W-:-:S03]  /*1bc0*/  PRMT R5, R5, 0x9910, RZ ;  /* 0x0000991005057816 */ /* 0x000fc600000000ff */
[----:B------:R-:W-:Y:S01]  /*1bd0*/  @!P0 FADD.FTZ R0, R0, -0.5 ;  /* 0xbf00000000008421 */ /* 0x000fe20000010000 */
[----:B------:R-:W-:-:S05]  /*1be0*/  @P0 FMUL.FTZ R0, R4, 1.9259299443872358531e-34 ;  /* 0x0780000004000820 */ /* 0x000fca0000410000 */
[----:B------:R-:W-:-:S04]  /*1bf0*/  LOP3.LUT R0, R0, 0x80000000, R5, 0xf8, !PT ;  /* 0x8000000000007812 */ /* 0x000fc800078ef805 */
[----:B------:R-:W-:Y:S01]  /*1c00*/  F2FP.F16.F32.PACK_AB R0, RZ, R0 ;  /* 0x00000000ff00723e */ /* 0x000fe200000000ff */
[----:B------:R-:W-:Y:S06]  /*1c10*/  BRA `(.L_x_28) ;  /* 0x0000000400c87947 */ /* 0x000fec0003800000 */
.L_x_38:
[----:B------:R-:W2:Y:S02]  /*1c20*/  LDG.E.U16 R0, desc[UR36][R2.64] ;  /* 0x0000002402007981 */ /* 0x000ea4000c1e1500 */
[----:B--2---:R-:W-:-:S04]  /*1c30*/  SHF.L.U32 R0, R0, 0x10, RZ ;  /* 0x0000001000007819 */ /* 0x004fc800000006ff */
[----:B------:R-:W-:Y:S01]  /*1c40*/  F2FP.F16.F32.PACK_AB R0, RZ, R0 ;  /* 0x00000000ff00723e */ /* 0x000fe200000000ff */
[----:B------:R-:W-:Y:S06]  /*1c50*/  BRA `(.L_x_28) ;  /* 0x0000000400b87947 */ /* 0x000fec0003800000 */
.L_x_35:
[----:B------:R-:W-:-:S09]  /*1c60*/  UISETP.GT.AND UP0, UPT, UR4, 0x1b, UPT ;  /* 0x0000001b0400788c */ /* 0x000fd2000bf04270 */
[----:B------:R-:W-:Y:S05]  /*1c70*/  BRA.U UP0, `(.L_x_40) ;  /* 0x0000000500087547 */ /* 0x000fea000b800000 */
[----:B------:R-:W-:-:S09]  /*1c80*/  UISETP.NE.AND UP0, UPT, UR4, 0x19, UPT ;  /* 0x000000190400788c */ /* 0x000fd2000bf05270 */
[----:B------:R-:W-:Y:S05]  /*1c90*/  BRA.U !UP0, `(.L_x_41) ;  /* 0x0000000108907547 */ /* 0x000fea000b800000 */
[----:B------:R-:W-:-:S09]  /*1ca0*/  UISETP.NE.AND UP0, UPT, UR4, 0x1a, UPT ;  /* 0x0000001a0400788c */ /* 0x000fd2000bf05270 */
[----:B------:R-:W-:Y:S05]  /*1cb0*/  BRA.U !UP0, `(.L_x_42) ;  /* 0x0000000108187547 */ /* 0x000fea000b800000 */
[----:B------:R-:W-:-:S09]  /*1cc0*/  UISETP.NE.AND UP0, UPT, UR4, 0x1b, UPT ;  /* 0x0000001b0400788c */ /* 0x000fd2000bf05270 */
[----:B------:R-:W-:Y:S05]  /*1cd0*/  BRA.U UP0, `(.L_x_27) ;  /* 0x0000000500087547 */ /* 0x000fea000b800000 */
[----:B------:R-:W2:Y:S02]  /*1ce0*/  LDG.E.U16 R0, desc[UR36][R2.64] ;  /* 0x0000002402007981 */ /* 0x000ea4000c1e1500 */
[----:B--2---:R-:W-:-:S04]  /*1cf0*/  I2FP.F32.U32 R0, R0 ;  /* 0x0000000000007245 */ /* 0x004fc80000201000 */
[----:B------:R-:W-:Y:S01]  /*1d00*/  F2FP.F16.F32.PACK_AB R0, RZ, R0 ;  /* 0x00000000ff00723e */ /* 0x000fe200000000ff */
[----:B------:R-:W-:Y:S06]  /*1d10*/  BRA `(.L_x_28) ;  /* 0x0000000400887947 */ /* 0x000fec0003800000 */
.L_x_42:
[----:B------:R-:W2:Y:S01]  /*1d20*/  LDG.E.U8 R3, desc[UR36][R2.64] ;  /* 0x0000002402037981 */ /* 0x000ea2000c1e1100 */
[----:B------:R-:W-:Y:S01]  /*1d30*/  BSSY.RECONVERGENT B0, `(.L_x_43) ;  /* 0x0000018000007945 */ /* 0x000fe20003800200 */
[----:B------:R-:W-:Y:S01]  /*1d40*/  IMAD.MOV.U32 R0, RZ, RZ, RZ ;  /* 0x000000ffff007224 */ /* 0x000fe200078e00ff */
[----:B--2---:R-:W-:-:S13]  /*1d50*/  ISETP.NE.AND P0, PT, R3, RZ, PT ;  /* 0x000000ff0300720c */ /* 0x004fda0003f05270 */
[----:B------:R-:W-:Y:S05]  /*1d60*/  @!P0 BRA `(.L_x_44) ;  /* 0x0000000000508947 */ /* 0x000fea0003800000 */
[----:B------:R-:W-:-:S13]  /*1d70*/  ISETP.NE.AND P0, PT, R3, 0x80, PT ;  /* 0x000000800300780c */ /* 0x000fda0003f05270 */
[----:B------:R-:W-:Y:S01]  /*1d80*/  @!P0 IMAD.MOV.U32 R0, RZ, RZ, 0x7f800001 ;  /* 0x7f800001ff008424 */ /* 0x000fe200078e00ff */
[----:B------:R-:W-:Y:S06]  /*1d90*/  @!P0 BRA `(.L_x_44) ;  /* 0x0000000000448947 */ /* 0x000fec0003800000 */
[--C-:B------:R-:W-:Y:S01]  /*1da0*/  SHF.R.U32.HI R0, RZ, 0x3, R3.reuse ;  /* 0x00000003ff007819 */ /* 0x100fe20000011603 */
[----:B------:R-:W-:Y:S03]  /*1db0*/  BSSY.RECONVERGENT B1, `(.L_x_45) ;  /* 0x000000c000017945 */ /* 0x000fe60003800200 */
[----:B------:R-:W-:Y:S02]  /*1dc0*/  LOP3.LUT P0, R2, R0, 0xf, RZ, 0xc0, !PT ;  /* 0x0000000f00027812 */ /* 0x000fe4000780c0ff */
[----:B------:R-:W-:-:S04]  /*1dd0*/  SHF.R.U32.HI R0, RZ, 0x7, R3 ;  /* 0x00000007ff007819 */ /* 0x000fc80000011603 */
[----:B------:R-:W-:Y:S02]  /*1de0*/  SHF.L.U32 R7, R0, 0x1f, RZ ;  /* 0x0000001f00077819 */ /* 0x000fe400000006ff */
[----:B------:R-:W-:-:S05]  /*1df0*/  LOP3.LUT R0, R3, 0x7, RZ, 0xc0, !PT ;  /* 0x0000000703007812 */ /* 0x000fca00078ec0ff */
[----:B------:R-:W-:Y:S05]  /*1e00*/  @P0 BRA `(.L_x_46) ;  /* 0x0000000000180947 */ /* 0x000fea0003800000 */
[----:B------:R-:W0:Y:S02]  /*1e10*/  FLO.U32 R3, R0 ;  /* 0x0000000000037300 */ /* 0x000e2400000e0000 */
[----:B0-----:R-:W-:-:S04]  /*1e20*/  IADD3 R3, PT, PT, -R3, 0x1f, RZ ;  /* 0x0000001f03037810 */ /* 0x001fc80007ffe1ff */
[----:B------:R-:W-:Y:S01]  /*1e30*/  IADD3 R2, PT, PT, R2, 0x1d, -R3 ;  /* 0x0000001d02027810 */ /* 0x000fe20007ffe803 */
[----:B------:R-:W-:-:S05]  /*1e40*/  VIADD R5, R3, 0xffffffe4 ;  /* 0xffffffe403057836 */ /* 0x000fca0000000000 */
[----:B------:R-:W-:-:S04]  /*1e50*/  SHF.L.U32 R5, R0, R5, RZ ;  /* 0x0000000500057219 */ /* 0x000fc800000006ff */
[----:B------:R-:W-:-:S07]  /*1e60*/  LOP3.LUT R0, R5, 0x7, RZ, 0xc0, !PT ;  /* 0x0000000705007812 */ /* 0x000fce00078ec0ff */
.L_x_46:
[----:B------:R-:W-:Y:S05]  /*1e70*/  BSYNC.RECONVERGENT B1 ;  /* 0x0000000000017941 */ /* 0x000fea0003800200 */
.L_x_45:
[----:B------:R-:W-:Y:S01]  /*1e80*/  IMAD.SHL.U32 R0, R0, 0x100000, RZ ;  /* 0x0010000000007824 */ /* 0x000fe200078e00ff */
[----:B------:R-:W-:-:S04]  /*1e90*/  LEA R2, R2, 0x3b800000, 0x17 ;  /* 0x3b80000002027811 */ /* 0x000fc800078eb8ff */
[----:B------:R-:W-:-:S07]  /*1ea0*/  LOP3.LUT R0, R2, R0, R7, 0xfe, !PT ;  /* 0x0000000002007212 */ /* 0x000fce00078efe07 */
.L_x_44:
[----:B------:R-:W-:Y:S05]  /*1eb0*/  BSYNC.RECONVERGENT B0 ;  /* 0x0000000000007941 */ /* 0x000fea0003800200 */
.L_x_43:
[----:B------:R-:W-:Y:S01]  /*1ec0*/  F2FP.F16.F32.PACK_AB R0, RZ, R0 ;  /* 0x00000000ff00723e */ /* 0x000fe200000000ff */
[----:B------:R-:W-:Y:S06]  /*1ed0*/  BRA `(.L_x_28) ;  /* 0x0000000400187947 */ /* 0x000fec0003800000 */
.L_x_41:
[----:B------:R-:W2:Y:S01]  /*1ee0*/  LDG.E.U8 R3, desc[UR36][R2.64] ;  /* 0x0000002402037981 */ /* 0x000ea2000c1e1100 */
[----:B------:R-:W-:Y:S01]  /*1ef0*/  BSSY.RECONVERGENT B0, `(.L_x_47) ;  /* 0x0000018000007945 */ /* 0x000fe20003800200 */
[----:B------:R-:W-:Y:S02]  /*1f00*/  MOV R0, RZ ;  /* 0x000000ff00007202 */ /* 0x000fe40000000f00 */
        /* <DEDUP_REMOVED lines=8> */
[----:B------:R-:W-:-:S05]  /*1f90*/  SHF.R.U32.HI R0, RZ, 0x7, R3 ;  /* 0x00000007ff007819 */ /* 0x000fca0000011603 */
[----:B------:R-:W-:Y:S01]  /*1fa0*/  IMAD.U32 R7, R0, -0x80000000, RZ ;  /* 0x8000000000077824 */ /* 0x000fe200078e00ff */
[----:B------:R-:W-:-:S05]  /*1fb0*/  LOP3.LUT R0, R3, 0x3, RZ, 0xc0, !PT ;  /* 0x0000000303007812 */ /* 0x000fca00078ec0ff */
[----:B------:R-:W-:Y:S05]  /*1fc0*/  @P0 BRA `(.L_x_50) ;  /* 0x0000000000180947 */ /* 0x000fea0003800000 */
[----:B------:R-:W0:Y:S02]  /*1fd0*/  FLO.U32 R3, R0 ;  /* 0x0000000000037300 */ /* 0x000e2400000e0000 */
[----:B0-----:R-:W-:-:S04]  /*1fe0*/  IADD3 R3, PT, PT, -R3, 0x1f, RZ ;  /* 0x0000001f03037810 */ /* 0x001fc80007ffe1ff */
[----:B------:R-:W-:Y:S02]  /*1ff0*/  IADD3 R5, PT, PT, R3, -0x1d, RZ ;  /* 0xffffffe303057810 */ /* 0x000fe40007ffe0ff */
[----:B------:R-:W-:Y:S02]  /*2000*/  IADD3 R2, PT, PT, R2, 0x1e, -R3 ;  /* 0x0000001e02027810 */ /* 0x000fe40007ffe803 */
[----:B------:R-:W-:-:S04]  /*2010*/  SHF.L.U32 R5, R0, R5, RZ ;  /* 0x0000000500057219 */ /* 0x000fc800000006ff */
[----:B------:R-:W-:-:S07]  /*2020*/  LOP3.LUT R0, R5, 0x3, RZ, 0xc0, !PT ;  /* 0x0000000305007812 */ /* 0x000fce00078ec0ff */
.L_x_50:
[----:B------:R-:W-:Y:S05]  /*2030*/  BSYNC.RECONVERGENT B1 ;  /* 0x0000000000017941 */ /* 0x000fea0003800200 */
.L_x_49:
[----:B------:R-:W-:Y:S01]  /*2040*/  IMAD.SHL.U32 R0, R0, 0x200000, RZ ;  /* 0x0020000000007824 */ /* 0x000fe200078e00ff */
[----:B------:R-:W-:-:S04]  /*2050*/  LEA R2, R2, 0x37800000, 0x17 ;  /* 0x3780000002027811 */ /* 0x000fc800078eb8ff */
[----:B------:R-:W-:-:S07]  /*2060*/  LOP3.LUT R0, R2, R0, R7, 0xfe, !PT ;  /* 0x0000000002007212 */ /* 0x000fce00078efe07 */
.L_x_48:
[----:B------:R-:W-:Y:S05]  /*2070*/  BSYNC.RECONVERGENT B0 ;  /* 0x0000000000007941 */ /* 0x000fea0003800200 */
.L_x_47:
[----:B------:R-:W-:Y:S01]  /*2080*/  F2FP.F16.F32.PACK_AB R0, RZ, R0 ;  /* 0x00000000ff00723e */ /* 0x000fe200000000ff */
[----:B------:R-:W-:Y:S06]  /*2090*/  BRA `(.L_x_28) ;  /* 0x0000000000a87947 */ /* 0x000fec0003800000 */
.L_x_40:
[----:B------:R-:W-:-:S09]  /*20a0*/  UISETP.NE.AND UP0, UPT, UR4, 0x1c, UPT ;  /* 0x0000001c0400788c */ /* 0x000fd2000bf05270 */
[----:B------:R-:W-:Y:S05]  /*20b0*/  BRA.U !UP0, `(.L_x_51) ;  /* 0x0000000108947547 */ /* 0x000fea000b800000 */
[----:B------:R-:W-:-:S09]  /*20c0*/  UISETP.NE.AND UP0, UPT, UR4, 0x1d, UPT ;  /* 0x0000001d0400788c */ /* 0x000fd2000bf05270 */
[----:B------:R-:W-:Y:S05]  /*20d0*/  BRA.U !UP0, `(.L_x_52) ;  /* 0x00000001087c7547 */ /* 0x000fea000b800000 */
[----:B------:R-:W-:-:S09]  /*20e0*/  UISETP.NE.AND UP0, UPT, UR4, 0x2c, UPT ;  /* 0x0000002c0400788c */ /* 0x000fd2000bf05270 */
[----:B------:R-:W-:Y:S05]  /*20f0*/  BRA.U !UP0, `(.L_x_53) ;  /* 0x0000000108487547 */ /* 0x000fea000b800000 */
.L_x_27:
[----:B------:R-:W-:Y:S01]  /*2100*/  MOV R2, 0x120 ;  /* 0x0000012000027802 */ /* 0x000fe20000000f00 */
[----:B------:R-:W0:Y:S01]  /*2110*/  LDCU.64 UR4, c[0x4][0x110] ;  /* 0x01002200ff0477ac */ /* 0x000e220008000a00 */
[----:B------:R-:W-:Y:S02]  /*2120*/  HFMA2 R12, -RZ, RZ, 0, 5.9604644775390625e-08 ;  /* 0x00000001ff0c7431 */ /* 0x000fe400000001ff */
[----:B------:R-:W-:Y:S01]  /*2130*/  IMAD.MOV.U32 R8, RZ, RZ, 0x4e ;  /* 0x0000004eff087424 */ /* 0x000fe200078e00ff */
[----:B------:R-:W1:Y:S01]  /*2140*/  LDCU.64 UR6, c[0x4][0x118] ;  /* 0x01002300ff0677ac */ /* 0x000e620008000a00 */
[----:B------:R-:W2:Y:S01]  /*2150*/  LDC.64 R2, c[0x4][R2] ;  /* 0x0100000002027b82 */ /* 0x000ea20000000a00 */
[----:B------:R-:W-:Y:S01]  /*2160*/  IMAD.MOV.U32 R13, RZ, RZ, RZ ;  /* 0x000000ffff0d7224 */ /* 0x000fe200078e00ff */
[----:B------:R-:W3:Y:S01]  /*2170*/  LDCU.64 UR8, c[0x4][0x20] ;  /* 0x01000400ff0877ac */ /* 0x000ee20008000a00 */
[----:B0-----:R-:W-:Y:S01]  /*2180*/  IMAD.U32 R4, RZ, RZ, UR4 ;  /* 0x00000004ff047e24 */ /* 0x001fe2000f8e00ff */
[----:B------:R-:W-:Y:S01]  /*2190*/  MOV R5, UR5 ;  /* 0x0000000500057c02 */ /* 0x000fe20008000f00 */
[----:B-1----:R-:W-:-:S02]  /*21a0*/  IMAD.U32 R6, RZ, RZ, UR6 ;  /* 0x00000006ff067e24 */ /* 0x002fc4000f8e00ff */
[----:B------:R-:W-:Y:S01]  /*21b0*/  IMAD.U32 R7, RZ, RZ, UR7 ;  /* 0x00000007ff077e24 */ /* 0x000fe2000f8e00ff */
[----:B---3--:R-:W-:Y:S01]  /*21c0*/  MOV R10, UR8 ;  /* 0x00000008000a7c02 */ /* 0x008fe20008000f00 */
[----:B------:R-:W-:-:S07]  /*21d0*/  IMAD.U32 R11, RZ, RZ, UR9 ;  /* 0x00000009ff0b7e24 */ /* 0x000fce000f8e00ff */
[----:B------:R-:W-:-:S07]  /*21e0*/  LEPC R20, `(.L_x_54) ;  /* 0x000000001014794e */ /* 0x000fce0000000000 */
[----:B--2---:R-:W-:Y:S05]  /*21f0*/  CALL.ABS.NOINC R2 ;  /* 0x0000000002007343 */ /* 0x004fea0003c00000 */
.L_x_54:
[----:B------:R-:W-:Y:S01]  /*2200*/  PRMT R0, RZ, 0x7610, R0 ;  /* 0x00007610ff007816 */ /* 0x000fe20000000000 */
[----:B------:R-:W-:Y:S06]  /*2210*/  BRA `(.L_x_28) ;  /* 0x0000000000487947 */ /* 0x000fec0003800000 */
.L_x_53:
[----:B------:R-:W2:Y:S01]  /*2220*/  LDG.E.U8 R2, desc[UR36][R2.64] ;  /* 0x0000002402027981 */ /* 0x000ea2000c1e1100 */
[----:B------:R-:W-:Y:S01]  /*2230*/  BSSY.RECONVERGENT B0, `(.L_x_55) ;  /* 0x0000007000007945 */ /* 0x000fe20003800200 */
[----:B------:R-:W-:Y:S01]  /*2240*/  IMAD.MOV.U32 R0, RZ, RZ, 0x400000 ;  /* 0x00400000ff007424 */ /* 0x000fe200078e00ff */
[----:B--2---:R-:W-:-:S13]  /*2250*/  ISETP.NE.AND P0, PT, R2, RZ, PT ;  /* 0x000000ff0200720c */ /* 0x004fda0003f05270 */
[----:B------:R-:W-:Y:S05]  /*2260*/  @!P0 BRA `(.L_x_56) ;  /* 0x00000000000c8947 */ /* 0x000fea0003800000 */
[----:B------:R-:W-:-:S13]  /*2270*/  ISETP.NE.AND P0, PT, R2, 0xff, PT ;  /* 0x000000ff0200780c */ /* 0x000fda0003f05270 */
[----:B------:R-:W-:Y:S01]  /*2280*/  @!P0 MOV R0, 0x7f800001 ;  /* 0x7f80000100008802 */ /* 0x000fe20000000f00 */
[----:B------:R-:W-:-:S07]  /*2290*/  @P0 IMAD.SHL.U32 R0, R2, 0x800000, RZ ;  /* 0x0080000002000824 */ /* 0x000fce00078e00ff */
.L_x_56:
[----:B------:R-:W-:Y:S05]  /*22a0*/  BSYNC.RECONVERGENT B0 ;  /* 0x0000000000007941 */ /* 0x000fea0003800200 */
.L_x_55:
[----:B------:R-:W-:Y:S01]  /*22b0*/  F2FP.F16.F32.PACK_AB R0, RZ, R0 ;  /* 0x00000000ff00723e */ /* 0x000fe200000000ff */
[----:B------:R-:W-:Y:S06]  /*22c0*/  BRA `(.L_x_28) ;  /* 0x00000000001c7947 */ /* 0x000fec0003800000 */
.L_x_52:
[----:B------:R-:W2:Y:S02]  /*22d0*/  LDG.E.64 R2, desc[UR36][R2.64] ;  /* 0x0000002402027981 */ /* 0x000ea4000c1e1b00 */
[----:B--2---:R-:W0:Y:S02]  /*22e0*/  I2F.U64 R0, R2 ;  /* 0x0000000200007312 */ /* 0x004e240000301000 */
[----:B0-----:R-:W-:Y:S01]  /*22f0*/  F2FP.F16.F32.PACK_AB R0, RZ, R0 ;  /* 0x00000000ff00723e */ /* 0x001fe200000000ff */
[----:B------:R-:W-:Y:S06]  /*2300*/  BRA `(.L_x_28) ;  /* 0x00000000000c7947 */ /* 0x000fec0003800000 */
.L_x_51:
[----:B------:R-:W2:Y:S02]  /*2310*/  LDG.E R2, desc[UR36][R2.64] ;  /* 0x0000002402027981 */ /* 0x000ea4000c1e1900 */
[----:B--2---:R-:W-:-:S04]  /*2320*/  I2FP.F32.U32 R0, R2 ;  /* 0x0000000200007245 */ /* 0x004fc80000201000 */
[----:B------:R-:W-:-:S07]  /*2330*/  F2FP.F16.F32.PACK_AB R0, RZ, R0 ;  /* 0x00000000ff00723e */ /* 0x000fce00000000ff */
.L_x_28:
[----:B-----5:R-:W-:Y:S01]  /*2340*/  HADD2.F32 R0, -RZ, R0.H0_H0 ;  /* 0x20000000ff007230 */ /* 0x020fe20000004100 */
[----:B------:R-:W2:Y:S01]  /*2350*/  LDC.64 R6, c[0x0][0x598] ;  /* 0x00016600ff067b82 */ /* 0x000ea20000000a00 */
[----:B------:R-:W0:Y:S03]  /*2360*/  LDCU.64 UR6, c[0x0][0x580] ;  /* 0x0000b000ff0677ac */ /* 0x000e260008000a00 */
[----:B------:R-:W-:-:S13]  /*2370*/  FSETP.NE.FTZ.AND P0, PT, |R0|, +INF , PT ;  /* 0x7f8000000000780b */ /* 0x000fda0003f15200 */
[----:B------:R-:W3:Y:S01]  /*2380*/  @!P0 LDC.64 R4, c[0x0][0x590] ;  /* 0x00016400ff048b82 */ /* 0x000ee20000000a00 */
[----:B------:R-:W-:-:S05]  /*2390*/  @!P0 IMAD.MOV.U32 R9, RZ, RZ, 0x3f800000 ;  /* 0x3f800000ff098424 */ /* 0x000fca00078e00ff */
[----:B---3--:R3:W-:Y:S04]  /*23a0*/  @!P0 STG.E desc[UR36][R4.64], R9 ;  /* 0x0000000904008986 */ /* 0x0087e8000c101924 */
[----:B--2---:R-:W2:Y:S01]  /*23b0*/  LDG.E R7, desc[UR36][R6.64] ;  /* 0x0000002406077981 */ /* 0x004ea2000c1e1900 */
[----:B------:R-:W-:Y:S01]  /*23c0*/  UPRMT UR4, UR41, 0x9910, URZ ;  /* 0x0000991029047896 */ /* 0x000fe200080000ff */
[----:B01----:R-:W-:-:S03]  /*23d0*/  IADD3 R2, P1, PT, R16, UR6, RZ ;  /* 0x0000000610027c10 */ /* 0x003fc6000ff3e0ff */
[----:B------:R-:W-:Y:S01]  /*23e0*/  UISETP.GT.AND UP0, UPT, UR4, 0x9, UPT ;  /* 0x000000090400788c */ /* 0x000fe2000bf04270 */
[----:B------:R-:W-:Y:S02]  /*23f0*/  IADD3.X R3, PT, PT, RZ, UR7, RZ, P1, !PT ;  /* 0x00000007ff037c10 */ /* 0x000fe40008ffe4ff */
[----:B--2---:R-:W-:-:S13]  /*2400*/  FSETP.NEU.FTZ.AND P0, PT, R7, 1, PT ;  /* 0x3f8000000700780b */ /* 0x004fda0003f1d000 */
[----:B------:R-:W-:-:S05]  /*2410*/  @P0 FMUL.FTZ R0, R0, R7 ;  /* 0x0000000700000220 */ /* 0x000fca0000410000 */
[----:B------:R-:W-:Y:S01]  /*2420*/  F2FP.F16.F32.PACK_AB R0, RZ, R0 ;  /* 0x00000000ff00723e */ /* 0x000fe200000000ff */
[----:B---3--:R-:W-:Y:S06]  /*2430*/  BRA.U UP0, `(.L_x_57) ;  /* 0x0000000500047547 */ /* 0x008fec000b800000 */
        /* <DEDUP_REMOVED lines=8> */
[----:B------:R-:W-:-:S04]  /*24c0*/  HADD2.F32 R0, -RZ, R0.H0_H0 ;  /* 0x20000000ff007230 */ /* 0x000fc80000004100 */
[----:B------:R-:W0:Y:S02]  /*24d0*/  F2I.FTZ.TRUNC.NTZ R5, R0 ;  /* 0x0000000000057305 */ /* 0x000e24000021f100 */
[----:B0-----:R4:W-:Y:S01]  /*24e0*/  STG.E.U8 desc[UR36][R2.64], R5 ;  /* 0x0000000502007986 */ /* 0x0019e2000c101124 */
[----:B------:R-:W-:Y:S05]  /*24f0*/  BRA `(.L_x_62) ;  /* 0x0000000c00807947 */ /* 0x000fea0003800000 */
.L_x_60:
[----:B------:R-:W-:-:S06]  /*2500*/  HADD2.F32 R5, -RZ, R0.H0_H0 ;  /* 0x20000000ff057230 */ /* 0x000fcc0000004100 */
[----:B------:R-:W0:Y:S02]  /*2510*/  F2I.S64.TRUNC R4, R5 ;  /* 0x0000000500047311 */ /* 0x000e24000020d900 */
[----:B0-----:R3:W-:Y:S01]  /*2520*/  STG.E.U8 desc[UR36][R2.64], R4 ;  /* 0x0000000402007986 */ /* 0x0017e2000c101124 */
[----:B------:R-:W-:Y:S05]  /*2530*/  BRA `(.L_x_62) ;  /* 0x0000000c00707947 */ /* 0x000fea0003800000 */
.L_x_59:
[----:B------:R-:W-:-:S09]  /*2540*/  UISETP.NE.AND UP0, UPT, UR4, 0x2, UPT ;  /* 0x000000020400788c */ /* 0x000fd2000bf05270 */
[----:B------:R-:W-:Y:S05]  /*2550*/  BRA.U !UP0, `(.L_x_63) ;  /* 0x0000000108307547 */ /* 0x000fea000b800000 */
[----:B------:R-:W-:-:S09]  /*2560*/  UISETP.NE.AND UP0, UPT, UR4, 0x3, UPT ;  /* 0x000000030400788c */ /* 0x000fd2000bf05270 */
[----:B------:R-:W-:Y:S05]  /*2570*/  BRA.U !UP0, `(.L_x_64) ;  /* 0x0000000108187547 */ /* 0x000fea000b800000 */
[----:B------:R-:W-:-:S09]  /*2580*/  UISETP.NE.AND UP0, UPT, UR4, 0x4, UPT ;  /* 0x000000040400788c */ /* 0x000fd2000bf05270 */
[----:B------:R-:W-:Y:S05]  /*2590*/  BRA.U UP0, `(.L_x_61) ;  /* 0x0000000900b87547 */ /* 0x000fea000b800000 */
[----:B------:R-:W-:-:S06]  /*25a0*/  HADD2.F32 R4, -RZ, R0.H0_H0 ;  /* 0x20000000ff047230 */ /* 0x000fcc0000004100 */
[----:B------:R-:W0:Y:S02]  /*25b0*/  F2I.S64.TRUNC R4, R4 ;  /* 0x0000000400047311 */ /* 0x000e24000020d900 */
[----:B0-----:R0:W-:Y:S01]  /*25c0*/  STG.E.64 desc[UR36][R2.64], R4 ;  /* 0x0000000402007986 */ /* 0x0011e2000c101b24 */
[----:B------:R-:W-:Y:S05]  /*25d0*/  BRA `(.L_x_62) ;  /* 0x0000000c00487947 */ /* 0x000fea0003800000 */
.L_x_64:
[----:B------:R-:W-:-:S04]  /*25e0*/  HADD2.F32 R0, -RZ, R0.H0_H0 ;  /* 0x20000000ff007230 */ /* 0x000fc80000004100 */
[----:B------:R-:W0:Y:S02]  /*25f0*/  F2I.FTZ.TRUNC.NTZ R5, R0 ;  /* 0x0000000000057305 */ /* 0x000e24000021f100 */
[----:B0-----:R1:W-:Y:S01]  /*2600*/  STG.E desc[UR36][R2.64], R5 ;  /* 0x0000000502007986 */ /* 0x0013e2000c101924 */
[----:B------:R-:W-:Y:S05]  /*2610*/  BRA `(.L_x_62) ;  /* 0x0000000c00387947 */ /* 0x000fea0003800000 */
.L_x_63:
[----:B------:R-:W-:-:S04]  /*2620*/  HADD2.F32 R0, -RZ, R0.H0_H0 ;  /* 0x20000000ff007230 */ /* 0x000fc80000004100 */
[----:B------:R-:W0:Y:S02]  /*2630*/  F2I.FTZ.TRUNC.NTZ R5, R0 ;  /* 0x0000000000057305 */ /* 0x000e24000021f100 */
[----:B0-----:R2:W-:Y:S01]  /*2640*/  STG.E.U16 desc[UR36][R2.64], R5 ;  /* 0x0000000502007986 */ /* 0x0015e2000c101524 */
[----:B------:R-:W-:Y:S05]  /*2650*/  BRA `(.L_x_62) ;  /* 0x0000000c00287947 */ /* 0x000fea0003800000 */
.L_x_58:
[----:B------:R-:W-:-:S09]  /*2660*/  UISETP.GT.AND UP0, UPT, UR4, 0x6, UPT ;  /* 0x000000060400788c */ /* 0x000fd2000bf04270 */
[----:B------:R-:W-:Y:S05]  /*2670*/  BRA.U UP0, `(.L_x_65) ;  /* 0x0000000100247547 */ /* 0x000fea000b800000 */
[----:B------:R-:W-:-:S09]  /*2680*/  UISETP.NE.AND UP0, UPT, UR4, 0x5, UPT ;  /* 0x000000050400788c */ /* 0x000fd2000bf05270 */
[----:B------:R-:W-:Y:S05]  /*2690*/  BRA.U !UP0, `(.L_x_66) ;  /* 0x0000000108147547 */ /* 0x000fea000b800000 */
[----:B------:R-:W-:-:S09]  /*26a0*/  UISETP.NE.AND UP0, UPT, UR4, 0x6, UPT ;  /* 0x000000060400788c */ /* 0x000fd2000bf05270 */
[----:B------:R-:W-:Y:S05]  /*26b0*/  BRA.U UP0, `(.L_x_61) ;  /* 0x0000000900707547 */ /* 0x000fea000b800000 */
[----:B------:R-:W-:-:S05]  /*26c0*/  HADD2.F32 R5, -RZ, R0.H0_H0 ;  /* 0x20000000ff057230 */ /* 0x000fca0000004100 */
[----:B------:R0:W-:Y:S01]  /*26d0*/  STG.E desc[UR36][R2.64], R5 ;  /* 0x0000000502007986 */ /* 0x0001e2000c101924 */
[----:B------:R-:W-:Y:S05]  /*26e0*/  BRA `(.L_x_62) ;  /* 0x0000000c00047947 */ /* 0x000fea0003800000 */
.L_x_66:
[----:B------:R0:W-:Y:S01]  /*26f0*/  STG.E.U16 desc[UR36][R2.64], R0 ;  /* 0x0000000002007986 */ /* 0x0001e2000c101524 */
[----:B------:R-:W-:Y:S05]  /*2700*/  BRA `(.L_x_62) ;  /* 0x0000000800fc7947 */ /* 0x000fea0003800000 */
.L_x_65:
[----:B------:R-:W-:-:S09]  /*2710*/  UISETP.NE.AND UP0, UPT, UR4, 0x7, UPT ;  /* 0x000000070400788c */ /* 0x000fd2000bf05270 */
[----:B------:R-:W-:Y:S05]  /*2720*/  BRA.U !UP0, `(.L_x_67) ;  /* 0x0000000108347547 */ /* 0x000fea000b800000 */
[----:B------:R-:W-:-:S09]  /*2730*/  UISETP.NE.AND UP0, UPT, UR4, 0x8, UPT ;  /* 0x000000080400788c */ /* 0x000fd2000bf05270 */
[----:B------:R-:W-:Y:S05]  /*2740*/  BRA.U !UP0, `(.L_x_68) ;  /* 0x0000000108187547 */ /* 0x000fea000b800000 */
[----:B------:R-:W-:-:S09]  /*2750*/  UISETP.NE.AND UP0, UPT, UR4, 0x9, UPT ;  /* 0x000000090400788c */ /* 0x000fd2000bf05270 */
[----:B------:R-:W-:Y:S05]  /*2760*/  BRA.U UP0, `(.L_x_61) ;  /* 0x0000000900447547 */ /* 0x000fea000b800000 */
[----:B------:R-:W-:Y:S02]  /*2770*/  HADD2.F32 R4, -RZ, R0.H0_H0 ;  /* 0x20000000ff047230 */ /* 0x000fe40000004100 */
[----:B------:R-:W-:-:S05]  /*2780*/  IMAD.MOV.U32 R5, RZ, RZ, RZ ;  /* 0x000000ffff057224 */ /* 0x000fca00078e00ff */
[----:B------:R0:W-:Y:S01]  /*2790*/  STG.E.64 desc[UR36][R2.64], R4 ;  /* 0x0000000402007986 */ /* 0x0001e2000c101b24 */
[----:B------:R-:W-:Y:S05]  /*27a0*/  BRA `(.L_x_62) ;  /* 0x0000000800d47947 */ /* 0x000fea0003800000 */
.L_x_68:
[----:B------:R-:W-:-:S05]  /*27b0*/  HADD2.F32 R0, -RZ, R0.H0_H0 ;  /* 0x20000000ff007230 */ /* 0x000fca0000004100 */
[----:B------:R-:W-:-:S04]  /*27c0*/  F2FP.F16.F32.PACK_AB R0, RZ, R0 ;  /* 0x00000000ff00723e */ /* 0x000fc800000000ff */
[----:B------:R-:W-:-:S05]  /*27d0*/  PRMT R0, R0, 0x5410, RZ ;  /* 0x0000541000007816 */ /* 0x000fca00000000ff */
[----:B------:R0:W-:Y:S01]  /*27e0*/  STG.E desc[UR36][R2.64], R0 ;  /* 0x0000000002007986 */ /* 0x0001e2000c101924 */
[----:B------:R-:W-:Y:S05]  /*27f0*/  BRA `(.L_x_62) ;  /* 0x0000000800c07947 */ /* 0x000fea0003800000 */
.L_x_67:
[----:B------:R-:W-:-:S05]  /*2800*/  HADD2.F32 R4, -RZ, R0.H0_H0 ;  /* 0x20000000ff047230 */ /* 0x000fca0000004100 */
[----:B------:R-:W-:-:S06]  /*2810*/  FMUL.FTZ R4, R4, 1 ;  /* 0x3f80000004047820 */ /* 0x000fcc0000410000 */
[----:B------:R-:W0:Y:S02]  /*2820*/  F2F.F64.F32 R4, R4 ;  /* 0x0000000400047310 */ /* 0x000e240000201800 */
[----:B0-----:R0:W-:Y:S01]  /*2830*/  STG.E.64 desc[UR36][R2.64], R4 ;  /* 0x0000000402007986 */ /* 0x0011e2000c101b24 */
[----:B------:R-:W-:Y:S05]  /*2840*/  BRA `(.L_x_62) ;  /* 0x0000000800ac7947 */ /* 0x000fea0003800000 */
.L_x_57:
        /* <DEDUP_REMOVED lines=8> */
[----:B------:R-:W-:-:S05]  /*28d0*/  HADD2.F32 R0, -RZ, R0.H0_H0 ;  /* 0x20000000ff007230 */ /* 0x000fca0000004100 */
[----:B------:R-:W-:-:S04]  /*28e0*/  FSETP.NEU.FTZ.AND P0, PT, R0, RZ, PT ;  /* 0x000000ff0000720b */ /* 0x000fc80003f1d000 */
[----:B------:R-:W-:-:S05]  /*28f0*/  SEL R5, RZ, 0x1, !P0 ;  /* 0x00000001ff057807 */ /* 0x000fca0004000000 */
[----:B------:R0:W-:Y:S01]  /*2900*/  STG.E.U8 desc[UR36][R2.64], R5 ;  /* 0x0000000502007986 */ /* 0x0001e2000c101124 */
[----:B------:R-:W-:Y:S05]  /*2910*/  BRA `(.L_x_62) ;  /* 0x0000000800787947 */ /* 0x000fea0003800000 */
.L_x_71:
[----:B------:R-:W-:Y:S01]  /*2920*/  HADD2.F32 R0, -RZ, R0.H0_H0 ;  /* 0x20000000ff007230 */ /* 0x000fe20000004100 */
[----:B------:R-:W-:-:S04]  /*2930*/  CS2R R6, SRZ ;  /* 0x0000000000067805 */ /* 0x000fc8000001ff00 */
[----:B------:R-:W-:-:S04]  /*2940*/  FMUL.FTZ R0, R0, 1 ;  /* 0x3f80000000007820 */ /* 0x000fc80000410000 */
[----:B------:R-:W0:Y:S02]  /*2950*/  F2F.F64.F32 R4, R0 ;  /* 0x0000000000047310 */ /* 0x000e240000201800 */
[----:B0-----:R0:W-:Y:S01]  /*2960*/  STG.E.128 desc[UR36][R2.64], R4 ;  /* 0x0000000402007986 */ /* 0x0011e2000c101d24 */
[----:B------:R-:W-:Y:S05]  /*2970*/  BRA `(.L_x_62) ;  /* 0x0000000800607947 */ /* 0x000fea0003800000 */
.L_x_70:
[----:B------:R-:W-:-:S09]  /*2980*/  UISETP.NE.AND UP0, UPT, UR4, 0xf, UPT ;  /* 0x0000000f0400788c */ /* 0x000fd2000bf05270 */
[----:B------:R-:W-:Y:S05]  /*2990*/  BRA.U !UP0, `(.L_x_72) ;  /* 0x0000000108a07547 */ /* 0x000fea000b800000 */
[----:B------:R-:W-:-:S09]  /*29a0*/  UISETP.NE.AND UP0, UPT, UR4, 0x17, UPT ;  /* 0x000000170400788c */ /* 0x000fd2000bf05270 */
[----:B------:R-:W-:Y:S05]  /*29b0*/  BRA.U !UP0, `(.L_x_73) ;  /* 0x00000001084c7547 */ /* 0x000fea000b800000 */
[----:B------:R-:W-:-:S09]  /*29c0*/  UISETP.NE.AND UP0, UPT, UR4, 0x18, UPT ;  /* 0x000000180400788c */ /* 0x000fd2000bf05270 */
[----:B------:R-:W-:Y:S05]  /*29d0*/  BRA.U UP0, `(.L_x_61) ;  /* 0x0000000500a87547 */ /* 0x000fea000b800000 */
[----:B------:R-:W-:Y:S01]  /*29e0*/  HADD2.F32 R7, -RZ, R0.H0_H0 ;  /* 0x20000000ff077230 */ /* 0x000fe20000004100 */
[----:B------:R-:W-:Y:S01]  /*29f0*/  BSSY.RECONVERGENT B0, `(.L_x_74) ;  /* 0x000000c000007945 */ /* 0x000fe20003800200 */
[----:B------:R-:W-:-:S03]  /*2a00*/  IMAD.MOV.U32 R0, RZ, RZ, 0x7f ;  /* 0x0000007fff007424 */ /* 0x000fc600078e00ff */
[----:B------:R-:W-:Y:S02]  /*2a10*/  LOP3.LUT R6, R7, 0x7fffffff, RZ, 0xc0, !PT ;  /* 0x7fffffff07067812 */ /* 0x000fe400078ec0ff */
[----:B------:R-:W-:Y:S02]  /*2a20*/  SHF.R.U32.HI R5, RZ, 0x18, R7 ;  /* 0x00000018ff057819 */ /* 0x000fe40000011607 */
[----:B------:R-:W-:-:S13]  /*2a30*/  ISETP.GT.U32.AND P0, PT, R6, 0x43efffff, PT ;  /* 0x43efffff0600780c */ /* 0x000fda0003f04070 */
[----:B------:R-:W-:Y:S05]  /*2a40*/  @P0 BRA `(.L_x_75) ;  /* 0x0000000000180947 */ /* 0x000fea0003800000 */
[----:B------:R-:W-:-:S13]  /*2a50*/  ISETP.GT.U32.AND P0, PT, R6, 0x3c7fffff, PT ;  /* 0x3c7fffff0600780c */ /* 0x000fda0003f04070 */
[----:B------:R-:W-:-:S04]  /*2a60*/  @P0 SHF.R.U32.HI R0, RZ, 0x14, R7 ;  /* 0x00000014ff000819 */ /* 0x000fc80000011607 */
[----:B------:R-:W-:Y:S01]  /*2a70*/  @P0 LOP3.LUT R4, R0, 0x1, RZ, 0xc0, !PT ;  /* 0x0000000100040812 */ /* 0x000fe200078ec0ff */
[----:B------:R-:W-:-:S03]  /*2a80*/  @!P0 FADD.FTZ R0, R6, 16384 ;  /* 0x4680000006008421 */ /* 0x000fc60000010000 */
[----:B------:R-:W-:-:S04]  /*2a90*/  @P0 IADD3 R4, PT, PT, R7, 0x407ffff, R4 ;  /* 0x0407ffff07040810 */ /* 0x000fc80007ffe004 */
[----:B------:R-:W-:-:S07]  /*2aa0*/  @P0 SHF.R.U32.HI R0, RZ, 0x14, R4 ;  /* 0x00000014ff000819 */ /* 0x000fce0000011604 */
.L_x_75:
[----:B------:R-:W-:Y:S05]  /*2ab0*/  BSYNC.RECONVERGENT B0 ;  /* 0x0000000000007941 */ /* 0x000fea0003800200 */
.L_x_74:
[----:B------:R-:W-:-:S05]  /*2ac0*/  LOP3.LUT R5, R0, 0x80, R5, 0xf8, !PT ;  /* 0x0000008000057812 */ /* 0x000fca00078ef805 */
[----:B------:R0:W-:Y:S01]  /*2ad0*/  STG.E.U8 desc[UR36][R2.64], R5 ;  /* 0x0000000502007986 */ /* 0x0001e2000c101124 */
[----:B------:R-:W-:Y:S05]  /*2ae0*/  BRA `(.L_x_62) ;  /* 0x0000000800047947 */ /* 0x000fea0003800000 */
.L_x_73:
[----:B------:R-:W-:Y:S01]  /*2af0*/  HADD2.F32 R7, -RZ, R0.H0_H0 ;  /* 0x20000000ff077230 */ /* 0x000fe20000004100 */
[----:B------:R-:W-:Y:S04]  /*2b00*/  BSSY.RECONVERGENT B0, `(.L_x_76) ;  /* 0x000000e000007945 */ /* 0x000fe80003800200 */
[----:B------:R-:W-:Y:S02]  /*2b10*/  LOP3.LUT R6, R7, 0x7fffffff, RZ, 0xc0, !PT ;  /* 0x7fffffff07067812 */ /* 0x000fe400078ec0ff */
[----:B------:R-:W-:Y:S02]  /*2b20*/  SHF.R.U32.HI R5, RZ, 0x18, R7 ;  /* 0x00000018ff057819 */ /* 0x000fe40000011607 */
[----:B------:R-:W-:-:S13]  /*2b30*/  ISETP.GE.U32.AND P1, PT, R6, 0x47800000, PT ;  /* 0x478000000600780c */ /* 0x000fda0003f26070 */
[----:B------:R-:W-:Y:S02]  /*2b40*/  @P1 ISETP.GT.U32.AND P0, PT, R6, 0x7f800000, PT ;  /* 0x7f8000000600180c */ /* 0x000fe40003f04070 */
[----:B------:R-:W-:-:S04]  /*2b50*/  @P1 MOV R0, 0x7f ;  /* 0x0000007f00001802 */ /* 0x000fc80000000f00 */
[----:B------:R-:W-:Y:S01]  /*2b60*/  @P1 SEL R0, R0, 0x7c, P0 ;  /* 0x0000007c00001807 */ /* 0x000fe20000000000 */
[----:B------:R-:W-:Y:S06]  /*2b70*/  @P1 BRA `(.L_x_77) ;  /* 0x0000000000181947 */ /* 0x000fec0003800000 */
[----:B------:R-:W-:-:S13]  /*2b80*/  ISETP.GT.U32.AND P0, PT, R6, 0x387fffff, PT ;  /* 0x387fffff0600780c */ /* 0x000fda0003f04070 */
[----:B------:R-:W-:-:S04]  /*2b90*/  @P0 SHF.R.U32.HI R0, RZ, 0x15, R7 ;  /* 0x00000015ff000819 */ /* 0x000fc80000011607 */
[----:B------:R-:W-:Y:S01]  /*2ba0*/  @P0 LOP3.LUT R4, R0, 0x1, RZ, 0xc0, !PT ;  /* 0x0000000100040812 */ /* 0x000fe200078ec0ff */
[----:B------:R-:W-:-:S03]  /*2bb0*/  @!P0 FADD.FTZ R0, R6, 128 ;  /* 0x4300000006008421 */ /* 0x000fc60000010000 */
[----:B------:R-:W-:-:S04]  /*2bc0*/  @P0 IADD3 R4, PT, PT, R7, 0x80fffff, R4 ;  /* 0x080fffff07040810 */ /* 0x000fc80007ffe004 */
[----:B------:R-:W-:-:S07]  /*2bd0*/  @P0 SHF.R.U32.HI R0, RZ, 0x15, R4 ;  /* 0x00000015ff000819 */ /* 0x000fce0000011604 */
.L_x_77:
[----:B------:R-:W-:Y:S05]  /*2be0*/  BSYNC.RECONVERGENT B0 ;  /* 0x0000000000007941 */ /* 0x000fea0003800200 */
.L_x_76:
[----:B------:R-:W-:-:S05]  /*2bf0*/  LOP3.LUT R5, R0, 0x80, R5, 0xf8, !PT ;  /* 0x0000008000057812 */ /* 0x000fca00078ef805 */
[----:B------:R0:W-:Y:S01]  /*2c00*/  STG.E.U8 desc[UR36][R2.64], R5 ;  /* 0x0000000502007986 */ /* 0x0001e2000c101124 */
[----:B------:R-:W-:Y:S05]  /*2c10*/  BRA `(.L_x_62) ;  /* 0x0000000400b87947 */ /* 0x000fea0003800000 */
.L_x_72:
[----:B------:R-:W-:-:S05]  /*2c20*/  HADD2.F32 R0, -RZ, R0.H0_H0 ;  /* 0x20000000ff007230 */ /* 0x000fca0000004100 */
[----:B------:R-:W-:-:S05]  /*2c30*/  F2FP.BF16.F32.PACK_AB R0, RZ, R0 ;  /* 0x00000000ff00723e */ /* 0x000fca00000010ff */
[----:B------:R0:W-:Y:S01]  /*2c40*/  STG.E.U16 desc[UR36][R2.64], R0 ;  /* 0x0000000002007986 */ /* 0x0001e2000c101524 */
[----:B------:R-:W-:Y:S05]  /*2c50*/  BRA `(.L_x_62) ;  /* 0x0000000400a87947 */ /* 0x000fea0003800000 */
.L_x_69:
        /* <DEDUP_REMOVED lines=8> */
[----:B------:R-:W-:-:S06]  /*2ce0*/  HADD2.F32 R5, -RZ, R0.H0_H0 ;  /* 0x20000000ff057230 */ /* 0x000fcc0000004100 */
[----:B------:R-:W0:Y:S02]  /*2cf0*/  F2I.FTZ.U32.TRUNC.NTZ R5, R5 ;  /* 0x0000000500057305 */ /* 0x000e24000021f000 */
[----:B0-----:R0:W-:Y:S01]  /*2d00*/  STG.E.U16 desc[UR36][R2.64], R5 ;  /* 0x0000000502007986 */ /* 0x0011e2000c101524 */
[----:B------:R-:W-:Y:S05]  /*2d10*/  BRA `(.L_x_62) ;  /* 0x0000000400787947 */ /* 0x000fea0003800000 */
.L_x_80:
[----:B------:R-:W-:Y:S01]  /*2d20*/  HADD2.F32 R5, -RZ, R0.H0_H0 ;  /* 0x20000000ff057230 */ /* 0x000fe20000004100 */
[----:B------:R-:W-:Y:S01]  /*2d30*/  BSSY.RECONVERGENT B0, `(.L_x_81) ;  /* 0x0000014000007945 */ /* 0x000fe20003800200 */
[----:B------:R-:W-:-:S03]  /*2d40*/  IMAD.MOV.U32 R0, RZ, RZ, 0x80 ;  /* 0x00000080ff007424 */ /* 0x000fc600078e00ff */
[----:B------:R-:W-:-:S04]  /*2d50*/  LOP3.LUT R4, R5, 0x7fffffff, RZ, 0xc0, !PT ;  /* 0x7fffffff05047812 */ /* 0x000fc800078ec0ff */
[----:B------:R-:W-:-:S13]  /*2d60*/  ISETP.GT.U32.AND P0, PT, R4, 0x437fffff, PT ;  /* 0x437fffff0400780c */ /* 0x000fda0003f04070 */
[----:B------:R-:W-:Y:S05]  /*2d70*/  @P0 BRA `(.L_x_82) ;  /* 0x00000000003c0947 */ /* 0x000fea0003800000 */
[----:B------:R-:W-:-:S13]  /*2d80*/  ISETP.GT.U32.AND P0, PT, R4, 0x3bffffff, PT ;  /* 0x3bffffff0400780c */ /* 0x000fda0003f04070 */
[----:B------:R-:W-:Y:S05]  /*2d90*/  @P0 BRA `(.L_x_83) ;  /* 0x0000000000140947 */ /* 0x000fea0003800000 */
[----:B------:R-:W-:-:S05]  /*2da0*/  FADD.FTZ R0, R4, 8192 ;  /* 0x4600000004007421 */ /* 0x000fca0000010000 */
[----:B------:R-:W-:Y:S02]  /*2db0*/  LOP3.LUT P0, R4, R0, 0xff, RZ, 0xc0, !PT ;  /* 0x000000ff00047812 */ /* 0x000fe4000780c0ff */
[----:B------:R-:W-:-:S11]  /*2dc0*/  PRMT R0, RZ, 0x7610, R0 ;  /* 0x00007610ff007816 */ /* 0x000fd60000000000 */
[----:B------:R-:W-:Y:S05]  /*2dd0*/  @!P0 BRA `(.L_x_82) ;  /* 0x0000000000248947 */ /* 0x000fea0003800000 */
[----:B------:R-:W-:Y:S05]  /*2de0*/  BRA `(.L_x_84) ;  /* 0x0000000000147947 */ /* 0x000fea0003800000 */
.L_x_83:
[----:B------:R-:W-:-:S04]  /*2df0*/  SHF.R.U32.HI R0, RZ, 0x14, R5 ;  /* 0x00000014ff007819 */ /* 0x000fc80000011605 */
[----:B------:R-:W-:-:S04]  /*2e00*/  LOP3.LUT R0, R0, 0x1, RZ, 0xc0, !PT ;  /* 0x0000000100007812 */ /* 0x000fc800078ec0ff */
[----:B------:R-:W-:-:S04]  /*2e10*/  IADD3 R0, PT, PT, R5, 0x487ffff, R0 ;  /* 0x0487ffff05007810 */ /* 0x000fc80007ffe000 */
[----:B------:R-:W-:-:S04]  /*2e20*/  SHF.R.U32.HI R0, RZ, 0x14, R0 ;  /* 0x00000014ff007819 */ /* 0x000fc80000011600 */
[----:B------:R-:W-:-:S07]  /*2e30*/  LOP3.LUT R4, R0, 0xff, RZ, 0xc0, !PT ;  /* 0x000000ff00047812 */ /* 0x000fce00078ec0ff */
.L_x_84:
[----:B------:R-:W-:-:S04]  /*2e40*/  SHF.R.U32.HI R5, RZ, 0x18, R5 ;  /* 0x00000018ff057819 */ /* 0x000fc80000011605 */
[----:B------:R-:W-:-:S04]  /*2e50*/  LOP3.LUT R4, R4, 0x80, R5, 0xf8, !PT ;  /* 0x0000008004047812 */ /* 0x000fc800078ef805 */
[----:B------:R-:W-:-:S07]  /*2e60*/  PRMT R0, R4, 0x7610, R0 ;  /* 0x0000761004007816 */ /* 0x000fce0000000000 */
.L_x_82:
[----:B------:R-:W-:Y:S05]  /*2e70*/  BSYNC.RECONVERGENT B0 ;  /* 0x0000000000007941 */ /* 0x000fea0003800200 */
.L_x_81:
[----:B------:R0:W-:Y:S01]  /*2e80*/  STG.E.U8 desc[UR36][R2.64], R0 ;  /* 0x0000000002007986 */ /* 0x0001e2000c101124 */
[----:B------:R-:W-:Y:S05]  /*2e90*/  BRA `(.L_x_62) ;  /* 0x0000000400187947 */ /* 0x000fea0003800000 */
.L_x_79:
        /* <DEDUP_REMOVED lines=13> */
.L_x_87:
[----:B------:R-:W-:-:S04]  /*2f70*/  SHF.R.U32.HI R0, RZ, 0x15, R5 ;  /* 0x00000015ff007819 */ /* 0x000fc80000011605 */
[----:B------:R-:W-:-:S04]  /*2f80*/  LOP3.LUT R0, R0, 0x1, RZ, 0xc0, !PT ;  /* 0x0000000100007812 */ /* 0x000fc800078ec0ff */
[----:B------:R-:W-:-:S04]  /*2f90*/  IADD3 R0, PT, PT, R5, 0x88fffff, R0 ;  /* 0x088fffff05007810 */ /* 0x000fc80007ffe000 */
[----:B------:R-:W-:-:S04]  /*2fa0*/  SHF.R.U32.HI R0, RZ, 0x15, R0 ;  /* 0x00000015ff007819 */ /* 0x000fc80000011600 */
[----:B------:R-:W-:-:S07]  /*2fb0*/  LOP3.LUT R4, R0, 0xff, RZ, 0xc0, !PT ;  /* 0x000000ff00047812 */ /* 0x000fce00078ec0ff */
.L_x_88:
[----:B------:R-:W-:-:S04]  /*2fc0*/  SHF.R.U32.HI R5, RZ, 0x18, R5 ;  /* 0x00000018ff057819 */ /* 0x000fc80000011605 */
[----:B------:R-:W-:-:S04]  /*2fd0*/  LOP3.LUT R4, R4, 0x80, R5, 0xf8, !PT ;  /* 0x0000008004047812 */ /* 0x000fc800078ef805 */
[----:B------:R-:W-:-:S07]  /*2fe0*/  PRMT R0, R4, 0x7610, R0 ;  /* 0x0000761004007816 */ /* 0x000fce0000000000 */
.L_x_86:
[----:B------:R-:W-:Y:S05]  /*2ff0*/  BSYNC.RECONVERGENT B0 ;  /* 0x0000000000007941 */ /* 0x000fea0003800200 */
.L_x_85:
[----:B------:R0:W-:Y:S01]  /*3000*/  STG.E.U8 desc[UR36][R2.64], R0 ;  /* 0x0000000002007986 */ /* 0x0001e2000c101124 */
[----:B------:R-:W-:Y:S05]  /*3010*/  BRA `(.L_x_62) ;  /* 0x0000000000b87947 */ /* 0x000fea0003800000 */
.L_x_78:
[----:B------:R-:W-:-:S09]  /*3020*/  UISETP.NE.AND UP0, UPT, UR4, 0x1c, UPT ;  /* 0x0000001c0400788c */ /* 0x000fd2000bf05270 */
[----:B------:R-:W-:Y:S05]  /*3030*/  BRA.U !UP0, `(.L_x_89) ;  /* 0x0000000108a47547 */ /* 0x000fea000b800000 */
[----:B------:R-:W-:-:S09]  /*3040*/  UISETP.NE.AND UP0, UPT, UR4, 0x1d, UPT ;  /* 0x0000001d0400788c */ /* 0x000fd2000bf05270 */
[----:B------:R-:W-:Y:S05]  /*3050*/  BRA.U !UP0, `(.L_x_90) ;  /* 0x00000001088c7547 */ /* 0x000fea000b800000 */
[----:B------:R-:W-:-:S09]  /*3060*/  UISETP.NE.AND UP0, UPT, UR4, 0x2c, UPT ;  /* 0x0000002c0400788c */ /* 0x000fd2000bf05270 */
[----:B------:R-:W-:Y:S05]  /*3070*/  BRA.U !UP0, `(.L_x_91) ;  /* 0x0000000108447547 */ /* 0x000fea000b800000 */
.L_x_61:
[----:B------:R-:W-:Y:S01]  /*3080*/  MOV R0, 0x120 ;  /* 0x0000012000007802 */ /* 0x000fe20000000f00 */
[----:B------:R-:W0:Y:S01]  /*3090*/  LDCU.64 UR6, c[0x4][0x110] ;  /* 0x01002200ff0677ac */ /* 0x000e220008000a00 */
[----:B------:R-:W-:Y:S02]  /*30a0*/  HFMA2 R8, -RZ, RZ, 0, 6.020069122314453125e-06 ;  /* 0x00000065ff087431 */ /* 0x000fe400000001ff */
[----:B------:R-:W-:Y:S01]  /*30b0*/  IMAD.MOV.U32 R12, RZ, RZ, 0x1 ;  /* 0x00000001ff0c7424 */ /* 0x000fe200078e00ff */
[----:B------:R1:W2:Y:S01]  /*30c0*/  LDC.64 R2, c[0x4][R0] ;  /* 0x0100000000027b82 */ /* 0x0002a20000000a00 */
[----:B------:R-:W3:Y:S01]  /*30d0*/  LDCU.64 UR8, c[0x4][0x118] ;  /* 0x01002300ff0877ac */ /* 0x000ee20008000a00 */
[----:B------:R-:W-:Y:S01]  /*30e0*/  IMAD.MOV.U32 R13, RZ, RZ, RZ ;  /* 0x000000ffff0d7224 */ /* 0x000fe200078e00ff */
[----:B------:R-:W4:Y:S01]  /*30f0*/  LDCU.64 UR4, c[0x4][0x28] ;  /* 0x01000500ff0477ac */ /* 0x000f220008000a00 */
[----:B0-----:R-:W-:Y:S01]  /*3100*/  MOV R4, UR6 ;  /* 0x0000000600047c02 */ /* 0x001fe20008000f00 */
[----:B------:R-:W-:-:S02]  /*3110*/  IMAD.U32 R5, RZ, RZ, UR7 ;  /* 0x00000007ff057e24 */ /* 0x000fc4000f8e00ff */
[----:B---3--:R-:W-:Y:S01]  /*3120*/  IMAD.U32 R6, RZ, RZ, UR8 ;  /* 0x00000008ff067e24 */ /* 0x008fe2000f8e00ff */
[----:B------:R-:W-:Y:S01]  /*3130*/  MOV R7, UR9 ;  /* 0x0000000900077c02 */ /* 0x000fe20008000f00 */
[----:B----4-:R-:W-:Y:S02]  /*3140*/  IMAD.U32 R10, RZ, RZ, UR4 ;  /* 0x00000004ff0a7e24 */ /* 0x010fe4000f8e00ff */
[----:B-1----:R-:W-:-:S07]  /*3150*/  IMAD.U32 R11, RZ, RZ, UR5 ;  /* 0x00000005ff0b7e24 */ /* 0x002fce000f8e00ff */
[----:B------:R-:W-:-:S07]  /*3160*/  LEPC R20, `(.L_x_92) ;  /* 0x000000001014794e */ /* 0x000fce0000000000 */
[----:B--2---:R-:W-:Y:S05]  /*3170*/  CALL.ABS.NOINC R2 ;  /* 0x0000000002007343 */ /* 0x004fea0003c00000 */
.L_x_92:
[----:B------:R-:W-:Y:S05]  /*3180*/  BRA `(.L_x_62) ;  /* 0x00000000005c7947 */ /* 0x000fea0003800000 */
.L_x_91:
[----:B------:R-:W-:-:S05]  /*3190*/  HADD2.F32 R5, -RZ, R0.H0_H0 ;  /* 0x20000000ff057230 */ /* 0x000fca0000004100 */
[----:B------:R-:W-:-:S04]  /*31a0*/  SHF.R.U32.HI R6, RZ, 0x17, R5 ;  /* 0x00000017ff067819 */ /* 0x000fc80000011605 */
[----:B------:R-:W-:-:S04]  /*31b0*/  LOP3.LUT R4, R6, 0xff, RZ, 0xc0, !PT ;  /* 0x000000ff06047812 */ /* 0x000fc800078ec0ff */
[----:B------:R-:W-:-:S13]  /*31c0*/  ISETP.NE.AND P1, PT, R4, 0xff, PT ;  /* 0x000000ff0400780c */ /* 0x000fda0003f25270 */
[--C-:B------:R-:W-:Y:S02]  /*31d0*/  @P1 SHF.R.U32.HI R0, RZ, 0x16, R5.reuse ;  /* 0x00000016ff001819 */ /* 0x100fe40000011605 */
[----:B------:R-:W-:Y:S01]  /*31e0*/  @P1 LOP3.LUT P0, RZ, R4, 0x3fffff, R5, 0xf8, !PT ;  /* 0x003fffff04ff1812 */ /* 0x000fe2000780f805 */
[----:B------:R-:W-:Y:S01]  /*31f0*/  HFMA2 R5, -RZ, RZ, 0, 1.5199184417724609375e-05 ;  /* 0x000000ffff057431 */ /* 0x000fe200000001ff */
[----:B------:R-:W-:-:S04]  /*3200*/  @P1 LOP3.LUT R0, R0, 0x1, RZ, 0xc0, !PT ;  /* 0x0000000100001812 */ /* 0x000fc800078ec0ff */
[----:B------:R-:W-:Y:S01]  /*3210*/  @P1 ISETP.EQ.U32.AND P2, PT, R0, 0x1, P0 ;  /* 0x000000010000180c */ /* 0x000fe20000742070 */
[----:B------:R-:W-:Y:S01]  /*3220*/  @P1 VIADD R0, R6, 0x1 ;  /* 0x0000000106001836 */ /* 0x000fe20000000000 */
[----:B------:R-:W-:Y:S02]  /*3230*/  PLOP3.LUT P0, PT, PT, PT, PT, 0x80, 0x8 ;  /* 0x000000000008781c */ /* 0x000fe40003f0f070 */
[----:B------:R-:W-:-:S13]  /*3240*/  @P1 PLOP3.LUT P0, PT, P2, PT, PT, 0x80, 0x8 ;  /* 0x000000000008181c */ /* 0x000fda000170f070 */
[----:B------:R-:W-:-:S05]  /*3250*/  @!P0 IMAD.MOV R0, RZ, RZ, R6 ;  /* 0x000000ffff008224 */ /* 0x000fca00078e0206 */
[----:B------:R-:W-:-:S05]  /*3260*/  @P1 MOV R5, R0 ;  /* 0x0000000000051202 */ /* 0x000fca0000000f00 */
[----:B------:R0:W-:Y:S01]  /*3270*/  STG.E.U8 desc[UR36][R2.64], R5 ;  /* 0x0000000502007986 */ /* 0x0001e2000c101124 */
[----:B------:R-:W-:Y:S05]  /*3280*/  BRA `(.L_x_62) ;  /* 0x00000000001c7947 */ /* 0x000fea0003800000 */
.L_x_90:
[----:B------:R-:W-:-:S06]  /*3290*/  HADD2.F32 R4, -RZ, R0.H0_H0 ;  /* 0x20000000ff047230 */ /* 0x000fcc0000004100 */
[----:B------:R-:W0:Y:S02]  /*32a0*/  F2I.U64.TRUNC R4, R4 ;  /* 0x0000000400047311 */ /* 0x000e24000020d800 */
[----:B0-----:R0:W-:Y:S01]  /*32b0*/  STG.E.64 desc[UR36][R2.64], R4 ;  /* 0x0000000402007986 */ /* 0x0011e2000c101b24 */
[----:B------:R-:W-:Y:S05]  /*32c0*/  BRA `(.L_x_62) ;  /* 0x00000000000c7947 */ /* 0x000fea0003800000 */
.L_x_89:
[----:B------:R-:W-:-:S04]  /*32d0*/  HADD2.F32 R0, -RZ, R0.H0_H0 ;  /* 0x20000000ff007230 */ /* 0x000fc80000004100 */
[----:B------:R-:W0:Y:S02]  /*32e0*/  F2I.FTZ.U32.TRUNC.NTZ R5, R0 ;  /* 0x0000000000057305 */ /* 0x000e24000021f000 */
[----:B0-----:R0:W-:Y:S02]  /*32f0*/  STG.E desc[UR36][R2.64], R5 ;  /* 0x0000000502007986 */ /* 0x0011e4000c101924 */
.L_x_62:
[----:B------:R-:W-:-:S07]  /*3300*/  VIADD R17, R17, 0x80 ;  /* 0x0000008011117836 */ /* 0x000fce0000000000 */
.L_x_21:
[----:B------:R-:W-:Y:S05]  /*3310*/  BSYNC.RECONVERGENT B6 ;  /* 0x0000000000067941 */ /* 0x000fea0003800200 */
.L_x_20:
[----:B------:R-:W5:Y:S01]  /*3320*/  LDCU UR4, c[0x0][0x380] ;  /* 0x00007000ff0477ac */ /* 0x000f620008000800 */
[----:B------:R-:W-:Y:S01]  /*3330*/  BSSY.RECONVERGENT B6, `(.L_x_93) ;  /* 0x0000323000067945 */ /* 0x000fe20003800200 */
[----:B-----5:R-:W-:-:S13]  /*3340*/  ISETP.GE.AND P0, PT, R17, UR4, PT ;  /* 0x0000000411007c0c */ /* 0x020fda000bf06270 */
[----:B------:R-:W-:Y:S05]  /*3350*/  @P0 BRA `(.L_x_94) ;  /* 0x0000003000800947 */ /* 0x000fea0003800000 */
[----:B------:R-:W5:Y:S01]  /*3360*/  LDCU UR4, c[0x0][0x388] ;  /* 0x00007100ff0477ac */ /* 0x000f620008000800 */
[----:B------:R-:W-:Y:S02]  /*3370*/  HFMA2 R16, -RZ, RZ, 0, 0 ;  /* 0x00000000ff107431 */ /* 0x000fe400000001ff */
[----:B0-----:R-:W-:Y:S01]  /*3380*/  IMAD.MOV.U32 R0, RZ, RZ, RZ ;  /* 0x000000ffff007224 */ /* 0x001fe200078e00ff */
[----:B-----5:R-:W-:-:S09]  /*3390*/  UISETP.NE.AND UP0, UPT, UR4, URZ, UPT ;  /* 0x000000ff0400728c */ /* 0x020fd2000bf05270 */
[----:B------:R-:W-:Y:S05]  /*33a0*/  BRA.U !UP0, `(.L_x_95) ;  /* 0x0000001108a87547 */ /* 0x000fea000b800000 */
[----:B------:R-:W1:Y:S01]  /*33b0*/  LDCU.64 UR4, c[0x0][0x390] ;  /* 0x00007200ff0477ac */ /* 0x000e620008000a00 */
[----:B------:R-:W-:Y:S01]  /*33c0*/  IMAD.MOV.U32 R16, RZ, RZ, RZ ;  /* 0x000000ffff107224 */ /* 0x000fe200078e00ff */
[----:B------:R-:W0:Y:S01]  /*33d0*/  LDCU UR6, c[0x0][0x38c] ;  /* 0x00007180ff0677ac */ /* 0x000e220008000800 */
[----:B------:R-:W5:Y:S01]  /*33e0*/  LDCU.64 UR8, c[0x0][0x4b8] ;  /* 0x00009700ff0877ac */ /* 0x000f620008000a00 */
[----:B------:R-:W-:Y:S01]  /*33f0*/  UISETP.NE.AND UP0, UPT, UR40, URZ, UPT ;  /* 0x000000ff2800728c */ /* 0x000fe2000bf05270 */
[----:B-1234-:R-:W-:-:S05]  /*3400*/  IMAD.HI.U32 R2, R17, UR4, R16 ;  /* 0x0000000411027c27 */ /* 0x01efca000f8e0010 */
[----:B------:R-:W-:-:S05]  /*3410*/  SHF.R.U32.HI R3, RZ, UR5, R2 ;  /* 0x00000005ff037c19 */ /* 0x000fca0008011602 */
[----:B------:R-:W-:-:S04]  /*3420*/  IMAD.MOV R0, RZ, RZ, -R3 ;  /* 0x000000ffff007224 */ /* 0x000fc800078e0a03 */
[----:B0-----:R-:W-:-:S04]  /*3430*/  IMAD R0, R0, UR6, R17 ;  /* 0x0000000600007c24 */ /* 0x001fc8000f8e0211 */
[C---:B-----5:R-:W-:Y:S02]  /*3440*/  IMAD R16, R0.reuse, UR8, RZ ;  /* 0x0000000800107c24 */ /* 0x060fe4000f8e02ff */
[----:B------:R-:W-:Y:S01]  /*3450*/  IMAD R0, R0, UR9, RZ ;  /* 0x0000000900007c24 */ /* 0x000fe2000f8e02ff */
        /* <DEDUP_REMOVED lines=280> */
[----:B------:R-:W2:Y:S02]  /*45e0*/  LDCU.64 UR8, c[0x0][0x578] ;  /* 0x0000af00ff0877ac */ /* 0x000ea40008000a00 */
[----:B0-----:R-:W-:-:S05]  /*45f0*/  IMAD.HI.U32 R2, R5, UR4, R4 ;  /* 0x0000000405027c27 */ /* 0x001fca000f8e0004 */
[----:B------:R-:W-:-:S05]  /*4600*/  SHF.R.U32.HI R2, RZ, UR5, R2 ;  /* 0x00000005ff027c19 */ /* 0x000fca0008011602 */
[----:B------:R-:W-:-:S04]  /*4610*/  IMAD.MOV R3, RZ, RZ, -R2 ;  /* 0x000000ffff037224 */ /* 0x000fc800078e0a02 */
[----:B-1----:R-:W-:-:S04]  /*4620*/  IMAD R5, R3, UR6, R5 ;  /* 0x0000000603057c24 */ /* 0x002fc8000f8e0205 */
[C---:B--2---:R-:W-:Y:S02]  /*4630*/  IMAD R16, R5.reuse, UR8, R16 ;  /* 0x0000000805107c24 */ /* 0x044fe4000f8e0210 */
[----:B------:R-:W-:-:S07]  /*4640*/  IMAD R0, R5, UR9, R0 ;  /* 0x0000000905007c24 */ /* 0x000fce000f8e0200 */
.L_x_95:
[----:B------:R-:W1:Y:S01]  /*4650*/  LDCU.64 UR6, c[0x0][0x588] ;  /* 0x0000b100ff0677ac */ /* 0x000e620008000a00 */
[----:B------:R-:W-:-:S04]  /*4660*/  UPRMT UR4, UR42, 0x9910, URZ ;  /* 0x000099102a047896 */ /* 0x000fc800080000ff */
[----:B------:R-:W-:Y:S01]  /*4670*/  UISETP.GT.AND UP0, UPT, UR4, 0x9, UPT ;  /* 0x000000090400788c */ /* 0x000fe2000bf04270 */
[----:B-1234-:R-:W-:-:S04]  /*4680*/  IADD3 R2, P0, PT, R0, UR6, RZ ;  /* 0x0000000600027c10 */ /* 0x01efc8000ff1e0ff */
[----:B------:R-:W-:-:S04]  /*4690*/  IADD3.X R3, PT, PT, RZ, UR7, RZ, P0, !PT ;  /* 0x00000007ff037c10 */ /* 0x000fc800087fe4ff */
        /* <DEDUP_REMOVED lines=13> */
.L_x_99:
[----:B------:R-:W2:Y:S02]  /*4770*/  LDG.E.U8 R2, desc[UR36][R2.64] ;  /* 0x0000002402027981 */ /* 0x000ea4000c1e1100 */
[----:B--2---:R-:W-:-:S04]  /*4780*/  I2FP.F32.U32 R0, R2 ;  /* 0x0000000200007245 */ /* 0x004fc80000201000 */
[----:B------:R-:W-:Y:S01]  /*4790*/  F2FP.F16.F32.PACK_AB R0, RZ, R0 ;  /* 0x00000000ff00723e */ /* 0x000fe200000000ff */
[----:B------:R-:W-:Y:S06]  /*47a0*/  BRA `(.L_x_101) ;  /* 0x0000000c007c7947 */ /* 0x000fec0003800000 */
.L_x_98:
        /* <DEDUP_REMOVED lines=10> */
.L_x_103:
[----:B------:R-:W2:Y:S02]  /*4850*/  LDG.E R2, desc[UR36][R2.64] ;  /* 0x0000002402027981 */ /* 0x000ea4000c1e1900 */
[----:B--2---:R-:W-:-:S04]  /*4860*/  I2FP.F32.S32 R0, R2 ;  /* 0x0000000200007245 */ /* 0x004fc80000201400 */
[----:B------:R-:W-:Y:S01]  /*4870*/  F2FP.F16.F32.PACK_AB R0, RZ, R0 ;  /* 0x00000000ff00723e */ /* 0x000fe200000000ff */
[----:B------:R-:W-:Y:S06]  /*4880*/  BRA `(.L_x_101) ;  /* 0x0000000c00447947 */ /* 0x000fec0003800000 */
.L_x_102:
[----:B------:R-:W2:Y:S02]  /*4890*/  LDG.E.U16 R2, desc[UR36][R2.64] ;  /* 0x0000002402027981 */ /* 0x000ea4000c1e1500 */
[----:B--2---:R-:W0:Y:S02]  /*48a0*/  I2F.S16 R0, R2 ;  /* 0x0000000200007306 */ /* 0x004e240000101400 */
[----:B0-----:R-:W-:Y:S01]  /*48b0*/  F2FP.F16.F32.PACK_AB R0, RZ, R0 ;  /* 0x00000000ff00723e */ /* 0x001fe200000000ff */
[----:B------:R-:W-:Y:S06]  /*48c0*/  BRA `(.L_x_101) ;  /* 0x0000000c00347947 */ /* 0x000fec0003800000 */
.L_x_97:
        /* <DEDUP_REMOVED lines=9> */
.L_x_105:
[----:B------:R1:W5:Y:S01]  /*4960*/  LDG.E.U16 R0, desc[UR36][R2.64] ;  /* 0x0000002402007981 */ /* 0x000362000c1e1500 */
[----:B------:R-:W-:Y:S05]  /*4970*/  BRA `(.L_x_101) ;  /* 0x0000000c00087947 */ /* 0x000fea0003800000 */
.L_x_104:
        /* <DEDUP_REMOVED lines=9> */
.L_x_107:
[----:B------:R0:W5:Y:S01]  /*4a10*/  LDG.E.U16 R0, desc[UR36][R2.64] ;  /* 0x0000002402007981 */ /* 0x000162000c1e1500 */
[----:B------:R-:W-:Y:S05]  /*4a20*/  BRA `(.L_x_101) ;  /* 0x0000000800dc7947 */ /* 0x000fea0003800000 */
.L_x_106:
        /* <DEDUP_REMOVED lines=8> */
.L_x_96:
        /* <DEDUP_REMOVED lines=13> */
.L_x_110:
        /* <DEDUP_REMOVED lines=8> */
.L_x_109:
[----:B------:R-:W-:-:S09]  /*4c00*/  UISETP.NE.AND UP0, UPT, UR4, 0xf, UPT ;  /* 0x0000000f0400788c */ /* 0x000fd2000bf05270 */
[----:B------:R-:W-:Y:S05]  /*4c10*/  BRA.U !UP0, `(.L_x_111) ;  /* 0x0000000108987547 */ /* 0x000fea000b800000 */
[----:B------:R-:W-:-:S09]  /*4c20*/  UISETP.NE.AND UP0, UPT, UR4, 0x17, UPT ;  /* 0x000000170400788c */ /* 0x000fd2000bf05270 */
[----:B------:R-:W-:Y:S05]  /*4c30*/  BRA.U !UP0, `(.L_x_112) ;  /* 0x00000001085c7547 */ /* 0x000fea000b800000 */
[----:B------:R-:W-:-:S09]  /*4c40*/  UISETP.NE.AND UP0, UPT, UR4, 0x18, UPT ;  /* 0x000000180400788c */ /* 0x000fd2000bf05270 */
[----:B------:R-:W-:Y:S05]  /*4c50*/  BRA.U UP0, `(.L_x_100) ;  /* 0x0000000500ec7547 */ /* 0x000fea000b800000 */
[----:B------:R-:W2:Y:S01]  /*4c60*/  LDG.E.U8 R0, desc[UR36][R2.64] ;  /* 0x0000002402007981 */ /* 0x000ea2000c1e1100 */
[----:B------:R-:W-:Y:S02]  /*4c70*/  IMAD.MOV.U32 R6, RZ, RZ, 0x1f ;  /* 0x0000001fff067424 */ /* 0x000fe400078e00ff */
[----:B--2---:R-:W-:-:S05]  /*4c80*/  IMAD.SHL.U32 R0, R0, 0x1000000, RZ ;  /* 0x0100000000007824 */ /* 0x004fca00078e00ff */
[C---:B------:R-:W-:Y:S02]  /*4c90*/  LOP3.LUT R4, R0.reuse, 0x7f000000, RZ, 0xc0, !PT ;  /* 0x7f00000000047812 */ /* 0x040fe400078ec0ff */
[----:B------:R-:W-:Y:S02]  /*4ca0*/  LOP3.LUT P0, RZ, R0, 0x7f000000, RZ, 0xc0, !PT ;  /* 0x7f00000000ff7812 */ /* 0x000fe4000780c0ff */
[----:B------:R-:W0:Y:S02]  /*4cb0*/  FLO.U32 R5, R4 ;  /* 0x0000000400057300 */ /* 0x000e2400000e0000 */
[----:B0-----:R-:W-:-:S04]  /*4cc0*/  IADD3 R5, PT, PT, -R5, RZ, RZ ;  /* 0x000000ff05057210 */ /* 0x001fc80007ffe1ff */
[----:B------:R-:W-:-:S05]  /*4cd0*/  VIADDMNMX.U32 R5, R5, R6, 0x4, !PT ;  /* 0x0000000405057446 */ /* 0x000fca0007800006 */
[----:B------:R-:W-:-:S04]  /*4ce0*/  VIADD R5, R5, 0xfffffffc ;  /* 0xfffffffc05057836 */ /* 0x000fc80000000000 */
[----:B------:R-:W-:Y:S01]  /*4cf0*/  IMAD.SHL.U32 R7, R5, 0x800000, RZ ;  /* 0x0080000005077824 */ /* 0x000fe200078e00ff */
[C---:B------:R-:W-:Y:S02]  /*4d00*/  SHF.L.U32 R6, R4.reuse, R5, RZ ;  /* 0x0000000504067219 */ /* 0x040fe400000006ff */
[----:B------:R-:W-:Y:S02]  /*4d10*/  IADD3 R5, PT, PT, R4, 0x1000000, RZ ;  /* 0x0100000004057810 */ /* 0x000fe40007ffe0ff */
[----:B------:R-:W-:Y:S02]  /*4d20*/  LEA.HI R6, R6, -R7, RZ, 0x1c ;  /* 0x8000000706067211 */ /* 0x000fe400078fe0ff */
[----:B------:R-:W-:-:S03]  /*4d30*/  SHF.R.S32.HI R5, RZ, 0x8, R5 ;  /* 0x00000008ff057819 */ /* 0x000fc60000011405 */
[----:B------:R-:W-:-:S05]  /*4d40*/  VIADD R6, R6, 0x3c000000 ;  /* 0x3c00000006067836 */ /* 0x000fca0000000000 */
[----:B------:R-:W-:-:S04]  /*4d50*/  LOP3.LUT R5, R6, 0x7f800000, R5, 0xf8, !PT ;  /* 0x7f80000006057812 */ /* 0x000fc800078ef805 */
[----:B------:R-:W-:-:S04]  /*4d60*/  SEL R5, R5, RZ, P0 ;  /* 0x000000ff05057207 */ /* 0x000fc80000000000 */
[----:B------:R-:W-:-:S04]  /*4d70*/  LOP3.LUT R5, R5, 0x80000000, R0, 0xf8, !PT ;  /* 0x8000000005057812 */ /* 0x000fc800078ef800 */
[----:B------:R-:W-:-:S04]  /*4d80*/  F2FP.F16.F32.PACK_AB R5, RZ, R5 ;  /* 0x00000005ff05723e */ /* 0x000fc800000000ff */
[----:B------:R-:W-:Y:S01]  /*4d90*/  PRMT R0, R5, 0x7610, R0 ;  /* 0x0000761005007816 */ /* 0x000fe20000000000 */
[----:B------:R-:W-:Y:S06]  /*4da0*/  BRA `(.L_x_101) ;  /* 0x0000000400fc7947 */ /* 0x000fec0003800000 */
.L_x_112:
[----:B------:R-:W2:Y:S02]  /*4db0*/  LDG.E.U8 R2, desc[UR36][R2.64] ;  /* 0x0000002402027981 */ /* 0x000ea4000c1e1100 */
[C---:B--2---:R-:W-:Y:S01]  /*4dc0*/  IMAD.SHL.U32 R0, R2.reuse, 0x2000000, RZ ;  /* 0x0200000002007824 */ /* 0x044fe200078e00ff */
[----:B------:R-:W-:-:S04]  /*4dd0*/  SHF.L.U32 R5, R2, 0x8, RZ ;  /* 0x0000000802057819 */ /* 0x000fc800000006ff */
[----:B------:R-:W-:-:S13]  /*4de0*/  ISETP.GE.U32.AND P0, PT, R0, 0x8000000, PT ;  /* 0x080000000000780c */ /* 0x000fda0003f06070 */
[C---:B------:R-:W-:Y:S02]  /*4df0*/  @!P0 LOP3.LUT R4, R5.reuse, 0x7f00, RZ, 0xc0, !PT ;  /* 0x00007f0005048812 */ /* 0x040fe400078ec0ff */
[----:B------:R-:W-:Y:S02]  /*4e00*/  @P0 LEA.HI R0, R0, 0x70000000, RZ, 0x1c ;  /* 0x7000000000000811 */ /* 0x000fe400078fe0ff */
[----:B------:R-:W-:Y:S02]  /*4e10*/  @!P0 LOP3.LUT R4, R4, 0x3f000000, RZ, 0xfc, !PT ;  /* 0x3f00000004048812 */ /* 0x000fe400078efcff */
[----:B------:R-:W-:Y:S01]  /*4e20*/  PRMT R5, R5, 0x9910, RZ ;  /* 0x0000991005057816 */ /* 0x000fe200000000ff */
[----:B------:R-:W-:Y:S02]  /*4e30*/  @P0 FMUL.FTZ R0, R0, 1.9259299443872358531e-34 ;  /* 0x0780000000000820 */ /* 0x000fe40000410000 */
[----:B------:R-:W-:-:S05]  /*4e40*/  @!P0 FADD.FTZ R0, R4, -0.5 ;  /* 0xbf00000004008421 */ /* 0x000fca0000010000 */
[----:B------:R-:W-:-:S04]  /*4e50*/  LOP3.LUT R0, R0, 0x80000000, R5, 0xf8, !PT ;  /* 0x8000000000007812 */ /* 0x000fc800078ef805 */
[----:B------:R-:W-:Y:S01]  /*4e60*/  F2FP.F16.F32.PACK_AB R0, RZ, R0 ;  /* 0x00000000ff00723e */ /* 0x000fe200000000ff */
[----:B------:R-:W-:Y:S06]  /*4e70*/  BRA `(.L_x_101) ;  /* 0x0000000400c87947 */ /* 0x000fec0003800000 */
.L_x_111:
[----:B------:R-:W2:Y:S02]  /*4e80*/  LDG.E.U16 R0, desc[UR36][R2.64] ;  /* 0x0000002402007981 */ /* 0x000ea4000c1e1500 */
[----:B--2---:R-:W-:-:S05]  /*4e90*/  IMAD.U32 R0, R0, 0x10000, RZ ;  /* 0x0001000000007824 */ /* 0x004fca00078e00ff */
[----:B------:R-:W-:Y:S01]  /*4ea0*/  F2FP.F16.F32.PACK_AB R0, RZ, R0 ;  /* 0x00000000ff00723e */ /* 0x000fe200000000ff */
[----:B------:R-:W-:Y:S06]  /*4eb0*/  BRA `(.L_x_101) ;  /* 0x0000000400b87947 */ /* 0x000fec0003800000 */
.L_x_108:
        /* <DEDUP_REMOVED lines=12> */
.L_x_115:
[----:B------:R-:W2:Y:S01]  /*4f80*/  LDG.E.U8 R3, desc[UR36][R2.64] ;  /* 0x0000002402037981 */ /* 0x000ea2000c1e1100 */
[----:B------:R-:W-:Y:S01]  /*4f90*/  BSSY.RECONVERGENT B0, `(.L_x_116) ;  /* 0x0000018000007945 */ /* 0x000fe20003800200 */
[----:B------:R-:W-:Y:S01]  /*4fa0*/  IMAD.MOV.U32 R0, RZ, RZ, RZ ;  /* 0x000000ffff007224 */ /* 0x000fe200078e00ff */
[----:B--2---:R-:W-:-:S13]  /*4fb0*/  ISETP.NE.AND P0, PT, R3, RZ, PT ;  /* 0x000000ff0300720c */ /* 0x004fda0003f05270 */
[----:B------:R-:W-:Y:S05]  /*4fc0*/  @!P0 BRA `(.L_x_117) ;  /* 0x0000000000508947 */ /* 0x000fea0003800000 */
[----:B------:R-:W-:-:S13]  /*4fd0*/  ISETP.NE.AND P0, PT, R3, 0x80, PT ;  /* 0x000000800300780c */ /* 0x000fda0003f05270 */
[----:B------:R-:W-:Y:S01]  /*4fe0*/  @!P0 MOV R0, 0x7f800001 ;  /* 0x7f80000100008802 */ /* 0x000fe20000000f00 */
        /* <DEDUP_REMOVED lines=14> */
.L_x_119:
[----:B------:R-:W-:Y:S05]  /*50d0*/  BSYNC.RECONVERGENT B1 ;  /* 0x0000000000017941 */ /* 0x000fea0003800200 */
.L_x_118:
[----:B------:R-:W-:Y:S02]  /*50e0*/  SHF.L.U32 R0, R0, 0x14, RZ ;  /* 0x0000001400007819 */ /* 0x000fe400000006ff */
[----:B------:R-:W-:-:S04]  /*50f0*/  LEA R2, R2, 0x3b800000, 0x17 ;  /* 0x3b80000002027811 */ /* 0x000fc800078eb8ff */
[----:B------:R-:W-:-:S07]  /*5100*/  LOP3.LUT R0, R2, R0, R7, 0xfe, !PT ;  /* 0x0000000002007212 */ /* 0x000fce00078efe07 */
.L_x_117:
[----:B------:R-:W-:Y:S05]  /*5110*/  BSYNC.RECONVERGENT B0 ;  /* 0x0000000000007941 */ /* 0x000fea0003800200 */
.L_x_116:
[----:B------:R-:W-:Y:S01]  /*5120*/  F2FP.F16.F32.PACK_AB R0, RZ, R0 ;  /* 0x00000000ff00723e */ /* 0x000fe200000000ff */
[----:B------:R-:W-:Y:S06]  /*5130*/  BRA `(.L_x_101) ;  /* 0x0000000400187947 */ /* 0x000fec0003800000 */
.L_x_114:
        /* <DEDUP_REMOVED lines=21> */
.L_x_123:
[----:B------:R-:W-:Y:S05]  /*5290*/  BSYNC.RECONVERGENT B1 ;  /* 0x0000000000017941 */ /* 0x000fea0003800200 */
.L_x_122:
[----:B------:R-:W-:Y:S01]  /*52a0*/  IMAD.SHL.U32 R0, R0, 0x200000, RZ ;  /* 0x0020000000007824 */ /* 0x000fe200078e00ff */
[----:B------:R-:W-:-:S04]  /*52b0*/  LEA R2, R2, 0x37800000, 0x17 ;  /* 0x3780000002027811 */ /* 0x000fc800078eb8ff */
[----:B------:R-:W-:-:S07]  /*52c0*/  LOP3.LUT R0, R2, R0, R7, 0xfe, !PT ;  /* 0x0000000002007212 */ /* 0x000fce00078efe07 */
.L_x_121:
[----:B------:R-:W-:Y:S05]  /*52d0*/  BSYNC.RECONVERGENT B0 ;  /* 0x0000000000007941 */ /* 0x000fea0003800200 */
.L_x_120:
[----:B------:R-:W-:Y:S01]  /*52e0*/  F2FP.F16.F32.PACK_AB R0, RZ, R0 ;  /* 0x00000000ff00723e */ /* 0x000fe200000000ff */
[----:B------:R-:W-:Y:S06]  /*52f0*/  BRA `(.L_x_101) ;  /* 0x0000000000a87947 */ /* 0x000fec0003800000 */
.L_x_113:
[----:B------:R-:W-:-:S09]  /*5300*/  UISETP.NE.AND UP0, UPT, UR4, 0x1c, UPT ;  /* 0x0000001c0400788c */ /* 0x000fd2000bf05270 */
[----:B------:R-:W-:Y:S05]  /*5310*/  BRA.U !UP0, `(.L_x_124) ;  /* 0x0000000108947547 */ /* 0x000fea000b800000 */
[----:B------:R-:W-:-:S09]  /*5320*/  UISETP.NE.AND UP0, UPT, UR4, 0x1d, UPT ;  /* 0x0000001d0400788c */ /* 0x000fd2000bf05270 */
[----:B------:R-:W-:Y:S05]  /*5330*/  BRA.U !UP0, `(.L_x_125) ;  /* 0x00000001087c7547 */ /* 0x000fea000b800000 */
[----:B------:R-:W-:-:S09]  /*5340*/  UISETP.NE.AND UP0, UPT, UR4, 0x2c, UPT ;  /* 0x0000002c0400788c */ /* 0x000fd2000bf05270 */
[----:B------:R-:W-:Y:S05]  /*5350*/  BRA.U UP0, `(.L_x_100) ;  /* 0x00000001002c7547 */ /* 0x000fea000b800000 */
[----:B------:R-:W2:Y:S01]  /*5360*/  LDG.E.U8 R2, desc[UR36][R2.64] ;  /* 0x0000002402027981 */ /* 0x000ea2000c1e1100 */
[----:B------:R-:W-:Y:S01]  /*5370*/  BSSY.RECONVERGENT B0, `(.L_x_126) ;  /* 0x0000007000007945 */ /* 0x000fe20003800200 */
[----:B------:R-:W-:Y:S01]  /*5380*/  HFMA2 R0, -RZ, RZ, 3.814697265625e-06, 0 ;  /* 0x00400000ff007431 */ /* 0x000fe200000001ff */
[----:B--2---:R-:W-:-:S13]  /*5390*/  ISETP.NE.AND P0, PT, R2, RZ, PT ;  /* 0x000000ff0200720c */ /* 0x004fda0003f05270 */
[----:B------:R-:W-:Y:S05]  /*53a0*/  @!P0 BRA `(.L_x_127) ;  /* 0x00000000000c8947 */ /* 0x000fea0003800000 */
[----:B------:R-:W-:-:S13]  /*53b0*/  ISETP.NE.AND P0, PT, R2, 0xff, PT ;  /* 0x000000ff0200780c */ /* 0x000fda0003f05270 */
[----:B------:R-:W-:Y:S02]  /*53c0*/  @!P0 IMAD.MOV.U32 R0, RZ, RZ, 0x7f800001 ;  /* 0x7f800001ff008424 */ /* 0x000fe400078e00ff */
[----:B------:R-:W-:-:S07]  /*53d0*/  @P0 IMAD.SHL.U32 R0, R2, 0x800000, RZ ;  /* 0x0080000002000824 */ /* 0x000fce00078e00ff */
.L_x_127:
[----:B------:R-:W-:Y:S05]  /*53e0*/  BSYNC.RECONVERGENT B0 ;  /* 0x0000000000007941 */ /* 0x000fea0003800200 */
.L_x_126:
[----:B------:R-:W-:Y:S01]  /*53f0*/  F2FP.F16.F32.PACK_AB R0, RZ, R0 ;  /* 0x00000000ff00723e */ /* 0x000fe200000000ff */
[----:B------:R-:W-:Y:S06]  /*5400*/  BRA `(.L_x_101) ;  /* 0x0000000000647947 */ /* 0x000fec0003800000 */
.L_x_100:
[----:B------:R-:W-:Y:S01]  /*5410*/  MOV R2, 0x120 ;  /* 0x0000012000027802 */ /* 0x000fe20000000f00 */
[----:B------:R-:W0:Y:S01]  /*5420*/  LDCU.64 UR4, c[0x4][0x110] ;  /* 0x01002200ff0477ac */ /* 0x000e220008000a00 */
[----:B------:R-:W-:Y:S02]  /*5430*/  HFMA2 R8, -RZ, RZ, 0, 4.64916229248046875e-06 ;  /* 0x0000004eff087431 */ /* 0x000fe400000001ff */
[----:B------:R-:W-:Y:S01]  /*5440*/  IMAD.MOV.U32 R12, RZ, RZ, 0x1 ;  /* 0x00000001ff0c7424 */ /* 0x000fe200078e00ff */
[----:B------:R-:W1:Y:S01]  /*5450*/  LDCU.64 UR6, c[0x4][0x118] ;  /* 0x01002300ff0677ac */ /* 0x000e620008000a00 */
[----:B------:R-:W2:Y:S01]  /*5460*/  LDC.64 R2, c[0x4][R2] ;  /* 0x0100000002027b82 */ /* 0x000ea20000000a00 */
[----:B------:R-:W-:Y:S01]  /*5470*/  IMAD.MOV.U32 R13, RZ, RZ, RZ ;  /* 0x000000ffff0d7224 */ /* 0x000fe200078e00ff */
[----:B------:R-:W3:Y:S01]  /*5480*/  LDCU.64 UR8, c[0x4][0x20] ;  /* 0x01000400ff0877ac */ /* 0x000ee20008000a00 */
[----:B0-----:R-:W-:Y:S01]  /*5490*/  MOV R4, UR4 ;  /* 0x0000000400047c02 */ /* 0x001fe20008000f00 */
[----:B------:R-:W-:-:S02]  /*54a0*/  IMAD.U32 R5, RZ, RZ, UR5 ;  /* 0x00000005ff057e24 */ /* 0x000fc4000f8e00ff */
[----:B-1----:R-:W-:Y:S01]  /*54b0*/  IMAD.U32 R6, RZ, RZ, UR6 ;  /* 0x00000006ff067e24 */ /* 0x002fe2000f8e00ff */
[----:B------:R-:W-:Y:S01]  /*54c0*/  MOV R7, UR7 ;  /* 0x0000000700077c02 */ /* 0x000fe20008000f00 */
[----:B---3--:R-:W-:Y:S02]  /*54d0*/  IMAD.U32 R10, RZ, RZ, UR8 ;  /* 0x00000008ff0a7e24 */ /* 0x008fe4000f8e00ff */
[----:B------:R-:W-:-:S07]  /*54e0*/  IMAD.U32 R11, RZ, RZ, UR9 ;  /* 0x00000009ff0b7e24 */ /* 0x000fce000f8e00ff */
[----:B------:R-:W-:-:S07]  /*54f0*/  LEPC R20, `(.L_x_128) ;  /* 0x000000001014794e */ /* 0x000fce0000000000 */
[----:B--2---:R-:W-:Y:S05]  /*5500*/  CALL.ABS.NOINC R2 ;  /* 0x0000000002007343 */ /* 0x004fea0003c00000 */
.L_x_128:
[----:B------:R-:W-:Y:S01]  /*5510*/  PRMT R0, RZ, 0x7610, R0 ;  /* 0x00007610ff007816 */ /* 0x000fe20000000000 */
[----:B------:R-:W-:Y:S06]  /*5520*/  BRA `(.L_x_101) ;  /* 0x00000000001c7947 */ /* 0x000fec0003800000 */
.L_x_125:
[----:B------:R-:W2:Y:S02]  /*5530*/  LDG.E.64 R2, desc[UR36][R2.64] ;  /* 0x0000002402027981 */ /* 0x000ea4000c1e1b00 */
[----:B--2---:R-:W0:Y:S02]  /*5540*/  I2F.U64 R0, R2 ;  /* 0x0000000200007312 */ /* 0x004e240000301000 */
[----:B0-----:R-:W-:Y:S01]  /*5550*/  F2FP.F16.F32.PACK_AB R0, RZ, R0 ;  /* 0x00000000ff00723e */ /* 0x001fe200000000ff */
[----:B------:R-:W-:Y:S06]  /*5560*/  BRA `(.L_x_101) ;  /* 0x00000000000c7947 */ /* 0x000fec0003800000 */
.L_x_124:
[----:B------:R-:W2:Y:S02]  /*5570*/  LDG.E R2, desc[UR36][R2.64] ;  /* 0x0000002402027981 */ /* 0x000ea4000c1e1900 */
[----:B--2---:R-:W-:-:S04]  /*5580*/  I2FP.F32.U32 R0, R2 ;  /* 0x0000000200007245 */ /* 0x004fc80000201000 */
[----:B------:R-:W-:-:S07]  /*5590*/  F2FP.F16.F32.PACK_AB R0, RZ, R0 ;  /* 0x00000000ff00723e */ /* 0x000fce00000000ff */
.L_x_101:
[----:B-----5:R-:W-:Y:S01]  /*55a0*/  HADD2.F32 R0, -RZ, R0.H0_H0 ;  /* 0x20000000ff007230 */ /* 0x020fe20000004100 */
[----:B------:R-:W2:Y:S01]  /*55b0*/  LDC.64 R6, c[0x0][0x598] ;  /* 0x00016600ff067b82 */ /* 0x000ea20000000a00 */
[----:B------:R-:W0:Y:S03]  /*55c0*/  LDCU.64 UR6, c[0x0][0x580] ;  /* 0x0000b000ff0677ac */ /* 0x000e260008000a00 */
[----:B------:R-:W-:-:S13]  /*55d0*/  FSETP.NE.FTZ.AND P0, PT, |R0|, +INF , PT ;  /* 0x7f8000000000780b */ /* 0x000fda0003f15200 */
[----:B------:R-:W3:Y:S01]  /*55e0*/  @!P0 LDC.64 R4, c[0x0][0x590] ;  /* 0x00016400ff048b82 */ /* 0x000ee20000000a00 */
[----:B------:R-:W-:-:S05]  /*55f0*/  @!P0 MOV R9, 0x3f800000 ;  /* 0x3f80000000098802 */ /* 0x000fca0000000f00 */
[----:B---3--:R3:W-:Y:S04]  /*5600*/  @!P0 STG.E desc[UR36][R4.64], R9 ;  /* 0x0000000904008986 */ /* 0x0087e8000c101924 */
[----:B--2---:R-:W2:Y:S01]  /*5610*/  LDG.E R7, desc[UR36][R6.64] ;  /* 0x0000002406077981 */ /* 0x004ea2000c1e1900 */
[----:B------:R-:W-:Y:S01]  /*5620*/  UPRMT UR4, UR41, 0x9910, URZ ;  /* 0x0000991029047896 */ /* 0x000fe200080000ff */
[----:B01----:R-:W-:-:S03]  /*5630*/  IADD3 R2, P1, PT, R16, UR6, RZ ;  /* 0x0000000610027c10 */ /* 0x003fc6000ff3e0ff */
[----:B------:R-:W-:Y:S02]  /*5640*/  UISETP.GT.AND UP0, UPT, UR4, 0x9, UPT ;  /* 0x000000090400788c */ /* 0x000fe4000bf04270 */
[----:B------:R-:W-:Y:S01]  /*5650*/  IMAD.X R3, RZ, RZ, UR7, P1 ;  /* 0x00000007ff037e24 */ /* 0x000fe200088e06ff */
        /* <DEDUP_REMOVED lines=16> */
.L_x_132:
[----:B------:R-:W-:-:S06]  /*5760*/  HADD2.F32 R5, -RZ, R0.H0_H0 ;  /* 0x20000000ff057230 */ /* 0x000fcc0000004100 */
[----:B------:R-:W0:Y:S02]  /*5770*/  F2I.S64.TRUNC R4, R5 ;  /* 0x0000000500047311 */ /* 0x000e24000020d900 */
[----:B0-----:R0:W-:Y:S01]  /*5780*/  STG.E.U8 desc[UR36][R2.64], R4 ;  /* 0x0000000402007986 */ /* 0x0011e2000c101124 */
[----:B------:R-:W-:Y:S05]  /*5790*/  BRA `(.L_x_134) ;  /* 0x0000000c006c7947 */ /* 0x000fea0003800000 */
.L_x_131:
        /* <DEDUP_REMOVED lines=10> */
.L_x_136:
[----:B------:R-:W-:-:S04]  /*5840*/  HADD2.F32 R0, -RZ, R0.H0_H0 ;  /* 0x20000000ff007230 */ /* 0x000fc80000004100 */
[----:B------:R-:W0:Y:S02]  /*5850*/  F2I.FTZ.TRUNC.NTZ R5, R0 ;  /* 0x0000000000057305 */ /* 0x000e24000021f100 */
[----:B0-----:R0:W-:Y:S01]  /*5860*/  STG.E desc[UR36][R2.64], R5 ;  /* 0x0000000502007986 */ /* 0x0011e2000c101924 */
[----:B------:R-:W-:Y:S05]  /*5870*/  BRA `(.L_x_134) ;  /* 0x0000000c00347947 */ /* 0x000fea0003800000 */
.L_x_135:
[----:B------:R-:W-:-:S04]  /*5880*/  HADD2.F32 R0, -RZ, R0.H0_H0 ;  /* 0x20000000ff007230 */ /* 0x000fc80000004100 */
[----:B------:R-:W0:Y:S02]  /*5890*/  F2I.FTZ.TRUNC.NTZ R5, R0 ;  /* 0x0000000000057305 */ /* 0x000e24000021f100 */
[----:B0-----:R0:W-:Y:S01]  /*58a0*/  STG.E.U16 desc[UR36][R2.64], R5 ;  /* 0x0000000502007986 */ /* 0x0011e2000c101524 */
[----:B------:R-:W-:Y:S05]  /*58b0*/  BRA `(.L_x_134) ;  /* 0x0000000c00247947 */ /* 0x000fea0003800000 */
.L_x_130:
        /* <DEDUP_REMOVED lines=9> */
.L_x_138:
[----:B------:R0:W-:Y:S01]  /*5950*/  STG.E.U16 desc[UR36][R2.64], R0 ;  /* 0x0000000002007986 */ /* 0x0001e2000c101524 */
[----:B------:R-:W-:Y:S05]  /*5960*/  BRA `(.L_x_134) ;  /* 0x0000000800f87947 */ /* 0x000fea0003800000 */
.L_x_137:
        /* <DEDUP_REMOVED lines=10> */
.L_x_140:
[----:B------:R-:W-:-:S05]  /*5a10*/  HADD2.F32 R0, -RZ, R0.H0_H0 ;  /* 0x20000000ff007230 */ /* 0x000fca0000004100 */
[----:B------:R-:W-:-:S04]  /*5a20*/  F2FP.F16.F32.PACK_AB R0, RZ, R0 ;  /* 0x00000000ff00723e */ /* 0x000fc800000000ff */
[----:B------:R-:W-:-:S05]  /*5a30*/  PRMT R0, R0, 0x5410, RZ ;  /* 0x0000541000007816 */ /* 0x000fca00000000ff */
[----:B------:R0:W-:Y:S01]  /*5a40*/  STG.E desc[UR36][R2.64], R0 ;  /* 0x0000000002007986 */ /* 0x0001e2000c101924 */
[----:B------:R-:W-:Y:S05]  /*5a50*/  BRA `(.L_x_134) ;  /* 0x0000000800bc7947 */ /* 0x000fea0003800000 */
.L_x_139:
[----:B------:R-:W-:-:S05]  /*5a60*/  HADD2.F32 R4, -RZ, R0.H0_H0 ;  /* 0x20000000ff047230 */ /* 0x000fca0000004100 */
[----:B------:R-:W-:-:S06]  /*5a70*/  FMUL.FTZ R4, R4, 1 ;  /* 0x3f80000004047820 */ /* 0x000fcc0000410000 */
[----:B------:R-:W0:Y:S02]  /*5a80*/  F2F.F64.F32 R4, R4 ;  /* 0x0000000400047310 */ /* 0x000e240000201800 */
[----:B0-----:R0:W-:Y:S01]  /*5a90*/  STG.E.64 desc[UR36][R2.64], R4 ;  /* 0x0000000402007986 */ /* 0x0011e2000c101b24 */
[----:B------:R-:W-:Y:S05]  /*5aa0*/  BRA `(.L_x_134) ;  /* 0x0000000800a87947 */ /* 0x000fea0003800000 */
.L_x_129:
[----:B------:R-:W-:-:S09]  /*5ab0*/  UISETP.GT.AND UP0, UPT, UR4, 0x18, UPT ;  /* 0x000000180400788c */ /* 0x000fd2000bf04270 */
[----:B------:R-:W-:Y:S05]  /*5ac0*/  BRA.U !UP0, `(.L_x_141) ;  /* 0x0000000508607547 */ /* 0x000fea000b800000 */
        /* <DEDUP_REMOVED lines=12> */
.L_x_144:
[----:B------:R-:W-:Y:S01]  /*5b90*/  HADD2.F32 R5, -RZ, R0.H0_H0 ;  /* 0x20000000ff057230 */ /* 0x000fe20000004100 */
[----:B------:R-:W-:Y:S01]  /*5ba0*/  BSSY.RECONVERGENT B0, `(.L_x_145) ;  /* 0x0000013000007945 */ /* 0x000fe20003800200 */
[----:B------:R-:W-:-:S03]  /*5bb0*/  MOV R0, 0x80 ;  /* 0x0000008000007802 */ /* 0x000fc60000000f00 */
[----:B------:R-:W-:-:S04]  /*5bc0*/  LOP3.LUT R4, R5, 0x7fffffff, RZ, 0xc0, !PT ;  /* 0x7fffffff05047812 */ /* 0x000fc800078ec0ff */
[----:B------:R-:W-:-:S13]  /*5bd0*/  ISETP.GT.U32.AND P0, PT, R4, 0x437fffff, PT ;  /* 0x437fffff0400780c */ /* 0x000fda0003f04070 */
[----:B------:R-:W-:Y:S05]  /*5be0*/  @P0 BRA `(.L_x_146) ;  /* 0x0000000000380947 */ /* 0x000fea0003800000 */
[----:B------:R-:W-:-:S13]  /*5bf0*/  ISETP.GE.U32.AND P0, PT, R4, 0x3c000000, PT ;  /* 0x3c0000000400780c */ /* 0x000fda0003f06070 */
[----:B------:R-:W-:-:S04]  /*5c00*/  @P0 SHF.R.U32.HI R0, RZ, 0x14, R5 ;  /* 0x00000014ff000819 */ /* 0x000fc80000011605 */
[----:B------:R-:W-:-:S04]  /*5c10*/  @P0 LOP3.LUT R0, R0, 0x1, RZ, 0xc0, !PT ;  /* 0x0000000100000812 */ /* 0x000fc800078ec0ff */
[----:B------:R-:W-:-:S04]  /*5c20*/  @P0 IADD3 R0, PT, PT, R5, 0x487ffff, R0 ;  /* 0x0487ffff05000810 */ /* 0x000fc80007ffe000 */
[----:B------:R-:W-:-:S04]  /*5c30*/  @P0 SHF.R.U32.HI R0, RZ, 0x14, R0 ;  /* 0x00000014ff000819 */ /* 0x000fc80000011600 */
[----:B------:R-:W-:Y:S01]  /*5c40*/  @P0 LOP3.LUT R0, R0, 0xff, RZ, 0xc0, !PT ;  /* 0x000000ff00000812 */ /* 0x000fe200078ec0ff */
[----:B------:R-:W-:Y:S06]  /*5c50*/  @P0 BRA `(.L_x_147) ;  /* 0x0000000000140947 */ /* 0x000fec0003800000 */
[----:B------:R-:W-:-:S05]  /*5c60*/  FADD.FTZ R0, R4, 8192 ;  /* 0x4600000004007421 */ /* 0x000fca0000010000 */
[----:B------:R-:W-:Y:S02]  /*5c70*/  LOP3.LUT P0, R4, R0, 0xff, RZ, 0xc0, !PT ;  /* 0x000000ff00047812 */ /* 0x000fe4000780c0ff */
[----:B------:R-:W-:-:S11]  /*5c80*/  PRMT R0, RZ, 0x7610, R0 ;  /* 0x00007610ff007816 */ /* 0x000fd60000000000 */
[----:B------:R-:W-:Y:S05]  /*5c90*/  @!P0 BRA `(.L_x_146) ;  /* 0x00000000000c8947 */ /* 0x000fea0003800000 */
[----:B------:R-:W-:-:S07]  /*5ca0*/  IMAD.MOV.U32 R0, RZ, RZ, R4 ;  /* 0x000000ffff007224 */ /* 0x000fce00078e0004 */
.L_x_147:
[----:B------:R-:W-:-:S04]  /*5cb0*/  SHF.R.U32.HI R5, RZ, 0x18, R5 ;  /* 0x00000018ff057819 */ /* 0x000fc80000011605 */
[----:B------:R-:W-:-:S07]  /*5cc0*/  LOP3.LUT R0, R0, 0x80, R5, 0xf8, !PT ;  /* 0x0000008000007812 */ /* 0x000fce00078ef805 */
.L_x_146:
[----:B------:R-:W-:Y:S05]  /*5cd0*/  BSYNC.RECONVERGENT B0 ;  /* 0x0000000000007941 */ /* 0x000fea0003800200 */
.L_x_145:
[----:B------:R0:W-:Y:S01]  /*5ce0*/  STG.E.U8 desc[UR36][R2.64], R0 ;  /* 0x0000000002007986 */ /* 0x0001e2000c101124 */
[----:B------:R-:W-:Y:S05]  /*5cf0*/  BRA `(.L_x_134) ;  /* 0x0000000800147947 */ /* 0x000fea0003800000 */
.L_x_143:
[----:B------:R-:W-:Y:S01]  /*5d00*/  HADD2.F32 R5, -RZ, R0.H0_H0 ;  /* 0x20000000ff057230 */ /* 0x000fe20000004100 */
[----:B------:R-:W-:Y:S01]  /*5d10*/  BSSY.RECONVERGENT B0, `(.L_x_148) ;  /* 0x0000013000007945 */ /* 0x000fe20003800200 */
[----:B------:R-:W-:-:S03]  /*5d20*/  IMAD.MOV.U32 R0, RZ, RZ, 0x80 ;  /* 0x00000080ff007424 */ /* 0x000fc600078e00ff */
        /* <DEDUP_REMOVED lines=14> */
[----:B------:R-:W-:-:S07]  /*5e10*/  MOV R0, R4 ;  /* 0x0000000400007202 */ /* 0x000fce0000000f00 */
.L_x_150:
[----:B------:R-:W-:-:S04]  /*5e20*/  SHF.R.U32.HI R5, RZ, 0x18, R5 ;  /* 0x00000018ff057819 */ /* 0x000fc80000011605 */
[----:B------:R-:W-:-:S07]  /*5e30*/  LOP3.LUT R0, R0, 0x80, R5, 0xf8, !PT ;  /* 0x0000008000007812 */ /* 0x000fce00078ef805 */
.L_x_149:
[----:B------:R-:W-:Y:S05]  /*5e40*/  BSYNC.RECONVERGENT B0 ;  /* 0x0000000000007941 */ /* 0x000fea0003800200 */
.L_x_148:
[----:B------:R0:W-:Y:S01]  /*5e50*/  STG.E.U8 desc[UR36][R2.64], R0 ;  /* 0x0000000002007986 */ /* 0x0001e2000c101124 */
[----:B------:R-:W-:Y:S05]  /*5e60*/  BRA `(.L_x_134) ;  /* 0x0000000400b87947 */ /* 0x000fea0003800000 */
.L_x_142:
[----:B------:R-:W-:-:S09]  /*5e70*/  UISETP.NE.AND UP0, UPT, UR4, 0x1c, UPT ;  /* 0x0000001c0400788c */ /* 0x000fd2000bf05270 */
[----:B------:R-:W-:Y:S05]  /*5e80*/  BRA.U !UP0, `(.L_x_151) ;  /* 0x0000000108607547 */ /* 0x000fea000b800000 */
[----:B------:R-:W-:-:S09]  /*5e90*/  UISETP.NE.AND UP0, UPT, UR4, 0x1d, UPT ;  /* 0x0000001d0400788c */ /* 0x000fd2000bf05270 */
[----:B------:R-:W-:Y:S05]  /*5ea0*/  BRA.U !UP0, `(.L_x_152) ;  /* 0x0000000108487547 */ /* 0x000fea000b800000 */
[----:B------:R-:W-:-:S09]  /*5eb0*/  UISETP.NE.AND UP0, UPT, UR4, 0x2c, UPT ;  /* 0x0000002c0400788c */ /* 0x000fd2000bf05270 */
[----:B------:R-:W-:Y:S05]  /*5ec0*/  BRA.U UP0, `(.L_x_133) ;  /* 0x0000000100bc7547 */ /* 0x000fea000b800000 */
[----:B------:R-:W-:-:S05]  /*5ed0*/  HADD2.F32 R5, -RZ, R0.H0_H0 ;  /* 0x20000000ff057230 */ /* 0x000fca0000004100 */
[----:B------:R-:W-:-:S04]  /*5ee0*/  SHF.R.U32.HI R6, RZ, 0x17, R5 ;  /* 0x00000017ff067819 */ /* 0x000fc80000011605 */
[----:B------:R-:W-:-:S04]  /*5ef0*/  LOP3.LUT R4, R6, 0xff, RZ, 0xc0, !PT ;  /* 0x000000ff06047812 */ /* 0x000fc800078ec0ff */
[----:B------:R-:W-:-:S13]  /*5f00*/  ISETP.NE.AND P1, PT, R4, 0xff, PT ;  /* 0x000000ff0400780c */ /* 0x000fda0003f25270 */
[--C-:B------:R-:W-:Y:S02]  /*5f10*/  @P1 SHF.R.U32.HI R0, RZ, 0x16, R5.reuse ;  /* 0x00000016ff001819 */ /* 0x100fe40000011605 */
[----:B------:R-:W-:Y:S01]  /*5f20*/  @P1 LOP3.LUT P0, RZ, R4, 0x3fffff, R5, 0xf8, !PT ;  /* 0x003fffff04ff1812 */ /* 0x000fe2000780f805 */
[----:B------:R-:W-:Y:S01]  /*5f30*/  IMAD.MOV.U32 R5, RZ, RZ, 0xff ;  /* 0x000000ffff057424 */ /* 0x000fe200078e00ff */
[----:B------:R-:W-:-:S04]  /*5f40*/  @P1 LOP3.LUT R0, R0, 0x1, RZ, 0xc0, !PT ;  /* 0x0000000100001812 */ /* 0x000fc800078ec0ff */
[----:B------:R-:W-:Y:S01]  /*5f50*/  @P1 ISETP.EQ.U32.AND P2, PT, R0, 0x1, P0 ;  /* 0x000000010000180c */ /* 0x000fe20000742070 */
[----:B------:R-:W-:Y:S01]  /*5f60*/  @P1 VIADD R0, R6, 0x1 ;  /* 0x0000000106001836 */ /* 0x000fe20000000000 */
[----:B------:R-:W-:Y:S02]  /*5f70*/  PLOP3.LUT P0, PT, PT, PT, PT, 0x80, 0x8 ;  /* 0x000000000008781c */ /* 0x000fe40003f0f070 */
[----:B------:R-:W-:-:S13]  /*5f80*/  @P1 PLOP3.LUT P0, PT, P2, PT, PT, 0x80, 0x8 ;  /* 0x000000000008181c */ /* 0x000fda000170f070 */
[----:B------:R-:W-:-:S05]  /*5f90*/  @!P0 IADD3 R0, PT, PT, R6, RZ, RZ ;  /* 0x000000ff06008210 */ /* 0x000fca0007ffe0ff */
[----:B------:R-:W-:-:S05]  /*5fa0*/  @P1 IMAD.MOV.U32 R5, RZ, RZ, R0 ;  /* 0x000000ffff051224 */ /* 0x000fca00078e0000 */
[----:B------:R0:W-:Y:S01]  /*5fb0*/  STG.E.U8 desc[UR36][R2.64], R5 ;  /* 0x0000000502007986 */ /* 0x0001e2000c101124 */
[----:B------:R-:W-:Y:S05]  /*5fc0*/  BRA `(.L_x_134) ;  /* 0x0000000400607947 */ /* 0x000fea0003800000 */
.L_x_152:
[----:B------:R-:W-:-:S06]  /*5fd0*/  HADD2.F32 R4, -RZ, R0.H0_H0 ;  /* 0x20000000ff047230 */ /* 0x000fcc0000004100 */
[----:B------:R-:W0:Y:S02]  /*5fe0*/  F2I.U64.TRUNC R4, R4 ;  /* 0x0000000400047311 */ /* 0x000e24000020d800 */
[----:B0-----:R0:W-:Y:S01]  /*5ff0*/  STG.E.64 desc[UR36][R2.64], R4 ;  /* 0x0000000402007986 */ /* 0x0011e2000c101b24 */
[----:B------:R-:W-:Y:S05]  /*6000*/  BRA `(.L_x_134) ;  /* 0x0000000400507947 */ /* 0x000fea0003800000 */
.L_x_151:
[----:B------:R-:W-:-:S04]  /*6010*/  HADD2.F32 R0, -RZ, R0.H0_H0 ;  /* 0x20000000ff007230 */ /* 0x000fc80000004100 */
[----:B------:R-:W0:Y:S02]  /*6020*/  F2I.FTZ.U32.TRUNC.NTZ R5, R0 ;  /* 0x0000000000057305 */ /* 0x000e24000021f000 */
[----:B0-----:R0:W-:Y:S01]  /*6030*/  STG.E desc[UR36][R2.64], R5 ;  /* 0x0000000502007986 */ /* 0x0011e2000c101924 */
[----:B------:R-:W-:Y:S05]  /*6040*/  BRA `(.L_x_134) ;  /* 0x0000000400407947 */ /* 0x000fea0003800000 */
.L_x_141:
        /* <DEDUP_REMOVED lines=11> */
.L_x_154:
[----:B------:R-:W-:Y:S01]  /*6100*/  HADD2.F32 R0, -RZ, R0.H0_H0 ;  /* 0x20000000ff007230 */ /* 0x000fe20000004100 */
[----:B------:R-:W-:-:S04]  /*6110*/  CS2R R6, SRZ ;  /* 0x0000000000067805 */ /* 0x000fc8000001ff00 */
[----:B------:R-:W-:-:S04]  /*6120*/  FMUL.FTZ R0, R0, 1 ;  /* 0x3f80000000007820 */ /* 0x000fc80000410000 */
[----:B------:R-:W0:Y:S02]  /*6130*/  F2F.F64.F32 R4, R0 ;  /* 0x0000000000047310 */ /* 0x000e240000201800 */
[----:B0-----:R4:W-:Y:S01]  /*6140*/  STG.E.128 desc[UR36][R2.64], R4 ;  /* 0x0000000402007986 */ /* 0x0019e2000c101d24 */
[----:B------:R-:W-:Y:S05]  /*6150*/  BRA `(.L_x_134) ;  /* 0x0000000000fc7947 */ /* 0x000fea0003800000 */
.L_x_153:
[----:B------:R-:W-:-:S09]  /*6160*/  UISETP.NE.AND UP0, UPT, UR4, 0xf, UPT ;  /* 0x0000000f0400788c */ /* 0x000fd2000bf05270 */
[----:B------:R-:W-:Y:S05]  /*6170*/  BRA.U !UP0, `(.L_x_155) ;  /* 0x0000000108e87547 */ /* 0x000fea000b800000 */
[----:B------:R-:W-:-:S09]  /*6180*/  UISETP.NE.AND UP0, UPT, UR4, 0x17, UPT ;  /* 0x000000170400788c */ /* 0x000fd2000bf05270 */
[----:B------:R-:W-:Y:S05]  /*6190*/  BRA.U !UP0, `(.L_x_156) ;  /* 0x0000000108907547 */ /* 0x000fea000b800000 */
[----:B------:R-:W-:-:S09]  /*61a0*/  UISETP.NE.AND UP0, UPT, UR4, 0x18, UPT ;  /* 0x000000180400788c */ /* 0x000fd2000bf05270 */
[----:B------:R-:W-:Y:S05]  /*61b0*/  BRA.U !UP0, `(.L_x_157) ;  /* 0x0000000108447547 */ /* 0x000fea000b800000 */
.L_x_133:
[----:B------:R-:W-:Y:S01]  /*61c0*/  MOV R0, 0x120 ;  /* 0x0000012000007802 */ /* 0x000fe20000000f00 */
[----:B------:R-:W0:Y:S01]  /*61d0*/  LDCU.64 UR4, c[0x4][0x110] ;  /* 0x01002200ff0477ac */ /* 0x000e220008000a00 */
[----:B------:R-:W-:Y:S02]  /*61e0*/  HFMA2 R12, -RZ, RZ, 0, 5.9604644775390625e-08 ;  /* 0x00000001ff0c7431 */ /* 0x000fe400000001ff */
[----:B------:R-:W-:Y:S01]  /*61f0*/  IMAD.MOV.U32 R8, RZ, RZ, 0x65 ;  /* 0x00000065ff087424 */ /* 0x000fe200078e00ff */
[----:B------:R1:W2:Y:S01]  /*6200*/  LDC.64 R2, c[0x4][R0] ;  /* 0x0100000000027b82 */ /* 0x0002a20000000a00 */
[----:B------:R-:W3:Y:S01]  /*6210*/  LDCU.64 UR6, c[0x4][0x118] ;  /* 0x01002300ff0677ac */ /* 0x000ee20008000a00 */
[----:B------:R-:W-:Y:S01]  /*6220*/  IMAD.MOV.U32 R13, RZ, RZ, RZ ;  /* 0x000000ffff0d7224 */ /* 0x000fe200078e00ff */
[----:B------:R-:W4:Y:S01]  /*6230*/  LDCU.64 UR8, c[0x4][0x28] ;  /* 0x01000500ff0877ac */ /* 0x000f220008000a00 */
[----:B0-----:R-:W-:Y:S01]  /*6240*/  IMAD.U32 R4, RZ, RZ, UR4 ;  /* 0x00000004ff047e24 */ /* 0x001fe2000f8e00ff */
[----:B------:R-:W-:Y:S01]  /*6250*/  MOV R5, UR5 ;  /* 0x0000000500057c02 */ /* 0x000fe20008000f00 */
[----:B---3--:R-:W-:-:S02]  /*6260*/  IMAD.U32 R6, RZ, RZ, UR6 ;  /* 0x00000006ff067e24 */ /* 0x008fc4000f8e00ff */
[----:B------:R-:W-:Y:S01]  /*6270*/  IMAD.U32 R7, RZ, RZ, UR7 ;  /* 0x00000007ff077e24 */ /* 0x000fe2000f8e00ff */
[----:B----4-:R-:W-:Y:S01]  /*6280*/  MOV R10, UR8 ;  /* 0x00000008000a7c02 */ /* 0x010fe20008000f00 */
[----:B-1----:R-:W-:-:S07]  /*6290*/  IMAD.U32 R11, RZ, RZ, UR9 ;  /* 0x00000009ff0b7e24 */ /* 0x002fce000f8e00ff */
[----:B------:R-:W-:-:S07]  /*62a0*/  LEPC R20, `(.L_x_158) ;  /* 0x000000001014794e */ /* 0x000fce0000000000 */
[----:B--2---:R-:W-:Y:S05]  /*62b0*/  CALL.ABS.NOINC R2 ;  /* 0x0000000002007343 */ /* 0x004fea0003c00000 */
.L_x_158:
[----:B------:R-:W-:Y:S05]  /*62c0*/  BRA `(.L_x_134) ;  /* 0x0000000000a07947 */ /* 0x000fea0003800000 */
.L_x_157:
[----:B------:R-:W-:Y:S01]  /*62d0*/  HADD2.F32 R7, -RZ, R0.H0_H0 ;  /* 0x20000000ff077230 */ /* 0x000fe20000004100 */
[----:B------:R-:W-:Y:S01]  /*62e0*/  BSSY.RECONVERGENT B0, `(.L_x_159) ;  /* 0x000000c000007945 */ /* 0x000fe20003800200 */
[----:B------:R-:W-:-:S03]  /*62f0*/  IMAD.MOV.U32 R0, RZ, RZ, 0x7f ;  /* 0x0000007fff007424 */ /* 0x000fc600078e00ff */
[----:B------:R-:W-:Y:S02]  /*6300*/  LOP3.LUT R4, R7, 0x7fffffff, RZ, 0xc0, !PT ;  /* 0x7fffffff07047812 */ /* 0x000fe400078ec0ff */
[----:B------:R-:W-:Y:S02]  /*6310*/  SHF.R.U32.HI R5, RZ, 0x18, R7 ;  /* 0x00000018ff057819 */ /* 0x000fe40000011607 */
[----:B------:R-:W-:-:S13]  /*6320*/  ISETP.GT.U32.AND P0, PT, R4, 0x43efffff, PT ;  /* 0x43efffff0400780c */ /* 0x000fda0003f04070 */
[----:B------:R-:W-:Y:S05]  /*6330*/  @P0 BRA `(.L_x_160) ;  /* 0x0000000000180947 */ /* 0x000fea0003800000 */
[----:B------:R-:W-:-:S13]  /*6340*/  ISETP.GE.U32.AND P0, PT, R4, 0x3c800000, PT ;  /* 0x3c8000000400780c */ /* 0x000fda0003f06070 */
[----:B------:R-:W-:-:S04]  /*6350*/  @P0 SHF.R.U32.HI R0, RZ, 0x14, R7 ;  /* 0x00000014ff000819 */ /* 0x000fc80000011607 */
[----:B------:R-:W-:-:S04]  /*6360*/  @P0 LOP3.LUT R0, R0, 0x1, RZ, 0xc0, !PT ;  /* 0x0000000100000812 */ /* 0x000fc800078ec0ff */
[----:B------:R-:W-:-:S04]  /*6370*/  @P0 IADD3 R0, PT, PT, R7, 0x407ffff, R0 ;  /* 0x0407ffff07000810 */ /* 0x000fc80007ffe000 */
[----:B------:R-:W-:Y:S01]  /*6380*/  @P0 SHF.R.U32.HI R0, RZ, 0x14, R0 ;  /* 0x00000014ff000819 */ /* 0x000fe20000011600 */
[----:B------:R-:W-:-:S07]  /*6390*/  @!P0 FADD.FTZ R0, R4, 16384 ;  /* 0x4680000004008421 */ /* 0x000fce0000010000 */
.L_x_160:
[----:B------:R-:W-:Y:S05]  /*63a0*/  BSYNC.RECONVERGENT B0 ;  /* 0x0000000000007941 */ /* 0x000fea0003800200 */
.L_x_159:
[----:B------:R-:W-:-:S05]  /*63b0*/  LOP3.LUT R5, R0, 0x80, R5, 0xf8, !PT ;  /* 0x0000008000057812 */ /* 0x000fca00078ef805 */
[----:B------:R2:W-:Y:S01]  /*63c0*/  STG.E.U8 desc[UR36][R2.64], R5 ;  /* 0x0000000502007986 */ /* 0x0005e2000c101124 */
[----:B------:R-:W-:Y:S05]  /*63d0*/  BRA `(.L_x_134) ;  /* 0x00000000005c7947 */ /* 0x000fea0003800000 */
.L_x_156:
[----:B------:R-:W-:Y:S01]  /*63e0*/  HADD2.F32 R5, -RZ, R0.H0_H0 ;  /* 0x20000000ff057230 */ /* 0x000fe20000004100 */
[----:B------:R-:W-:Y:S04]  /*63f0*/  BSSY.RECONVERGENT B0, `(.L_x_161) ;  /* 0x000000e000007945 */ /* 0x000fe80003800200 */
[----:B------:R-:W-:-:S04]  /*6400*/  LOP3.LUT R4, R5, 0x7fffffff, RZ, 0xc0, !PT ;  /* 0x7fffffff05047812 */ /* 0x000fc800078ec0ff */
[----:B------:R-:W-:-:S13]  /*6410*/  ISETP.GT.U32.AND P0, PT, R4, 0x477fffff, PT ;  /* 0x477fffff0400780c */ /* 0x000fda0003f04070 */
[----:B------:R-:W-:Y:S05]  /*6420*/  @P0 BRA `(.L_x_162) ;  /* 0x00000000001c0947 */ /* 0x000fea0003800000 */
[----:B------:R-:W-:-:S13]  /*6430*/  ISETP.GE.U32.AND P0, PT, R4, 0x38800000, PT ;  /* 0x388000000400780c */ /* 0x000fda0003f06070 */
[----:B------:R-:W-:-:S04]  /*6440*/  @P0 SHF.R.U32.HI R0, RZ, 0x15, R5 ;  /* 0x00000015ff000819 */ /* 0x000fc80000011605 */
[----:B------:R-:W-:-:S04]  /*6450*/  @P0 LOP3.LUT R0, R0, 0x1, RZ, 0xc0, !PT ;  /* 0x0000000100000812 */ /* 0x000fc800078ec0ff */
[----:B------:R-:W-:-:S04]  /*6460*/  @P0 IADD3 R0, PT, PT, R5, 0x80fffff, R0 ;  /* 0x080fffff05000810 */ /* 0x000fc80007ffe000 */
[----:B------:R-:W-:Y:S01]  /*6470*/  @P0 SHF.R.U32.HI R0, RZ, 0x15, R0 ;  /* 0x00000015ff000819 */ /* 0x000fe20000011600 */
[----:B------:R-:W-:Y:S01]  /*6480*/  @!P0 FADD.FTZ R0, R4, 128 ;  /* 0x4300000004008421 */ /* 0x000fe20000010000 */
[----:B------:R-:W-:Y:S06]  /*6490*/  BRA `(.L_x_163) ;  /* 0x00000000000c7947 */ /* 0x000fec0003800000 */
.L_x_162:
[----:B------:R-:W-:Y:S02]  /*64a0*/  ISETP.GT.U32.AND P0, PT, R4, 0x7f800000, PT ;  /* 0x7f8000000400780c */ /* 0x000fe40003f04070 */
[----:B------:R-:W-:-:S04]  /*64b0*/  MOV R0, 0x7f ;  /* 0x0000007f00007802 */ /* 0x000fc80000000f00 */
[----:B------:R-:W-:-:S07]  /*64c0*/  SEL R0, R0, 0x7c, P0 ;  /* 0x0000007c00007807 */ /* 0x000fce0000000000 */
.L_x_163:
[----:B------:R-:W-:Y:S05]  /*64d0*/  BSYNC.RECONVERGENT B0 ;  /* 0x0000000000007941 */ /* 0x000fea0003800200 */
.L_x_161:
[----:B------:R-:W-:-:S04]  /*64e0*/  SHF.R.U32.HI R5, RZ, 0x18, R5 ;  /* 0x00000018ff057819 */ /* 0x000fc80000011605 */
[----:B------:R-:W-:-:S05]  /*64f0*/  LOP3.LUT R5, R0, 0x80, R5, 0xf8, !PT ;  /* 0x0000008000057812 */ /* 0x000fca00078ef805 */
[----:B------:R1:W-:Y:S01]  /*6500*/  STG.E.U8 desc[UR36][R2.64], R5 ;  /* 0x0000000502007986 */ /* 0x0003e2000c101124 */
[----:B------:R-:W-:Y:S05]  /*6510*/  BRA `(.L_x_134) ;  /* 0x00000000000c7947 */ /* 0x000fea0003800000 */
.L_x_155:
[----:B------:R-:W-:-:S05]  /*6520*/  HADD2.F32 R0, -RZ, R0.H0_H0 ;  /* 0x20000000ff007230 */ /* 0x000fca0000004100 */
[----:B------:R-:W-:-:S05]  /*6530*/  F2FP.BF16.F32.PACK_AB R0, RZ, R0 ;  /* 0x00000000ff00723e */ /* 0x000fca00000010ff */
[----:B------:R0:W-:Y:S02]  /*6540*/  STG.E.U16 desc[UR36][R2.64], R0 ;  /* 0x0000000002007986 */ /* 0x0001e4000c101524 */
.L_x_134:
[----:B------:R-:W-:-:S07]  /*6550*/  VIADD R17, R17, 0x80 ;  /* 0x0000008011117836 */ /* 0x000fce0000000000 */
.L_x_94:
[----:B------:R-:W-:Y:S05]  /*6560*/  BSYNC.RECONVERGENT B6 ;  /* 0x0000000000067941 */ /* 0x000fea0003800200 */
.L_x_93:
        /* <DEDUP_REMOVED lines=307> */
.L_x_166:
        /* <DEDUP_REMOVED lines=18> */
.L_x_170:
[----:B------:R-:W2:Y:S02]  /*79c0*/  LDG.E.U8 R2, desc[UR36][R2.64] ;  /* 0x0000002402027981 */ /* 0x000ea4000c1e1100 */
[----:B--2---:R-:W-:-:S04]  /*79d0*/  I2FP.F32.U32 R0, R2 ;  /* 0x0000000200007245 */ /* 0x004fc80000201000 */
[----:B------:R-:W-:Y:S01]  /*79e0*/  F2FP.F16.F32.PACK_AB R0, RZ, R0 ;  /* 0x00000000ff00723e */ /* 0x000fe200000000ff */
[----:B------:R-:W-:Y:S06]  /*79f0*/  BRA `(.L_x_172) ;  /* 0x0000000c007c7947 */ /* 0x000fec0003800000 */
.L_x_169:
        /* <DEDUP_REMOVED lines=10> */
.L_x_174:
[----:B------:R-:W2:Y:S02]  /*7aa0*/  LDG.E R2, desc[UR36][R2.64] ;  /* 0x0000002402027981 */ /* 0x000ea4000c1e1900 */
[----:B--2---:R-:W-:-:S04]  /*7ab0*/  I2FP.F32.S32 R0, R2 ;  /* 0x0000000200007245 */ /* 0x004fc80000201400 */
[----:B------:R-:W-:Y:S01]  /*7ac0*/  F2FP.F16.F32.PACK_AB R0, RZ, R0 ;  /* 0x00000000ff00723e */ /* 0x000fe200000000ff */
[----:B------:R-:W-:Y:S06]  /*7ad0*/  BRA `(.L_x_172) ;  /* 0x0000000c00447947 */ /* 0x000fec0003800000 */
.L_x_173:
[----:B------:R-:W2:Y:S02]  /*7ae0*/  LDG.E.U16 R2, desc[UR36][R2.64] ;  /* 0x0000002402027981 */ /* 0x000ea4000c1e1500 */
[----:B--2---:R-:W0:Y:S02]  /*7af0*/  I2F.S16 R0, R2 ;  /* 0x0000000200007306 */ /* 0x004e240000101400 */
[----:B0-----:R-:W-:Y:S01]  /*7b00*/  F2FP.F16.F32.PACK_AB R0, RZ, R0 ;  /* 0x00000000ff00723e */ /* 0x001fe200000000ff */
[----:B------:R-:W-:Y:S06]  /*7b10*/  BRA `(.L_x_172) ;  /* 0x0000000c00347947 */ /* 0x000fec0003800000 */
.L_x_168:
        /* <DEDUP_REMOVED lines=9> */
.L_x_176:
[----:B------:R1:W5:Y:S01]  /*7bb0*/  LDG.E.U16 R0, desc[UR36][R2.64] ;  /* 0x0000002402007981 */ /* 0x000362000c1e1500 */
[----:B------:R-:W-:Y:S05]  /*7bc0*/  BRA `(.L_x_172) ;  /* 0x0000000c00087947 */ /* 0x000fea0003800000 */
.L_x_175:
        /* <DEDUP_REMOVED lines=9> */
.L_x_178:
[----:B------:R0:W5:Y:S01]  /*7c60*/  LDG.E.U16 R0, desc[UR36][R2.64] ;  /* 0x0000002402007981 */ /* 0x000162000c1e1500 */
[----:B------:R-:W-:Y:S05]  /*7c70*/  BRA `(.L_x_172) ;  /* 0x0000000800dc7947 */ /* 0x000fea0003800000 */
.L_x_177:
        /* <DEDUP_REMOVED lines=8> */
.L_x_167:
        /* <DEDUP_REMOVED lines=13> */
.L_x_181:
        /* <DEDUP_REMOVED lines=8> */
.L_x_180:
        /* <DEDUP_REMOVED lines=27> */
.L_x_183:
        /* <DEDUP_REMOVED lines=13> */
.L_x_182:
[----:B------:R-:W2:Y:S02]  /*80d0*/  LDG.E.U16 R0, desc[UR36][R2.64] ;  /* 0x0000002402007981 */ /* 0x000ea4000c1e1500 */
[----:B--2---:R-:W-:-:S05]  /*80e0*/  IMAD.U32 R0, R0, 0x10000, RZ ;  /* 0x0001000000007824 */ /* 0x004fca00078e00ff */
[----:B------:R-:W-:Y:S01]  /*80f0*/  F2FP.F16.F32.PACK_AB R0, RZ, R0 ;  /* 0x00000000ff00723e */ /* 0x000fe200000000ff */
[----:B------:R-:W-:Y:S06]  /*8100*/  BRA `(.L_x_172) ;  /* 0x0000000400b87947 */ /* 0x000fec0003800000 */
.L_x_179:
        /* <DEDUP_REMOVED lines=12> */
.L_x_186:
        /* <DEDUP_REMOVED lines=21> */
.L_x_190:
[----:B------:R-:W-:Y:S05]  /*8320*/  BSYNC.RECONVERGENT B1 ;  /* 0x0000000000017941 */ /* 0x000fea0003800200 */
.L_x_189:
[----:B------:R-:W-:Y:S02]  /*8330*/  SHF.L.U32 R0, R0, 0x14, RZ ;  /* 0x0000001400007819 */ /* 0x000fe400000006ff */
[----:B------:R-:W-:-:S04]  /*8340*/  LEA R2, R2, 0x3b800000, 0x17 ;  /* 0x3b80000002027811 */ /* 0x000fc800078eb8ff */
[----:B------:R-:W-:-:S07]  /*8350*/  LOP3.LUT R0, R2, R0, R7, 0xfe, !PT ;  /* 0x0000000002007212 */ /* 0x000fce00078efe07 */
.L_x_188:
[----:B------:R-:W-:Y:S05]  /*8360*/  BSYNC.RECONVERGENT B0 ;  /* 0x0000000000007941 */ /* 0x000fea0003800200 */
.L_x_187:
[----:B------:R-:W-:Y:S01]  /*8370*/  F2FP.F16.F32.PACK_AB R0, RZ, R0 ;  /* 0x00000000ff00723e */ /* 0x000fe200000000ff */
[----:B------:R-:W-:Y:S06]  /*8380*/  BRA `(.L_x_172) ;  /* 0x0000000400187947 */ /* 0x000fec0003800000 */
.L_x_185:
        /* <DEDUP_REMOVED lines=21> */
.L_x_194:
[----:B------:R-:W-:Y:S05]  /*84e0*/  BSYNC.RECONVERGENT B1 ;  /* 0x0000000000017941 */ /* 0x000fea0003800200 */
.L_x_193:
[----:B------:R-:W-:Y:S01]  /*84f0*/  IMAD.SHL.U32 R0, R0, 0x200000, RZ ;  /* 0x0020000000007824 */ /* 0x000fe200078e00ff */
[----:B------:R-:W-:-:S04]  /*8500*/  LEA R2, R2, 0x37800000, 0x17 ;  /* 0x3780000002027811 */ /* 0x000fc800078eb8ff */
[----:B------:R-:W-:-:S07]  /*8510*/  LOP3.LUT R0, R2, R0, R7, 0xfe, !PT ;  /* 0x0000000002007212 */ /* 0x000fce00078efe07 */
.L_x_192:
[----:B------:R-:W-:Y:S05]  /*8520*/  BSYNC.RECONVERGENT B0 ;  /* 0x0000000000007941 */ /* 0x000fea0003800200 */
.L_x_191:
[----:B------:R-:W-:Y:S01]  /*8530*/  F2FP.F16.F32.PACK_AB R0, RZ, R0 ;  /* 0x00000000ff00723e */ /* 0x000fe200000000ff */
[----:B------:R-:W-:Y:S06]  /*8540*/  BRA `(.L_x_172) ;  /* 0x0000000000a87947 */ /* 0x000fec0003800000 */
.L_x_184:
        /* <DEDUP_REMOVED lines=14> */
.L_x_198:
[----:B------:R-:W-:Y:S05]  /*8630*/  BSYNC.RECONVERGENT B0 ;  /* 0x0000000000007941 */ /* 0x000fea0003800200 */
.L_x_197:
[----:B------:R-:W-:Y:S01]  /*8640*/  F2FP.F16.F32.PACK_AB R0, RZ, R0 ;  /* 0x00000000ff00723e */ /* 0x000fe200000000ff */
[----:B------:R-:W-:Y:S06]  /*8650*/  BRA `(.L_x_172) ;  /* 0x0000000000647947 */ /* 0x000fec0003800000 */
.L_x_171:
        /* <DEDUP_REMOVED lines=16> */
.L_x_199:
[----:B------:R-:W-:Y:S01]  /*8760*/  PRMT R0, RZ, 0x7610, R0 ;  /* 0x00007610ff007816 */ /* 0x000fe20000000000 */
[----:B------:R-:W-:Y:S06]  /*8770*/  BRA `(.L_x_172) ;  /* 0x00000000001c7947 */ /* 0x000fec0003800000 */
.L_x_196:
[----:B------:R-:W2:Y:S02]  /*8780*/  LDG.E.64 R2, desc[UR36][R2.64] ;  /* 0x0000002402027981 */ /* 0x000ea4000c1e1b00 */
[----:B--2---:R-:W0:Y:S02]  /*8790*/  I2F.U64 R0, R2 ;  /* 0x0000000200007312 */ /* 0x004e240000301000 */
[----:B0-----:R-:W-:Y:S01]  /*87a0*/  F2FP.F16.F32.PACK_AB R0, RZ, R0 ;  /* 0x00000000ff00723e */ /* 0x001fe200000000ff */
[----:B------:R-:W-:Y:S06]  /*87b0*/  BRA `(.L_x_172) ;  /* 0x00000000000c7947 */ /* 0x000fec0003800000 */
.L_x_195:
[----:B------:R-:W2:Y:S02]  /*87c0*/  LDG.E R2, desc[UR36][R2.64] ;  /* 0x0000002402027981 */ /* 0x000ea4000c1e1900 */
[----:B--2---:R-:W-:-:S04]  /*87d0*/  I2FP.F32.U32 R0, R2 ;  /* 0x0000000200007245 */ /* 0x004fc80000201000 */
[----:B------:R-:W-:-:S07]  /*87e0*/  F2FP.F16.F32.PACK_AB R0, RZ, R0 ;  /* 0x00000000ff00723e */ /* 0x000fce00000000ff */
.L_x_172:
        /* <DEDUP_REMOVED lines=28> */
.L_x_203:
[----:B------:R-:W-:-:S06]  /*89b0*/  HADD2.F32 R5, -RZ, R0.H0_H0 ;  /* 0x20000000ff057230 */ /* 0x000fcc0000004100 */
[----:B------:R-:W0:Y:S02]  /*89c0*/  F2I.S64.TRUNC R4, R5 ;  /* 0x0000000500047311 */ /* 0x000e24000020d900 */
[----:B0-----:R4:W-:Y:S01]  /*89d0*/  STG.E.U8 desc[UR36][R2.64], R4 ;  /* 0x0000000402007986 */ /* 0x0019e2000c101124 */
[----:B------:R-:W-:Y:S05]  /*89e0*/  BRA `(.L_x_205) ;  /* 0x0000000c006c7947 */ /* 0x000fea0003800000 */
.L_x_202:
        /* <DEDUP_REMOVED lines=10> */
.L_x_207:
[----:B------:R-:W-:-:S04]  /*8a90*/  HADD2.F32 R0, -RZ, R0.H0_H0 ;  /* 0x20000000ff007230 */ /* 0x000fc80000004100 */
[----:B------:R-:W0:Y:S02]  /*8aa0*/  F2I.FTZ.TRUNC.NTZ R5, R0 ;  /* 0x0000000000057305 */ /* 0x000e24000021f100 */
[----:B0-----:R2:W-:Y:S01]  /*8ab0*/  STG.E desc[UR36][R2.64], R5 ;  /* 0x0000000502007986 */ /* 0x0015e2000c101924 */
[----:B------:R-:W-:Y:S05]  /*8ac0*/  BRA `(.L_x_205) ;  /* 0x0000000c00347947 */ /* 0x000fea0003800000 */
.L_x_206:
[----:B------:R-:W-:-:S04]  /*8ad0*/  HADD2.F32 R0, -RZ, R0.H0_H0 ;  /* 0x20000000ff007230 */ /* 0x000fc80000004100 */
[----:B------:R-:W0:Y:S02]  /*8ae0*/  F2I.FTZ.TRUNC.NTZ R5, R0 ;  /* 0x0000000000057305 */ /* 0x000e24000021f100 */
[----:B0-----:R0:W-:Y:S01]  /*8af0*/  STG.E.U16 desc[UR36][R2.64], R5 ;  /* 0x0000000502007986 */ /* 0x0011e2000c101524 */
[----:B------:R-:W-:Y:S05]  /*8b00*/  BRA `(.L_x_205) ;  /* 0x0000000c00247947 */ /* 0x000fea0003800000 */
.L_x_201:
        /* <DEDUP_REMOVED lines=9> */
.L_x_209:
[----:B------:R0:W-:Y:S01]  /*8ba0*/  STG.E.U16 desc[UR36][R2.64], R0 ;  /* 0x0000000002007986 */ /* 0x0001e2000c101524 */
[----:B------:R-:W-:Y:S05]  /*8bb0*/  BRA `(.L_x_205) ;  /* 0x0000000800f87947 */ /* 0x000fea0003800000 */
.L_x_208:
        /* <DEDUP_REMOVED lines=10> */
.L_x_211:
[----:B------:R-:W-:-:S05]  /*8c60*/  HADD2.F32 R0, -RZ, R0.H0_H0 ;  /* 0x20000000ff007230 */ /* 0x000fca0000004100 */
[----:B------:R-:W-:-:S04]  /*8c70*/  F2FP.F16.F32.PACK_AB R0, RZ, R0 ;  /* 0x00000000ff00723e */ /* 0x000fc800000000ff */
[----:B------:R-:W-:-:S05]  /*8c80*/  PRMT R0, R0, 0x5410, RZ ;  /* 0x0000541000007816 */ /* 0x000fca00000000ff */
[----:B------:R0:W-:Y:S01]  /*8c90*/  STG.E desc[UR36][R2.64], R0 ;  /* 0x0000000002007986 */ /* 0x0001e2000c101924 */
[----:B------:R-:W-:Y:S05]  /*8ca0*/  BRA `(.L_x_205) ;  /* 0x0000000800bc7947 */ /* 0x000fea0003800000 */
.L_x_210:
[----:B------:R-:W-:-:S05]  /*8cb0*/  HADD2.F32 R4, -RZ, R0.H0_H0 ;  /* 0x20000000ff047230 */ /* 0x000fca0000004100 */
[----:B------:R-:W-:-:S06]  /*8cc0*/  FMUL.FTZ R4, R4, 1 ;  /* 0x3f80000004047820 */ /* 0x000fcc0000410000 */
[----:B------:R-:W0:Y:S02]  /*8cd0*/  F2F.F64.F32 R4, R4 ;  /* 0x0000000400047310 */ /* 0x000e240000201800 */
[----:B0-----:R0:W-:Y:S01]  /*8ce0*/  STG.E.64 desc[UR36][R2.64], R4 ;  /* 0x0000000402007986 */ /* 0x0011e2000c101b24 */
[----:B------:R-:W-:Y:S05]  /*8cf0*/  BRA `(.L_x_205) ;  /* 0x0000000800a87947 */ /* 0x000fea0003800000 */
.L_x_200:
        /* <DEDUP_REMOVED lines=14> */
.L_x_215:
        /* <DEDUP_REMOVED lines=18> */
.L_x_218:
[----:B------:R-:W-:-:S04]  /*8f00*/  SHF.R.U32.HI R5, RZ, 0x18, R5 ;  /* 0x00000018ff057819 */ /* 0x000fc80000011605 */
[----:B------:R-:W-:-:S07]  /*8f10*/  LOP3.LUT R0, R0, 0x80, R5, 0xf8, !PT ;  /* 0x0000008000007812 */ /* 0x000fce00078ef805 */
.L_x_217:
[----:B------:R-:W-:Y:S05]  /*8f20*/  BSYNC.RECONVERGENT B0 ;  /* 0x0000000000007941 */ /* 0x000fea0003800200 */
.L_x_216:
[----:B------:R0:W-:Y:S01]  /*8f30*/  STG.E.U8 desc[UR36][R2.64], R0 ;  /* 0x0000000002007986 */ /* 0x0001e2000c101124 */
[----:B------:R-:W-:Y:S05]  /*8f40*/  BRA `(.L_x_205) ;  /* 0x0000000800147947 */ /* 0x000fea0003800000 */
.L_x_214:
        /* <DEDUP_REMOVED lines=18> */
.L_x_221:
[----:B------:R-:W-:-:S04]  /*9070*/  SHF.R.U32.HI R5, RZ, 0x18, R5 ;  /* 0x00000018ff057819 */ /* 0x000fc80000011605 */
[----:B------:R-:W-:-:S07]  /*9080*/  LOP3.LUT R0, R0, 0x80, R5, 0xf8, !PT ;  /* 0x0000008000007812 */ /* 0x000fce00078ef805 */
.L_x_220:
[----:B------:R-:W-:Y:S05]  /*9090*/  BSYNC.RECONVERGENT B0 ;  /* 0x0000000000007941 */ /* 0x000fea0003800200 */
.L_x_219:
[----:B------:R0:W-:Y:S01]  /*90a0*/  STG.E.U8 desc[UR36][R2.64], R0 ;  /* 0x0000000002007986 */ /* 0x0001e2000c101124 */
[----:B------:R-:W-:Y:S05]  /*90b0*/  BRA `(.L_x_205) ;  /* 0x0000000400b87947 */ /* 0x000fea0003800000 */
.L_x_213:
        /* <DEDUP_REMOVED lines=22> */
.L_x_223:
[----:B------:R-:W-:-:S06]  /*9220*/  HADD2.F32 R4, -RZ, R0.H0_H0 ;  /* 0x20000000ff047230 */ /* 0x000fcc0000004100 */
[----:B------:R-:W0:Y:S02]  /*9230*/  F2I.U64.TRUNC R4, R4 ;  /* 0x0000000400047311 */ /* 0x000e24000020d800 */
[----:B0-----:R0:W-:Y:S01]  /*9240*/  STG.E.64 desc[UR36][R2.64], R4 ;  /* 0x0000000402007986 */ /* 0x0011e2000c101b24 */
[----:B------:R-:W-:Y:S05]  /*9250*/  BRA `(.L_x_205) ;  /* 0x0000000400507947 */ /* 0x000fea0003800000 */
.L_x_222:
[----:B------:R-:W-:-:S04]  /*9260*/  HADD2.F32 R0, -RZ, R0.H0_H0 ;  /* 0x20000000ff007230 */ /* 0x000fc80000004100 */
[----:B------:R-:W0:Y:S02]  /*9270*/  F2I.FTZ.U32.TRUNC.NTZ R5, R0 ;  /* 0x0000000000057305 */ /* 0x000e24000021f000 */
[----:B0-----:R0:W-:Y:S01]  /*9280*/  STG.E desc[UR36][R2.64], R5 ;  /* 0x0000000502007986 */ /* 0x0011e2000c101924 */
[----:B------:R-:W-:Y:S05]  /*9290*/  BRA `(.L_x_205) ;  /* 0x0000000400407947 */ /* 0x000fea0003800000 */
.L_x_212:
        /* <DEDUP_REMOVED lines=11> */
.L_x_225:
[----:B------:R-:W-:Y:S01]  /*9350*/  HADD2.F32 R0, -RZ, R0.H0_H0 ;  /* 0x20000000ff007230 */ /* 0x000fe20000004100 */
[----:B------:R-:W-:-:S04]  /*9360*/  CS2R R6, SRZ ;  /* 0x0000000000067805 */ /* 0x000fc8000001ff00 */
[----:B------:R-:W-:-:S04]  /*9370*/  FMUL.FTZ R0, R0, 1 ;  /* 0x3f80000000007820 */ /* 0x000fc80000410000 */
[----:B------:R-:W0:Y:S02]  /*9380*/  F2F.F64.F32 R4, R0 ;  /* 0x0000000000047310 */ /* 0x000e240000201800 */
[----:B0-----:R0:W-:Y:S01]  /*9390*/  STG.E.128 desc[UR36][R2.64], R4 ;  /* 0x0000000402007986 */ /* 0x0011e2000c101d24 */
[----:B------:R-:W-:Y:S05]  /*93a0*/  BRA `(.L_x_205) ;  /* 0x0000000000fc7947 */ /* 0x000fea0003800000 */
.L_x_224:
[----:B------:R-:W-:-:S09]  /*93b0*/  UISETP.NE.AND UP0, UPT, UR4, 0xf, UPT ;  /* 0x0000000f0400788c */ /* 0x000fd2000bf05270 */
[----:B------:R-:W-:Y:S05]  /*93c0*/  BRA.U !UP0, `(.L_x_226) ;  /* 0x0000000108e87547 */ /* 0x000fea000b800000 */
[----:B------:R-:W-:-:S09]  /*93d0*/  UISETP.NE.AND UP0, UPT, UR4, 0x17, UPT ;  /* 0x000000170400788c */ /* 0x000fd2000bf05270 */
[----:B------:R-:W-:Y:S05]  /*93e0*/  BRA.U !UP0, `(.L_x_227) ;  /* 0x0000000108907547 */ /* 0x000fea000b800000 */
[----:B------:R-:W-:-:S09]  /*93f0*/  UISETP.NE.AND UP0, UPT, UR4, 0x18, UPT ;  /* 0x000000180400788c */ /* 0x000fd2000bf05270 */
[----:B------:R-:W-:Y:S05]  /*9400*/  BRA.U !UP0, `(.L_x_228) ;  /* 0x0000000108447547 */ /* 0x000fea000b800000 */
.L_x_204:
        /* <DEDUP_REMOVED lines=16> */
.L_x_229:
[----:B------:R-:W-:Y:S05]  /*9510*/  BRA `(.L_x_205) ;  /* 0x0000000000a07947 */ /* 0x000fea0003800000 */
.L_x_228:
        /* <DEDUP_REMOVED lines=13> */
.L_x_231:
[----:B------:R-:W-:Y:S05]  /*95f0*/  BSYNC.RECONVERGENT B0 ;  /* 0x0000000000007941 */ /* 0x000fea0003800200 */
.L_x_230:
[----:B------:R-:W-:-:S05]  /*9600*/  LOP3.LUT R5, R0, 0x80, R5, 0xf8, !PT ;  /* 0x0000008000057812 */ /* 0x000fca00078ef805 */
[----:B------:R0:W-:Y:S01]  /*9610*/  STG.E.U8 desc[UR36][R2.64], R5 ;  /* 0x0000000502007986 */ /* 0x0001e2000c101124 */
[----:B------:R-:W-:Y:S05]  /*9620*/  BRA `(.L_x_205) ;  /* 0x00000000005c7947 */ /* 0x000fea0003800000 */
.L_x_227:
        /* <DEDUP_REMOVED lines=12> */
.L_x_233:
[----:B------:R-:W-:Y:S02]  /*96f0*/  ISETP.GT.U32.AND P0, PT, R4, 0x7f800000, PT ;  /* 0x7f8000000400780c */ /* 0x000fe40003f04070 */
[----:B------:R-:W-:-:S04]  /*9700*/  MOV R0, 0x7f ;  /* 0x0000007f00007802 */ /* 0x000fc80000000f00 */
[----:B------:R-:W-:-:S07]  /*9710*/  SEL R0, R0, 0x7c, P0 ;  /* 0x0000007c00007807 */ /* 0x000fce0000000000 */
.L_x_234:
[----:B------:R-:W-:Y:S05]  /*9720*/  BSYNC.RECONVERGENT B0 ;  /* 0x0000000000007941 */ /* 0x000fea0003800200 */
.L_x_232:
[----:B------:R-:W-:-:S04]  /*9730*/  SHF.R.U32.HI R5, RZ, 0x18, R5 ;  /* 0x00000018ff057819 */ /* 0x000fc80000011605 */
[----:B------:R-:W-:-:S05]  /*9740*/  LOP3.LUT R5, R0, 0x80, R5, 0xf8, !PT ;  /* 0x0000008000057812 */ /* 0x000fca00078ef805 */
[----:B------:R0:W-:Y:S01]  /*9750*/  STG.E.U8 desc[UR36][R2.64], R5 ;  /* 0x0000000502007986 */ /* 0x0001e2000c101124 */
[----:B------:R-:W-:Y:S05]  /*9760*/  BRA `(.L_x_205) ;  /* 0x00000000000c7947 */ /* 0x000fea0003800000 */
.L_x_226:
[----:B------:R-:W-:-:S05]  /*9770*/  HADD2.F32 R0, -RZ, R0.H0_H0 ;  /* 0x20000000ff007230 */ /* 0x000fca0000004100 */
[----:B------:R-:W-:-:S05]  /*9780*/  F2FP.BF16.F32.PACK_AB R0, RZ, R0 ;  /* 0x00000000ff00723e */ /* 0x000fca00000010ff */
[----:B------:R0:W-:Y:S02]  /*9790*/  STG.E.U16 desc[UR36][R2.64], R0 ;  /* 0x0000000002007986 */ /* 0x0001e4000c101524 */
.L_x_205:
[----:B------:R-:W-:-:S07]  /*97a0*/  VIADD R17, R17, 0x80 ;  /* 0x0000008011117836 */ /* 0x000fce0000000000 */
.L_x_165:
[----:B------:R-:W-:Y:S05]  /*97b0*/  BSYNC.RECONVERGENT B6 ;  /* 0x0000000000067941 */ /* 0x000fea0003800200 */
.L_x_164:
[----:B------:R-:W5:Y:S02]  /*97c0*/  LDCU UR4, c[0x0][0x380] ;  /* 0x00007000ff0477ac */ /* 0x000f640008000800 */
[----:B-----5:R-:W-:-:S13]  /*97d0*/  ISETP.GE.AND P0, PT, R17, UR4, PT ;  /* 0x0000000411007c0c */ /* 0x020fda000bf06270 */
[----:B------:R-:W-:Y:S05]  /*97e0*/  @P0 EXIT ;  /* 0x000000000000094d */ /* 0x000fea0003800000 */
        /* <DEDUP_REMOVED lines=294> */
[----:B------:R-:W-:Y:S01]  /*aa50*/  MOV R4, RZ ;  /* 0x000000ff00047202 */ /* 0x000fe20000000f00 */
        /* <DEDUP_REMOVED lines=8> */
.L_x_235:
[----:B------:R-:W1:Y:S01]  /*aae0*/  LDCU.128 UR8, c[0x0][0x580] ;  /* 0x0000b000ff0877ac */ /* 0x000e620008000c00 */
[----:B------:R-:W-:-:S04]  /*aaf0*/  UPRMT UR4, UR42, 0x9910, URZ ;  /* 0x000099102a047896 */ /* 0x000fc800080000ff */
[----:B------:R-:W-:Y:S01]  /*ab00*/  UISETP.GT.AND UP0, UPT, UR4, 0x9, UPT ;  /* 0x000000090400788c */ /* 0x000fe2000bf04270 */
[----:B-1234-:R-:W-:Y:S02]  /*ab10*/  IADD3 R2, P1, PT, R0, UR10, RZ ;  /* 0x0000000a00027c10 */ /* 0x01efe4000ff3e0ff */
[----:B------:R-:W-:-:S03]  /*ab20*/  IADD3 R16, P0, PT, R16, UR8, RZ ;  /* 0x0000000810107c10 */ /* 0x000fc6000ff1e0ff */
[----:B------:R-:W-:Y:S01]  /*ab30*/  IMAD.X R3, RZ, RZ, UR11, P1 ;  /* 0x0000000bff037e24 */ /* 0x000fe200088e06ff */
[----:B------:R-:W-:Y:S02]  /*ab40*/  IADD3.X R17, PT, PT, RZ, UR9, RZ, P0, !PT ;  /* 0x00000009ff117c10 */ /* 0x000fe400087fe4ff */
[----:B------:R-:W-:Y:S07]  /*ab50*/  BRA.U UP0, `(.L_x_236) ;  /* 0x0000000500007547 */ /* 0x000fee000b800000 */
        /* <DEDUP_REMOVED lines=12> */
.L_x_239:
[----:B------:R-:W2:Y:S02]  /*ac20*/  LDG.E.U8 R2, desc[UR36][R2.64] ;  /* 0x0000002402027981 */ /* 0x000ea4000c1e1100 */
[----:B--2---:R-:W-:-:S04]  /*ac30*/  I2FP.F32.U32 R0, R2 ;  /* 0x0000000200007245 */ /* 0x004fc80000201000 */
[----:B------:R-:W-:Y:S01]  /*ac40*/  F2FP.F16.F32.PACK_AB R0, RZ, R0 ;  /* 0x00000000ff00723e */ /* 0x000fe200000000ff */
[----:B------:R-:W-:Y:S06]  /*ac50*/  BRA `(.L_x_241) ;  /* 0x0000000c007c7947 */ /* 0x000fec0003800000 */
.L_x_238:
        /* <DEDUP_REMOVED lines=10> */
.L_x_243:
[----:B------:R-:W2:Y:S02]  /*ad00*/  LDG.E R2, desc[UR36][R2.64] ;  /* 0x0000002402027981 */ /* 0x000ea4000c1e1900 */
[----:B--2---:R-:W-:-:S04]  /*ad10*/  I2FP.F32.S32 R0, R2 ;  /* 0x0000000200007245 */ /* 0x004fc80000201400 */
[----:B------:R-:W-:Y:S01]  /*ad20*/  F2FP.F16.F32.PACK_AB R0, RZ, R0 ;  /* 0x00000000ff00723e */ /* 0x000fe200000000ff */
[----:B------:R-:W-:Y:S06]  /*ad30*/  BRA `(.L_x_241) ;  /* 0x0000000c00447947 */ /* 0x000fec0003800000 */
.L_x_242:
[----:B------:R-:W2:Y:S02]  /*ad40*/  LDG.E.U16 R2, desc[UR36][R2.64] ;  /* 0x0000002402027981 */ /* 0x000ea4000c1e1500 */
[----:B--2---:R-:W0:Y:S02]  /*ad50*/  I2F.S16 R0, R2 ;  /* 0x0000000200007306 */ /* 0x004e240000101400 */
[----:B0-----:R-:W-:Y:S01]  /*ad60*/  F2FP.F16.F32.PACK_AB R0, RZ, R0 ;  /* 0x00000000ff00723e */ /* 0x001fe200000000ff */
[----:B------:R-:W-:Y:S06]  /*ad70*/  BRA `(.L_x_241) ;  /* 0x0000000c00347947 */ /* 0x000fec0003800000 */
.L_x_237:
        /* <DEDUP_REMOVED lines=9> */
.L_x_245:
[----:B------:R1:W5:Y:S01]  /*ae10*/  LDG.E.U16 R0, desc[UR36][R2.64] ;  /* 0x0000002402007981 */ /* 0x000362000c1e1500 */
[----:B------:R-:W-:Y:S05]  /*ae20*/  BRA `(.L_x_241) ;  /* 0x0000000c00087947 */ /* 0x000fea0003800000 */
.L_x_244:
        /* <DEDUP_REMOVED lines=9> */
.L_x_247:
[----:B------:R0:W5:Y:S01]  /*aec0*/  LDG.E.U16 R0, desc[UR36][R2.64] ;  /* 0x0000002402007981 */ /* 0x000162000c1e1500 */
[----:B------:R-:W-:Y:S05]  /*aed0*/  BRA `(.L_x_241) ;  /* 0x0000000800dc7947 */ /* 0x000fea0003800000 */
.L_x_246:
        /* <DEDUP_REMOVED lines=8> */
.L_x_236:
        /* <DEDUP_REMOVED lines=13> */
.L_x_250:
        /* <DEDUP_REMOVED lines=8> */
.L_x_249:
        /* <DEDUP_REMOVED lines=12> */
[----:B0-----:R-:W-:-:S04]  /*b170*/  IADD3 R5, PT, PT, -R5, RZ, RZ ;  /* 0x000000ff05057210 */ /* 0x001fc80007ffe1ff */
[----:B------:R-:W-:-:S05]  /*b180*/  VIADDMNMX.U32 R5, R5, R6, 0x4, !PT ;  /* 0x0000000405057446 */ /* 0x000fca0007800006 */
[----:B------:R-:W-:-:S05]  /*b190*/  VIADD R5, R5, 0xfffffffc ;  /* 0xfffffffc05057836 */ /* 0x000fca0000000000 */
[C---:B------:R-:W-:Y:S02]  /*b1a0*/  SHF.L.U32 R6, R4.reuse, R5, RZ ;  /* 0x0000000504067219 */ /* 0x040fe400000006ff */
[----:B------:R-:W-:Y:S01]  /*b1b0*/  SHF.L.U32 R7, R5, 0x17, RZ ;  /* 0x0000001705077819 */ /* 0x000fe200000006ff */
        /* <DEDUP_REMOVED lines=10> */
.L_x_252:
        /* <DEDUP_REMOVED lines=13> */
.L_x_251:
[----:B------:R-:W2:Y:S02]  /*b330*/  LDG.E.U16 R0, desc[UR36][R2.64] ;  /* 0x0000002402007981 */ /* 0x000ea4000c1e1500 */
[----:B--2---:R-:W-:-:S05]  /*b340*/  IMAD.U32 R0, R0, 0x10000, RZ ;  /* 0x0001000000007824 */ /* 0x004fca00078e00ff */
[----:B------:R-:W-:Y:S01]  /*b350*/  F2FP.F16.F32.PACK_AB R0, RZ, R0 ;  /* 0x00000000ff00723e */ /* 0x000fe200000000ff */
[----:B------:R-:W-:Y:S06]  /*b360*/  BRA `(.L_x_241) ;  /* 0x0000000400b87947 */ /* 0x000fec0003800000 */
.L_x_248:
        /* <DEDUP_REMOVED lines=12> */
.L_x_255:
        /* <DEDUP_REMOVED lines=21> */
.L_x_259:
[----:B------:R-:W-:Y:S05]  /*b580*/  BSYNC.RECONVERGENT B1 ;  /* 0x0000000000017941 */ /* 0x000fea0003800200 */
.L_x_258:
[----:B------:R-:W-:Y:S02]  /*b590*/  SHF.L.U32 R0, R0, 0x14, RZ ;  /* 0x0000001400007819 */ /* 0x000fe400000006ff */
[----:B------:R-:W-:-:S04]  /*b5a0*/  LEA R2, R2, 0x3b800000, 0x17 ;  /* 0x3b80000002027811 */ /* 0x000fc800078eb8ff */
[----:B------:R-:W-:-:S07]  /*b5b0*/  LOP3.LUT R0, R2, R0, R7, 0xfe, !PT ;  /* 0x0000000002007212 */ /* 0x000fce00078efe07 */
.L_x_257:
[----:B------:R-:W-:Y:S05]  /*b5c0*/  BSYNC.RECONVERGENT B0 ;  /* 0x0000000000007941 */ /* 0x000fea0003800200 */
.L_x_256:
[----:B------:R-:W-:Y:S01]  /*b5d0*/  F2FP.F16.F32.PACK_AB R0, RZ, R0 ;  /* 0x00000000ff00723e */ /* 0x000fe200000000ff */
[----:B------:R-:W-:Y:S06]  /*b5e0*/  BRA `(.L_x_241) ;  /* 0x0000000400187947 */ /* 0x000fec0003800000 */
.L_x_254:
        /* <DEDUP_REMOVED lines=21> */
.L_x_263:
[----:B------:R-:W-:Y:S05]  /*b740*/  BSYNC.RECONVERGENT B1 ;  /* 0x0000000000017941 */ /* 0x000fea0003800200 */
.L_x_262:
[----:B------:R-:W-:Y:S01]  /*b750*/  IMAD.SHL.U32 R0, R0, 0x200000, RZ ;  /* 0x0020000000007824 */ /* 0x000fe200078e00ff */
[----:B------:R-:W-:-:S04]  /*b760*/  LEA R2, R2, 0x37800000, 0x17 ;  /* 0x3780000002027811 */ /* 0x000fc800078eb8ff */
[----:B------:R-:W-:-:S07]  /*b770*/  LOP3.LUT R0, R2, R0, R7, 0xfe, !PT ;  /* 0x0000000002007212 */ /* 0x000fce00078efe07 */
.L_x_261:
[----:B------:R-:W-:Y:S05]  /*b780*/  BSYNC.RECONVERGENT B0 ;  /* 0x0000000000007941 */ /* 0x000fea0003800200 */
.L_x_260:
[----:B------:R-:W-:Y:S01]  /*b790*/  F2FP.F16.F32.PACK_AB R0, RZ, R0 ;  /* 0x00000000ff00723e */ /* 0x000fe200000000ff */
[----:B------:R-:W-:Y:S06]  /*b7a0*/  BRA `(.L_x_241) ;  /* 0x0000000000a87947 */ /* 0x000fec0003800000 */
.L_x_253:
        /* <DEDUP_REMOVED lines=12> */
[----:B------:R-:W-:Y:S01]  /*b870*/  @!P0 IMAD.MOV.U32 R0, RZ, RZ, 0x7f800001 ;  /* 0x7f800001ff008424 */ /* 0x000fe200078e00ff */
[----:B------:R-:W-:-:S07]  /*b880*/  @P0 SHF.L.U32 R0, R2, 0x17, RZ ;  /* 0x0000001702000819 */ /* 0x000fce00000006ff */
.L_x_267:
[----:B------:R-:W-:Y:S05]  /*b890*/  BSYNC.RECONVERGENT B0 ;  /* 0x0000000000007941 */ /* 0x000fea0003800200 */
.L_x_266:
[----:B------:R-:W-:Y:S01]  /*b8a0*/  F2FP.F16.F32.PACK_AB R0, RZ, R0 ;  /* 0x00000000ff00723e */ /* 0x000fe200000000ff */
[----:B------:R-:W-:Y:S06]  /*b8b0*/  BRA `(.L_x_241) ;  /* 0x0000000000647947 */ /* 0x000fec0003800000 */
.L_x_240:
        /* <DEDUP_REMOVED lines=10> */
[----:B---3--:R-:W-:Y:S01]  /*b960*/  IMAD.U32 R6, RZ, RZ, UR6 ;  /* 0x00000006ff067e24 */ /* 0x008fe2000f8e00ff */
[----:B------:R-:W-:Y:S01]  /*b970*/  MOV R7, UR7 ;  /* 0x0000000700077c02 */ /* 0x000fe20008000f00 */
[----:B----4-:R-:W-:Y:S01]  /*b980*/  IMAD.U32 R10, RZ, RZ, UR8 ;  /* 0x00000008ff0a7e24 */ /* 0x010fe2000f8e00ff */
[----:B-1----:R-:W-:-:S07]  /*b990*/  MOV R11, UR9 ;  /* 0x00000009000b7c02 */ /* 0x002fce0008000f00 */
[----:B------:R-:W-:-:S07]  /*b9a0*/  LEPC R20, `(.L_x_268) ;  /* 0x000000001014794e */ /* 0x000fce0000000000 */
[----:B--2---:R-:W-:Y:S05]  /*b9b0*/  CALL.ABS.NOINC R2 ;  /* 0x0000000002007343 */ /* 0x004fea0003c00000 */
.L_x_268:
[----:B------:R-:W-:Y:S01]  /*b9c0*/  PRMT R0, RZ, 0x7610, R0 ;  /* 0x00007610ff007816 */ /* 0x000fe20000000000 */
[----:B------:R-:W-:Y:S06]  /*b9d0*/  BRA `(.L_x_241) ;  /* 0x00000000001c7947 */ /* 0x000fec0003800000 */
.L_x_265:
[----:B------:R-:W2:Y:S02]  /*b9e0*/  LDG.E.64 R2, desc[UR36][R2.64] ;  /* 0x0000002402027981 */ /* 0x000ea4000c1e1b00 */
[----:B--2---:R-:W0:Y:S02]  /*b9f0*/  I2F.U64 R0, R2 ;  /* 0x0000000200007312 */ /* 0x004e240000301000 */
[----:B0-----:R-:W-:Y:S01]  /*ba00*/  F2FP.F16.F32.PACK_AB R0, RZ, R0 ;  /* 0x00000000ff00723e */ /* 0x001fe200000000ff */
[----:B------:R-:W-:Y:S06]  /*ba10*/  BRA `(.L_x_241) ;  /* 0x00000000000c7947 */ /* 0x000fec0003800000 */
.L_x_264:
[----:B------:R-:W2:Y:S02]  /*ba20*/  LDG.E R2, desc[UR36][R2.64] ;  /* 0x0000002402027981 */ /* 0x000ea4000c1e1900 */
[----:B--2---:R-:W-:-:S04]  /*ba30*/  I2FP.F32.U32 R0, R2 ;  /* 0x0000000200007245 */ /* 0x004fc80000201000 */
[----:B------:R-:W-:-:S07]  /*ba40*/  F2FP.F16.F32.PACK_AB R0, RZ, R0 ;  /* 0x00000000ff00723e */ /* 0x000fce00000000ff */
.L_x_241:
[----:B-----5:R-:W-:Y:S01]  /*ba50*/  HADD2.F32 R0, -RZ, R0.H0_H0 ;  /* 0x20000000ff007230 */ /* 0x020fe20000004100 */
[----:B------:R-:W2:Y:S04]  /*ba60*/  LDC.64 R4, c[0x0][0x598] ;  /* 0x00016600ff047b82 */ /* 0x000ea80000000a00 */
[----:B------:R-:W-:-:S13]  /*ba70*/  FSETP.NE.FTZ.AND P0, PT, |R0|, +INF , PT ;  /* 0x7f8000000000780b */ /* 0x000fda0003f15200 */
[----:B01----:R-:W0:Y:S01]  /*ba80*/  @!P0 LDC.64 R2, c[0x0][0x590] ;  /* 0x00016400ff028b82 */ /* 0x003e220000000a00 */
[----:B------:R-:W-:-:S05]  /*ba90*/  @!P0 MOV R7, 0x3f800000 ;  /* 0x3f80000000078802 */ /* 0x000fca0000000f00 */
[----:B0-----:R0:W-:Y:S04]  /*baa0*/  @!P0 STG.E desc[UR36][R2.64], R7 ;  /* 0x0000000702008986 */ /* 0x0011e8000c101924 */
[----:B--2---:R-:W2:Y:S01]  /*bab0*/  LDG.E R5, desc[UR36][R4.64] ;  /* 0x0000002404057981 */ /* 0x004ea2000c1e1900 */
[----:B------:R-:W-:-:S04]  /*bac0*/  UPRMT UR4, UR41, 0x9910, URZ ;  /* 0x0000991029047896 */ /* 0x000fc800080000ff */
[----:B------:R-:W-:Y:S01]  /*bad0*/  UISETP.GT.AND UP0, UPT, UR4, 0x9, UPT ;  /* 0x000000090400788c */ /* 0x000fe2000bf04270 */
[----:B--2---:R-:W-:-:S13]  /*bae0*/  FSETP.NEU.FTZ.AND P0, PT, R5, 1, PT ;  /* 0x3f8000000500780b */ /* 0x004fda0003f1d000 */
[----:B------:R-:W-:-:S05]  /*baf0*/  @P0 FMUL.FTZ R0, R0, R5 ;  /* 0x0000000500000220 */ /* 0x000fca0000410000 */
[----:B------:R-:W-:Y:S01]  /*bb00*/  F2FP.F16.F32.PACK_AB R0, RZ, R0 ;  /* 0x00000000ff00723e */ /* 0x000fe200000000ff */
[----:B0-----:R-:W-:Y:S06]  /*bb10*/  BRA.U UP0, `(.L_x_269) ;  /* 0x0000000500047547 */ /* 0x001fec000b800000 */
        /* <DEDUP_REMOVED lines=10> */
[----:B0-----:R-:W-:Y:S01]  /*bbc0*/  STG.E.U8 desc[UR36][R16.64], R3 ;  /* 0x0000000310007986 */ /* 0x001fe2000c101124 */
[----:B------:R-:W-:Y:S05]  /*bbd0*/  EXIT ;  /* 0x000000000000794d */ /* 0x000fea0003800000 */
.L_x_272:
[----:B------:R-:W-:-:S06]  /*bbe0*/  HADD2.F32 R3, -RZ, R0.H0_H0 ;  /* 0x20000000ff037230 */ /* 0x000fcc0000004100 */
[----:B------:R-:W0:Y:S02]  /*bbf0*/  F2I.S64.TRUNC R2, R3 ;  /* 0x0000000300027311 */ /* 0x000e24000020d900 */
[----:B0-----:R-:W-:Y:S01]  /*bc00*/  STG.E.U8 desc[UR36][R16.64], R2 ;  /* 0x0000000210007986 */ /* 0x001fe2000c101124 */
[----:B------:R-:W-:Y:S05]  /*bc10*/  EXIT ;  /* 0x000000000000794d */ /* 0x000fea0003800000 */
.L_x_271:
        /* <DEDUP_REMOVED lines=8> */
[----:B0-----:R-:W-:Y:S01]  /*bca0*/  STG.E.64 desc[UR36][R16.64], R2 ;  /* 0x0000000210007986 */ /* 0x001fe2000c101b24 */
[----:B------:R-:W-:Y:S05]  /*bcb0*/  EXIT ;  /* 0x000000000000794d */ /* 0x000fea0003800000 */
.L_x_275:
[----:B------:R-:W-:-:S04]  /*bcc0*/  HADD2.F32 R0, -RZ, R0.H0_H0 ;  /* 0x20000000ff007230 */ /* 0x000fc80000004100 */
[----:B------:R-:W0:Y:S02]  /*bcd0*/  F2I.FTZ.TRUNC.NTZ R3, R0 ;  /* 0x0000000000037305 */ /* 0x000e24000021f100 */
[----:B0-----:R-:W-:Y:S01]  /*bce0*/  STG.E desc[UR36][R16.64], R3 ;  /* 0x0000000310007986 */ /* 0x001fe2000c101924 */
[----:B------:R-:W-:Y:S05]  /*bcf0*/  EXIT ;  /* 0x000000000000794d */ /* 0x000fea0003800000 */
.L_x_274:
[----:B------:R-:W-:-:S04]  /*bd00*/  HADD2.F32 R0, -RZ, R0.H0_H0 ;  /* 0x20000000ff007230 */ /* 0x000fc80000004100 */
[----:B------:R-:W0:Y:S02]  /*bd10*/  F2I.FTZ.TRUNC.NTZ R3, R0 ;  /* 0x0000000000037305 */ /* 0x000e24000021f100 */
[----:B0-----:R-:W-:Y:S01]  /*bd20*/  STG.E.U16 desc[UR36][R16.64], R3 ;  /* 0x0000000310007986 */ /* 0x001fe2000c101524 */
[----:B------:R-:W-:Y:S05]  /*bd30*/  EXIT ;  /* 0x000000000000794d */ /* 0x000fea0003800000 */
.L_x_270:
[----:B------:R-:W-:-:S09]  /*bd40*/  UISETP.GT.AND UP0, UPT, UR4, 0x6, UPT ;  /* 0x000000060400788c */ /* 0x000fd2000bf04270 */
[----:B------:R-:W-:Y:S05]  /*bd50*/  BRA.U UP0, `(.L_x_276) ;  /* 0x0000000100247547 */ /* 0x000fea000b800000 */
[----:B------:R-:W-:-:S09]  /*bd60*/  UISETP.NE.AND UP0, UPT, UR4, 0x5, UPT ;  /* 0x000000050400788c */ /* 0x000fd2000bf05270 */
[----:B------:R-:W-:Y:S05]  /*bd70*/  BRA.U !UP0, `(.L_x_277) ;  /* 0x0000000108147547 */ /* 0x000fea000b800000 */
[----:B------:R-:W-:-:S09]  /*bd80*/  UISETP.NE.AND UP0, UPT, UR4, 0x6, UPT ;  /* 0x000000060400788c */ /* 0x000fd2000bf05270 */
[----:B------:R-:W-:Y:S05]  /*bd90*/  BRA.U UP0, `(.L_x_273) ;  /* 0x0000000900287547 */ /* 0x000fea000b800000 */
[----:B------:R-:W-:-:S05]  /*bda0*/  HADD2.F32 R3, -RZ, R0.H0_H0 ;  /* 0x20000000ff037230 */ /* 0x000fca0000004100 */
[----:B------:R-:W-:Y:S01]  /*bdb0*/  STG.E desc[UR36][R16.64], R3 ;  /* 0x0000000310007986 */ /* 0x000fe2000c101924 */
[----:B------:R-:W-:Y:S05]  /*bdc0*/  EXIT ;  /* 0x000000000000794d */ /* 0x000fea0003800000 */
.L_x_277:
[----:B------:R-:W-:Y:S01]  /*bdd0*/  STG.E.U16 desc[UR36][R16.64], R0 ;  /* 0x0000000010007986 */ /* 0x000fe2000c101524 */
[----:B------:R-:W-:Y:S05]  /*bde0*/  EXIT ;  /* 0x000000000000794d */ /* 0x000fea0003800000 */
.L_x_276:
        /* <DEDUP_REMOVED lines=8> */
[----:B------:R-:W-:Y:S01]  /*be70*/  STG.E.64 desc[UR36][R16.64], R2 ;  /* 0x0000000210007986 */ /* 0x000fe2000c101b24 */
[----:B------:R-:W-:Y:S05]  /*be80*/  EXIT ;  /* 0x000000000000794d */ /* 0x000fea0003800000 */
.L_x_279:
[----:B------:R-:W-:-:S05]  /*be90*/  HADD2.F32 R0, -RZ, R0.H0_H0 ;  /* 0x20000000ff007230 */ /* 0x000fca0000004100 */
[----:B------:R-:W-:-:S04]  /*bea0*/  F2FP.F16.F32.PACK_AB R0, RZ, R0 ;  /* 0x00000000ff00723e */ /* 0x000fc800000000ff */
[----:B------:R-:W-:-:S05]  /*beb0*/  PRMT R0, R0, 0x5410, RZ ;  /* 0x0000541000007816 */ /* 0x000fca00000000ff */
[----:B------:R-:W-:Y:S01]  /*bec0*/  STG.E desc[UR36][R16.64], R0 ;  /* 0x0000000010007986 */ /* 0x000fe2000c101924 */
[----:B------:R-:W-:Y:S05]  /*bed0*/  EXIT ;  /* 0x000000000000794d */ /* 0x000fea0003800000 */
.L_x_278:
[----:B------:R-:W-:-:S05]  /*bee0*/  HADD2.F32 R2, -RZ, R0.H0_H0 ;  /* 0x20000000ff027230 */ /* 0x000fca0000004100 */
[----:B------:R-:W-:-:S06]  /*bef0*/  FMUL.FTZ R2, R2, 1 ;  /* 0x3f80000002027820 */ /* 0x000fcc0000410000 */
[----:B------:R-:W0:Y:S02]  /*bf00*/  F2F.F64.F32 R2, R2 ;  /* 0x0000000200027310 */ /* 0x000e240000201800 */
[----:B0-----:R-:W-:Y:S01]  /*bf10*/  STG.E.64 desc[UR36][R16.64], R2 ;  /* 0x0000000210007986 */ /* 0x001fe2000c101b24 */
[----:B------:R-:W-:Y:S05]  /*bf20*/  EXIT ;  /* 0x000000000000794d */ /* 0x000fea0003800000 */
.L_x_269:
        /* <DEDUP_REMOVED lines=12> */
[----:B0-----:R-:W-:Y:S01]  /*bff0*/  STG.E.U16 desc[UR36][R16.64], R3 ;  /* 0x0000000310007986 */ /* 0x001fe2000c101524 */
[----:B------:R-:W-:Y:S05]  /*c000*/  EXIT ;  /* 0x000000000000794d */ /* 0x000fea0003800000 */
.L_x_283:
        /* <DEDUP_REMOVED lines=13> */
[----:B------:R-:W-:Y:S01]  /*c0e0*/  FADD.FTZ R0, R2, 8192 ;  /* 0x4600000002007421 */ /* 0x000fe20000010000 */
[----:B------:R-:W-:-:S04]  /*c0f0*/  PRMT R8, RZ, 0x7610, R8 ;  /* 0x00007610ff087816 */ /* 0x000fc80000000008 */
[----:B------:R-:W-:-:S13]  /*c100*/  LOP3.LUT P0, R0, R0, 0xff, RZ, 0xc0, !PT ;  /* 0x000000ff00007812 */ /* 0x000fda000780c0ff */
[----:B------:R-:W-:Y:S05]  /*c110*/  @!P0 BRA `(.L_x_285) ;  /* 0x00000000000c8947 */ /* 0x000fea0003800000 */
.L_x_286:
[----:B------:R-:W-:-:S04]  /*c120*/  SHF.R.U32.HI R3, RZ, 0x18, R3 ;  /* 0x00000018ff037819 */ /* 0x000fc80000011603 */
[----:B------:R-:W-:-:S04]  /*c130*/  LOP3.LUT R0, R0, 0x80, R3, 0xf8, !PT ;  /* 0x0000008000007812 */ /* 0x000fc800078ef803 */
[----:B------:R-:W-:-:S07]  /*c140*/  PRMT R8, R0, 0x7610, R8 ;  /* 0x0000761000087816 */ /* 0x000fce0000000008 */
.L_x_285:
[----:B------:R-:W-:Y:S05]  /*c150*/  BSYNC.RECONVERGENT B0 ;  /* 0x0000000000007941 */ /* 0x000fea0003800200 */
.L_x_284:
[----:B------:R-:W-:Y:S01]  /*c160*/  STG.E.U8 desc[UR36][R16.64], R8 ;  /* 0x0000000810007986 */ /* 0x000fe2000c101124 */
[----:B------:R-:W-:Y:S05]  /*c170*/  EXIT ;  /* 0x000000000000794d */ /* 0x000fea0003800000 */
.L_x_282:
        /* <DEDUP_REMOVED lines=17> */
.L_x_289:
[----:B------:R-:W-:-:S04]  /*c290*/  SHF.R.U32.HI R3, RZ, 0x18, R3 ;  /* 0x00000018ff037819 */ /* 0x000fc80000011603 */
[----:B------:R-:W-:-:S04]  /*c2a0*/  LOP3.LUT R0, R0, 0x80, R3, 0xf8, !PT ;  /* 0x0000008000007812 */ /* 0x000fc800078ef803 */
[----:B------:R-:W-:-:S07]  /*c2b0*/  PRMT R8, R0, 0x7610, R8 ;  /* 0x0000761000087816 */ /* 0x000fce0000000008 */
.L_x_288:
[----:B------:R-:W-:Y:S05]  /*c2c0*/  BSYNC.RECONVERGENT B0 ;  /* 0x0000000000007941 */ /* 0x000fea0003800200 */
.L_x_287:
[----:B------:R-:W-:Y:S01]  /*c2d0*/  STG.E.U8 desc[UR36][R16.64], R8 ;  /* 0x0000000810007986 */ /* 0x000fe2000c101124 */
[----:B------:R-:W-:Y:S05]  /*c2e0*/  EXIT ;  /* 0x000000000000794d */ /* 0x000fea0003800000 */
.L_x_281:
        /* <DEDUP_REMOVED lines=18> */
[----:B------:R-:W-:-:S05]  /*c410*/  @!P0 IADD3 R0, PT, PT, R4, RZ, RZ ;  /* 0x000000ff04008210 */ /* 0x000fca0007ffe0ff */
[----:B------:R-:W-:-:S05]  /*c420*/  @P1 IMAD.MOV.U32 R3, RZ, RZ, R0 ;  /* 0x000000ffff031224 */ /* 0x000fca00078e0000 */
[----:B------:R-:W-:Y:S01]  /*c430*/  STG.E.U8 desc[UR36][R16.64], R3 ;  /* 0x0000000310007986 */ /* 0x000fe2000c101124 */
[----:B------:R-:W-:Y:S05]  /*c440*/  EXIT ;  /* 0x000000000000794d */ /* 0x000fea0003800000 */
.L_x_291:
[----:B------:R-:W-:-:S06]  /*c450*/  HADD2.F32 R2, -RZ, R0.H0_H0 ;  /* 0x20000000ff027230 */ /* 0x000fcc0000004100 */
[----:B------:R-:W0:Y:S02]  /*c460*/  F2I.U64.TRUNC R2, R2 ;  /* 0x0000000200027311 */ /* 0x000e24000020d800 */
[----:B0-----:R-:W-:Y:S01]  /*c470*/  STG.E.64 desc[UR36][R16.64], R2 ;  /* 0x0000000210007986 */ /* 0x001fe2000c101b24 */
[----:B------:R-:W-:Y:S05]  /*c480*/  EXIT ;  /* 0x000000000000794d */ /* 0x000fea0003800000 */
.L_x_290:
[----:B------:R-:W-:-:S04]  /*c490*/  HADD2.F32 R0, -RZ, R0.H0_H0 ;  /* 0x20000000ff007230 */ /* 0x000fc80000004100 */
[----:B------:R-:W0:Y:S02]  /*c4a0*/  F2I.FTZ.U32.TRUNC.NTZ R3, R0 ;  /* 0x0000000000037305 */ /* 0x000e24000021f000 */
[----:B0-----:R-:W-:Y:S01]  /*c4b0*/  STG.E desc[UR36][R16.64], R3 ;  /* 0x0000000310007986 */ /* 0x001fe2000c101924 */
[----:B------:R-:W-:Y:S05]  /*c4c0*/  EXIT ;  /* 0x000000000000794d */ /* 0x000fea0003800000 */
.L_x_280:
        /* <DEDUP_REMOVED lines=9> */
[----:B------:R-:W-:Y:S01]  /*c560*/  STG.E.U8 desc[UR36][R16.64], R3 ;  /* 0x0000000310007986 */ /* 0x000fe2000c101124 */
[----:B------:R-:W-:Y:S05]  /*c570*/  EXIT ;  /* 0x000000000000794d */ /* 0x000fea0003800000 */
.L_x_293:
[----:B------:R-:W-:Y:S01]  /*c580*/  HADD2.F32 R0, -RZ, R0.H0_H0 ;  /* 0x20000000ff007230 */ /* 0x000fe20000004100 */
[----:B------:R-:W-:-:S04]  /*c590*/  CS2R R6, SRZ ;  /* 0x0000000000067805 */ /* 0x000fc8000001ff00 */
[----:B------:R-:W-:-:S04]  /*c5a0*/  FMUL.FTZ R0, R0, 1 ;  /* 0x3f80000000007820 */ /* 0x000fc80000410000 */
[----:B------:R-:W0:Y:S02]  /*c5b0*/  F2F.F64.F32 R4, R0 ;  /* 0x0000000000047310 */ /* 0x000e240000201800 */
[----:B0-----:R-:W-:Y:S01]  /*c5c0*/  STG.E.128 desc[UR36][R16.64], R4 ;  /* 0x0000000410007986 */ /* 0x001fe2000c101d24 */
[----:B------:R-:W-:Y:S05]  /*c5d0*/  EXIT ;  /* 0x000000000000794d */ /* 0x000fea0003800000 */
.L_x_292:
[----:B------:R-:W-:-:S09]  /*c5e0*/  UISETP.NE.AND UP0, UPT, UR4, 0xf, UPT ;  /* 0x0000000f0400788c */ /* 0x000fd2000bf05270 */
[----:B------:R-:W-:Y:S05]  /*c5f0*/  BRA.U !UP0, `(.L_x_294) ;  /* 0x0000000108e87547 */ /* 0x000fea000b800000 */
[----:B------:R-:W-:-:S09]  /*c600*/  UISETP.NE.AND UP0, UPT, UR4, 0x17, UPT ;  /* 0x000000170400788c */ /* 0x000fd2000bf05270 */
[----:B------:R-:W-:Y:S05]  /*c610*/  BRA.U !UP0, `(.L_x_295) ;  /* 0x0000000108907547 */ /* 0x000fea000b800000 */
[----:B------:R-:W-:-:S09]  /*c620*/  UISETP.NE.AND UP0, UPT, UR4, 0x18, UPT ;  /* 0x000000180400788c */ /* 0x000fd2000bf05270 */
[----:B------:R-:W-:Y:S05]  /*c630*/  BRA.U !UP0, `(.L_x_296) ;  /* 0x0000000108447547 */ /* 0x000fea000b800000 */
.L_x_273:
[----:B------:R-:W-:Y:S01]  /*c640*/  MOV R0, 0x120 ;  /* 0x0000012000007802 */ /* 0x000fe20000000f00 */
[----:B------:R-:W0:Y:S01]  /*c650*/  LDCU.64 UR4, c[0x4][0x110] ;  /* 0x01002200ff0477ac */ /* 0x000e220008000a00 */
[----:B------:R-:W-:Y:S02]  /*c660*/  HFMA2 R8, -RZ, RZ, 0, 6.020069122314453125e-06 ;  /* 0x00000065ff087431 */ /* 0x000fe400000001ff */
[----:B------:R-:W-:Y:S01]  /*c670*/  IMAD.MOV.U32 R12, RZ, RZ, 0x1 ;  /* 0x00000001ff0c7424 */ /* 0x000fe200078e00ff */
[----:B------:R1:W2:Y:S01]  /*c680*/  LDC.64 R2, c[0x4][R0] ;  /* 0x0100000000027b82 */ /* 0x0002a20000000a00 */
[----:B------:R-:W3:Y:S01]  /*c690*/  LDCU.64 UR6, c[0x4][0x118] ;  /* 0x01002300ff0677ac */ /* 0x000ee20008000a00 */
[----:B------:R-:W-:Y:S01]  /*c6a0*/  MOV R13, RZ ;  /* 0x000000ff000d7202 */ /* 0x000fe20000000f00 */
[----:B------:R-:W4:Y:S01]  /*c6b0*/  LDCU.64 UR8, c[0x4][0x28] ;  /* 0x01000500ff0877ac */ /* 0x000f220008000a00 */
[----:B0-----:R-:W-:Y:S01]  /*c6c0*/  MOV R4, UR4 ;  /* 0x0000000400047c02 */ /* 0x001fe20008000f00 */
[----:B------:R-:W-:Y:S01]  /*c6d0*/  IMAD.U32 R5, RZ, RZ, UR5 ;  /* 0x00000005ff057e24 */ /* 0x000fe2000f8e00ff */
[----:B---3--:R-:W-:Y:S01]  /*c6e0*/  MOV R6, UR6 ;  /* 0x0000000600067c02 */ /* 0x008fe20008000f00 */
[----:B------:R-:W-:Y:S01]  /*c6f0*/  IMAD.U32 R7, RZ, RZ, UR7 ;  /* 0x00000007ff077e24 */ /* 0x000fe2000f8e00ff */
[----:B----4-:R-:W-:Y:S01]  /*c700*/  MOV R10, UR8 ;  /* 0x00000008000a7c02 */ /* 0x010fe20008000f00 */
[----:B-1----:R-:W-:-:S07]  /*c710*/  IMAD.U32 R11, RZ, RZ, UR9 ;  /* 0x00000009ff0b7e24 */ /* 0x002fce000f8e00ff */
[----:B------:R-:W-:-:S07]  /*c720*/  LEPC R20, `(.L_x_297) ;  /* 0x000000001014794e */ /* 0x000fce0000000000 */
[----:B--2---:R-:W-:Y:S05]  /*c730*/  CALL.ABS.NOINC R2 ;  /* 0x0000000002007343 */ /* 0x004fea0003c00000 */
.L_x_297:
[----:B------:R-:W-:Y:S05]  /*c740*/  EXIT ;  /* 0x000000000000794d */ /* 0x000fea0003800000 */
.L_x_296:
        /* <DEDUP_REMOVED lines=13> */
.L_x_299:
[----:B------:R-:W-:Y:S05]  /*c820*/  BSYNC.RECONVERGENT B0 ;  /* 0x0000000000007941 */ /* 0x000fea0003800200 */
.L_x_298:
[----:B------:R-:W-:-:S05]  /*c830*/  LOP3.LUT R3, R0, 0x80, R3, 0xf8, !PT ;  /* 0x0000008000037812 */ /* 0x000fca00078ef803 */
[----:B------:R-:W-:Y:S01]  /*c840*/  STG.E.U8 desc[UR36][R16.64], R3 ;  /* 0x0000000310007986 */ /* 0x000fe2000c101124 */
[----:B------:R-:W-:Y:S05]  /*c850*/  EXIT ;  /* 0x000000000000794d */ /* 0x000fea0003800000 */
.L_x_295:
        /* <DEDUP_REMOVED lines=12> */
.L_x_301:
[----:B------:R-:W-:Y:S01]  /*c920*/  HFMA2 R0, -RZ, RZ, 0, 7.569789886474609375e-06 ;  /* 0x0000007fff007431 */ /* 0x000fe200000001ff */
[----:B------:R-:W-:-:S04]  /*c930*/  ISETP.GT.U32.AND P0, PT, R2, 0x7f800000, PT ;  /* 0x7f8000000200780c */ /* 0x000fc80003f04070 */
[----:B------:R-:W-:-:S09]  /*c940*/  SEL R0, R0, 0x7c, P0 ;  /* 0x0000007c00007807 */ /* 0x000fd20000000000 */
.L_x_302:
[----:B------:R-:W-:Y:S05]  /*c950*/  BSYNC.RECONVERGENT B0 ;  /* 0x0000000000007941 */ /* 0x000fea0003800200 */
.L_x_300:
[----:B------:R-:W-:-:S04]  /*c960*/  SHF.R.U32.HI R3, RZ, 0x18, R3 ;  /* 0x00000018ff037819 */ /* 0x000fc80000011603 */
[----:B------:R-:W-:-:S05]  /*c970*/  LOP3.LUT R3, R0, 0x80, R3, 0xf8, !PT ;  /* 0x0000008000037812 */ /* 0x000fca00078ef803 */
[----:B------:R-:W-:Y:S01]  /*c980*/  STG.E.U8 desc[UR36][R16.64], R3 ;  /* 0x0000000310007986 */ /* 0x000fe2000c101124 */
[----:B------:R-:W-:Y:S05]  /*c990*/  EXIT ;  /* 0x000000000000794d */ /* 0x000fea0003800000 */
.L_x_294:
[----:B------:R-:W-:-:S05]  /*c9a0*/  HADD2.F32 R0, -RZ, R0.H0_H0 ;  /* 0x20000000ff007230 */ /* 0x000fca0000004100 */
[----:B------:R-:W-:-:S05]  /*c9b0*/  F2FP.BF16.F32.PACK_AB R0, RZ, R0 ;  /* 0x00000000ff00723e */ /* 0x000fca00000010ff */
[----:B------:R-:W-:Y:S01]  /*c9c0*/  STG.E.U16 desc[UR36][R16.64], R0 ;  /* 0x0000000010007986 */ /* 0x000fe2000c101524 */
[----:B------:R-:W-:Y:S05]  /*c9d0*/  EXIT ;  /* 0x000000000000794d */ /* 0x000fea0003800000 */
.L_x_303:
        /* <DEDUP_REMOVED lines=10> */
.L_x_1960:


//--------------------- .text._ZN2at6native27unrolled_elementwise_kernelIZZZNS0_46_GLOBAL__N__5fd40885_13_AmpKernels_cu_3810c27339_amp_non_finite_check_and_unscale_cuda_ERNS_6TensorES4_RKS3_ENKUlvE_clEvENKUlvE1_clEvEUlN3c104HalfEE_St5arrayIPcLm2EELi4E23TrivialOffsetCalculatorILi1EjESG_NS0_6memory12LoadWithCastILi1EEENSH_13StoreWithCastILi1EEEEEviT_T0_T2_T3_T4_T5_ --------------------------
	.section	.text._ZN2at6native27unrolled_elementwise_kernelIZZZNS0_46_GLOBAL__N__5fd40885_13_AmpKernels_cu_3810c27339_amp_non_finite_check_and_unscale_cuda_ERNS_6TensorES4_RKS3_ENKUlvE_clEvENKUlvE1_clEvEUlN3c104HalfEE_St5arrayIPcLm2EELi4E23TrivialOffsetCalculatorILi1EjESG_NS0_6memory12LoadWithCastILi1EEENSH_13StoreWithCastILi1EEEEEviT_T0_T2_T3_T4_T5_,"ax",@progbits
	.align	128
        .global         _ZN2at6native27unrolled_elementwise_kernelIZZZNS0_46_GLOBAL__N__5fd40885_13_AmpKernels_cu_3810c27339_amp_non_finite_check_and_unscale_cuda_ERNS_6TensorES4_RKS3_ENKUlvE_clEvENKUlvE1_clEvEUlN3c104HalfEE_St5arrayIPcLm2EELi4E23TrivialOffsetCalculatorILi1EjESG_NS0_6memory12LoadWithCastILi1EEENSH_13StoreWithCastILi1EEEEEviT_T0_T2_T3_T4_T5_
        .type           _ZN2at6native27unrolled_elementwise_kernelIZZZNS0_46_GLOBAL__N__5fd40885_13_AmpKernels_cu_3810c27339_amp_non_finite_check_and_unscale_cuda_ERNS_6TensorES4_RKS3_ENKUlvE_clEvENKUlvE1_clEvEUlN3c104HalfEE_St5arrayIPcLm2EELi4E23TrivialOffsetCalculatorILi1EjESG_NS0_6memory12LoadWithCastILi1EEENSH_13StoreWithCastILi1EEEEEviT_T0_T2_T3_T4_T5_,@function
        .size           _ZN2at6native27unrolled_elementwise_kernelIZZZNS0_46_GLOBAL__N__5fd40885_13_AmpKernels_cu_3810c27339_amp_non_finite_check_and_unscale_cuda_ERNS_6TensorES4_RKS3_ENKUlvE_clEvENKUlvE1_clEvEUlN3c104HalfEE_St5arrayIPcLm2EELi4E23TrivialOffsetCalculatorILi1EjESG_NS0_6memory12LoadWithCastILi1EEENSH_13StoreWithCastILi1EEEEEviT_T0_T2_T3_T4_T5_,(.L_x_1961 - _ZN2at6native27unrolled_elementwise_kernelIZZZNS0_46_GLOBAL__N__5fd40885_13_AmpKernels_cu_3810c27339_amp_non_finite_check_and_unscale_cuda_ERNS_6TensorES4_RKS3_ENKUlvE_clEvENKUlvE1_clEvEUlN3c104HalfEE_St5arrayIPcLm2EELi4E23TrivialOffsetCalculatorILi1EjESG_NS0_6memory12LoadWithCastILi1EEENSH_13StoreWithCastILi1EEEEEviT_T0_T2_T3_T4_T5_)
        .other          _ZN2at6native27unrolled_elementwise_kernelIZZZNS0_46_GLOBAL__N__5fd40885_13_AmpKernels_cu_3810c27339_amp_non_finite_check_and_unscale_cuda_ERNS_6TensorES4_RKS3_ENKUlvE_clEvENKUlvE1_clEvEUlN3c104HalfEE_St5arrayIPcLm2EELi4E23TrivialOffsetCalculatorILi1EjESG_NS0_6memory12LoadWithCastILi1EEENSH_13StoreWithCastILi1EEEEEviT_T0_T2_T3_T4_T5_,@"STO_CUDA_ENTRY STV_DEFAULT"
_ZN2at6native27unrolled_elementwise_kernelIZZZNS0_46_GLOBAL__N__5fd40885_13_AmpKernels_cu_3810c27339_amp_non_finite_check_and_unscale_cuda_ERNS_6TensorES4_RKS3_ENKUlvE_clEvENKUlvE1_clEvEUlN3c104HalfEE_St5arrayIPcLm2EELi4E23TrivialOffsetCalculatorILi1EjESG_NS0_6memory12LoadWithCastILi1EEENSH_13StoreWithCastILi1EEEEEviT_T0_T2_T3_T4_T5_:
.text._ZN2at6native27unrolled_elementwise_kernelIZZZNS0_46_GLOBAL__N__5fd40885_13_AmpKernels_cu_3810c27339_amp_non_finite_check_and_unscale_cuda_ERNS_6TensorES4_RKS3_ENKUlvE_clEvENKUlvE1_clEvEUlN3c104HalfEE_St5arrayIPcLm2EELi4E23TrivialOffsetCalculatorILi1EjESG_NS0_6memory12LoadWithCastILi1EEENSH_13StoreWithCastILi1EEEEEviT_T0_T2_T3_T4_T5_:
[----:B------:R-:W0:Y:S01]  /*0000*/  LDC R1, c[0x0][0x37c] ;  /* 0x0000df00ff017b82 */ /* 0x000e220000000800 */
[----:B------:R-:W1:Y:S07]  /*0010*/  S2R R18, SR_CTAID.X ;  /* 0x0000000000127919 */ /* 0x000e6e0000002500 */
[----:B------:R-:W1:Y:S01]  /*0020*/  LDC R17, c[0x0][0x380] ;  /* 0x0000e000ff117b82 */ /* 0x000e620000000800 */
[----:B------:R-:W2:Y:S01]  /*0030*/  LDCU.64 UR36, c[0x0][0x358] ;  /* 0x00006b00ff2477ac */ /* 0x000ea20008000a00 */
[----:B------:R-:W-:Y:S01]  /*0040*/  BSSY.RECONVERGENT B6, `(.L_x_304) ;  /* 0x0000111000067945 */ /* 0x000fe20003800200 */
[----:B------:R-:W3:Y:S01]  /*0050*/  S2R R16, SR_TID.X ;  /* 0x0000000000107919 */ /* 0x000ee20000002100 */
[----:B------:R-:W-:Y:S01]  /*0060*/  PRMT R24, RZ, 0x7610, R24 ;  /* 0x00007610ff187816 */ /* 0x000fe20000000018 */
[----:B------:R-:W4:Y:S01]  /*0070*/  LDCU.U8 UR38, c[0x0][0x3b4] ;  /* 0x00007680ff2677ac */ /* 0x000f220008000000 */
[----:B-1----:R-:W-:-:S02]  /*0080*/  IMAD R17, R18, -0x200, R17 ;  /* 0xfffffe0012117824 */ /* 0x002fc400078e0211 */
[----:B---3--:R-:W-:-:S03]  /*0090*/  IMAD.MOV.U32 R19, RZ, RZ, R16 ;  /* 0x000000ffff137224 */ /* 0x008fc600078e0010 */
[----:B------:R-:W-:-:S13]  /*00a0*/  ISETP.GE.AND P0, PT, R16, R17, PT ;  /* 0x000000111000720c */ /* 0x000fda0003f06270 */
[----:B0-2-4-:R-:W-:Y:S05]  /*00b0*/  @P0 BRA `(.L_x_305) ;  /* 0x0000001000240947 */ /* 0x015fea0003800000 */
[----:B------:R-:W0:Y:S01]  /*00c0*/  LDC.64 R2, c[0x0][0x3a8] ;  /* 0x0000ea00ff027b82 */ /* 0x000e220000000a00 */
[----:B------:R-:W1:Y:S01]  /*00d0*/  LDCU UR5, c[0x0][0x3b8] ;  /* 0x00007700ff0577ac */ /* 0x000e620008000800 */
[----:B------:R-:W-:Y:S01]  /*00e0*/  IMAD R0, R18, 0x200, R19 ;  /* 0x0000020012007824 */ /* 0x000fe200078e0213 */
[----:B------:R-:W-:-:S04]  /*00f0*/  UPRMT UR4, UR38, 0x9910, URZ ;  /* 0x0000991026047896 */ /* 0x000fc800080000ff */
[----:B------:R-:W-:Y:S01]  /*0100*/  UISETP.GT.AND UP0, UPT, UR4, 0x9, UPT ;  /* 0x000000090400788c */ /* 0x000fe2000bf04270 */
[----:B-1----:R-:W-:-:S05]  /*0110*/  IMAD R5, R0, UR5, RZ ;  /* 0x0000000500057c24 */ /* 0x002fca000f8e02ff */
[----:B0-----:R-:W-:-:S05]  /*0120*/  IADD3 R2, P0, PT, R5, R2, RZ ;  /* 0x0000000205027210 */ /* 0x001fca0007f1e0ff */
[----:B------:R-:W-:Y:S01]  /*0130*/  IMAD.X R3, RZ, RZ, R3, P0 ;  /* 0x000000ffff037224 */ /* 0x000fe200000e0603 */
        /* <DEDUP_REMOVED lines=11> */
[----:B0-----:R-:W-:-:S04]  /*01f0*/  F2FP.F16.F32.PACK_AB R0, RZ, R0 ;  /* 0x00000000ff00723e */ /* 0x001fc800000000ff */
[----:B------:R-:W-:Y:S01]  /*0200*/  PRMT R24, R0, 0x7610, R24 ;  /* 0x0000761000187816 */ /* 0x000fe20000000018 */
[----:B------:R-:W-:Y:S06]  /*0210*/  BRA `(.L_x_311) ;  /* 0x0000000c00c87947 */ /* 0x000fec0003800000 */
.L_x_309:
[----:B------:R-:W2:Y:S02]  /*0220*/  LDG.E.U8 R2, desc[UR36][R2.64] ;  /* 0x0000002402027981 */ /* 0x000ea4000c1e1100 */
[----:B--2---:R-:W-:-:S04]  /*0230*/  I2FP.F32.U32 R0, R2 ;  /* 0x0000000200007245 */ /* 0x004fc80000201000 */
[----:B------:R-:W-:-:S04]  /*0240*/  F2FP.F16.F32.PACK_AB R0, RZ, R0 ;  /* 0x00000000ff00723e */ /* 0x000fc800000000ff */
[----:B------:R-:W-:Y:S01]  /*0250*/  PRMT R24, R0, 0x7610, R24 ;  /* 0x0000761000187816 */ /* 0x000fe20000000018 */
[----:B------:R-:W-:Y:S06]  /*0260*/  BRA `(.L_x_311) ;  /* 0x0000000c00b47947 */ /* 0x000fec0003800000 */
.L_x_308:
        /* <DEDUP_REMOVED lines=8> */
[----:B0-----:R-:W-:-:S04]  /*02f0*/  F2FP.F16.F32.PACK_AB R0, RZ, R0 ;  /* 0x00000000ff00723e */ /* 0x001fc800000000ff */
[----:B------:R-:W-:Y:S01]  /*0300*/  PRMT R24, R0, 0x7610, R24 ;  /* 0x0000761000187816 */ /* 0x000fe20000000018 */
[----:B------:R-:W-:Y:S06]  /*0310*/  BRA `(.L_x_311) ;  /* 0x0000000c00887947 */ /* 0x000fec0003800000 */
.L_x_313:
[----:B------:R-:W2:Y:S02]  /*0320*/  LDG.E R2, desc[UR36][R2.64] ;  /* 0x0000002402027981 */ /* 0x000ea4000c1e1900 */
[----:B--2---:R-:W-:-:S04]  /*0330*/  I2FP.F32.S32 R0, R2 ;  /* 0x0000000200007245 */ /* 0x004fc80000201400 */
[----:B------:R-:W-:-:S04]  /*0340*/  F2FP.F16.F32.PACK_AB R0, RZ, R0 ;  /* 0x00000000ff00723e */ /* 0x000fc800000000ff */
[----:B------:R-:W-:Y:S01]  /*0350*/  PRMT R24, R0, 0x7610, R24 ;  /* 0x0000761000187816 */ /* 0x000fe20000000018 */
[----:B------:R-:W-:Y:S06]  /*0360*/  BRA `(.L_x_311) ;  /* 0x0000000c00747947 */ /* 0x000fec0003800000 */
.L_x_312:
[----:B------:R-:W2:Y:S02]  /*0370*/  LDG.E.U16 R2, desc[UR36][R2.64] ;  /* 0x0000002402027981 */ /* 0x000ea4000c1e1500 */
[----:B--2---:R-:W0:Y:S02]  /*0380*/  I2F.S16 R0, R2 ;  /* 0x0000000200007306 */ /* 0x004e240000101400 */
[----:B0-----:R-:W-:-:S04]  /*0390*/  F2FP.F16.F32.PACK_AB R0, RZ, R0 ;  /* 0x00000000ff00723e */ /* 0x001fc800000000ff */
[----:B------:R-:W-:Y:S01]  /*03a0*/  PRMT R24, R0, 0x7610, R24 ;  /* 0x0000761000187816 */ /* 0x000fe20000000018 */
[----:B------:R-:W-:Y:S06]  /*03b0*/  BRA `(.L_x_311) ;  /* 0x0000000c00607947 */ /* 0x000fec0003800000 */
.L_x_307:
        /* <DEDUP_REMOVED lines=9> */
.L_x_315:
[----:B------:R1:W5:Y:S01]  /*0450*/  LDG.E.U16 R24, desc[UR36][R2.64] ;  /* 0x0000002402187981 */ /* 0x000362000c1e1500 */
[----:B------:R-:W-:Y:S05]  /*0460*/  BRA `(.L_x_311) ;  /* 0x0000000c00347947 */ /* 0x000fea0003800000 */
.L_x_314:
        /* <DEDUP_REMOVED lines=9> */
.L_x_317:
[----:B------:R0:W5:Y:S01]  /*0500*/  LDG.E.U16 R24, desc[UR36][R2.64] ;  /* 0x0000002402187981 */ /* 0x000162000c1e1500 */
[----:B------:R-:W-:Y:S05]  /*0510*/  BRA `(.L_x_311) ;  /* 0x0000000c00087947 */ /* 0x000fea0003800000 */
.L_x_316:
[----:B------:R-:W2:Y:S01]  /*0520*/  LDG.E.64 R2, desc[UR36][R2.64] ;  /* 0x0000002402027981 */ /* 0x000ea2000c1e1b00 */
[----:B------:R-:W-:Y:S01]  /*0530*/  UMOV UR4, 0xf0000000 ;  /* 0xf000000000047882 */ /* 0x000fe20000000000 */
[----:B------:R-:W-:Y:S01]  /*0540*/  UMOV UR5, 0x380fffff ;  /* 0x380fffff00057882 */ /* 0x000fe20000000000 */
[----:B--2---:R-:W0:Y:S01]  /*0550*/  F2F.F32.F64 R0, R2 ;  /* 0x0000000200007310 */ /* 0x004e220000301000 */
[----:B------:R-:W-:-:S14]  /*0560*/  DSETP.GEU.AND P0, PT, |R2|, UR4, PT ;  /* 0x0000000402007e2a */ /* 0x000fdc000bf0e200 */
[----:B0-----:R-:W-:-:S05]  /*0570*/  @!P0 FMUL R0, R0, 1.175494350822287508e-38 ;  /* 0x0080000000008820 */ /* 0x001fca0000400000 */
[----:B------:R-:W-:-:S04]  /*0580*/  F2FP.F16.F32.PACK_AB R0, RZ, R0 ;  /* 0x00000000ff00723e */ /* 0x000fc800000000ff */
[----:B------:R-:W-:Y:S01]  /*0590*/  PRMT R24, R0, 0x7610, R24 ;  /* 0x0000761000187816 */ /* 0x000fe20000000018 */
[----:B------:R-:W-:Y:S06]  /*05a0*/  BRA `(.L_x_311) ;  /* 0x0000000800e47947 */ /* 0x000fec0003800000 */
.L_x_306:
        /* <DEDUP_REMOVED lines=11> */
[----:B------:R-:W-:-:S04]  /*0660*/  F2FP.F16.F32.PACK_AB R0, RZ, R0 ;  /* 0x00000000ff00723e */ /* 0x000fc800000000ff */
[----:B------:R-:W-:Y:S01]  /*0670*/  PRMT R24, R0, 0x7610, R24 ;  /* 0x0000761000187816 */ /* 0x000fe20000000018 */
[----:B------:R-:W-:Y:S06]  /*0680*/  BRA `(.L_x_311) ;  /* 0x0000000800ac7947 */ /* 0x000fec0003800000 */
.L_x_320:
        /* <DEDUP_REMOVED lines=9> */
.L_x_319:
        /* <DEDUP_REMOVED lines=12> */
[----:B0-----:R-:W-:-:S05]  /*07e0*/  IMAD.MOV R5, RZ, RZ, -R5 ;  /* 0x000000ffff057224 */ /* 0x001fca00078e0a05 */
[----:B------:R-:W-:-:S05]  /*07f0*/  VIADDMNMX.U32 R5, R5, R6, 0x4, !PT ;  /* 0x0000000405057446 */ /* 0x000fca0007800006 */
[----:B------:R-:W-:-:S04]  /*0800*/  VIADD R5, R5, 0xfffffffc ;  /* 0xfffffffc05057836 */ /* 0x000fc80000000000 */
[----:B------:R-:W-:Y:S01]  /*0810*/  IMAD.SHL.U32 R7, R5, 0x800000, RZ ;  /* 0x0080000005077824 */ /* 0x000fe200078e00ff */
[C---:B------:R-:W-:Y:S01]  /*0820*/  SHF.L.U32 R6, R4.reuse, R5, RZ ;  /* 0x0000000504067219 */ /* 0x040fe200000006ff */
[----:B------:R-:W-:-:S03]  /*0830*/  VIADD R5, R4, 0x1000000 ;  /* 0x0100000004057836 */ /* 0x000fc60000000000 */
        /* <DEDUP_REMOVED lines=9> */
.L_x_322:
        /* <DEDUP_REMOVED lines=11> */
[----:B------:R-:W-:-:S04]  /*0980*/  F2FP.F16.F32.PACK_AB R0, RZ, R0 ;  /* 0x00000000ff00723e */ /* 0x000fc800000000ff */
[----:B------:R-:W-:Y:S01]  /*0990*/  PRMT R24, R0, 0x7610, R24 ;  /* 0x0000761000187816 */ /* 0x000fe20000000018 */
[----:B------:R-:W-:Y:S06]  /*09a0*/  BRA `(.L_x_311) ;  /* 0x0000000400e47947 */ /* 0x000fec0003800000 */
.L_x_321:
[----:B------:R-:W2:Y:S02]  /*09b0*/  LDG.E.U16 R0, desc[UR36][R2.64] ;  /* 0x0000002402007981 */ /* 0x000ea4000c1e1500 */
[----:B--2---:R-:W-:-:S05]  /*09c0*/  IMAD.U32 R0, R0, 0x10000, RZ ;  /* 0x0001000000007824 */ /* 0x004fca00078e00ff */
[----:B------:R-:W-:-:S04]  /*09d0*/  F2FP.F16.F32.PACK_AB R0, RZ, R0 ;  /* 0x00000000ff00723e */ /* 0x000fc800000000ff */
[----:B------:R-:W-:Y:S01]  /*09e0*/  PRMT R24, R0, 0x7610, R24 ;  /* 0x0000761000187816 */ /* 0x000fe20000000018 */
[----:B------:R-:W-:Y:S06]  /*09f0*/  BRA `(.L_x_311) ;  /* 0x0000000400d07947 */ /* 0x000fec0003800000 */
.L_x_318:
        /* <DEDUP_REMOVED lines=10> */
[----:B------:R-:W-:-:S04]  /*0aa0*/  F2FP.F16.F32.PACK_AB R0, RZ, R0 ;  /* 0x00000000ff00723e */ /* 0x000fc800000000ff */
[----:B------:R-:W-:Y:S01]  /*0ab0*/  PRMT R24, R0, 0x7610, R24 ;  /* 0x0000761000187816 */ /* 0x000fe20000000018 */
[----:B------:R-:W-:Y:S06]  /*0ac0*/  BRA `(.L_x_311) ;  /* 0x00000004009c7947 */ /* 0x000fec0003800000 */
.L_x_325:
        /* <DEDUP_REMOVED lines=21> */
.L_x_329:
[----:B------:R-:W-:Y:S05]  /*0c20*/  BSYNC.RECONVERGENT B1 ;  /* 0x0000000000017941 */ /* 0x000fea0003800200 */
.L_x_328:
[----:B------:R-:W-:Y:S01]  /*0c30*/  IMAD.SHL.U32 R0, R0, 0x100000, RZ ;  /* 0x0010000000007824 */ /* 0x000fe200078e00ff */
[----:B------:R-:W-:-:S04]  /*0c40*/  LEA R2, R2, 0x3b800000, 0x17 ;  /* 0x3b80000002027811 */ /* 0x000fc800078eb8ff */
[----:B------:R-:W-:-:S07]  /*0c50*/  LOP3.LUT R0, R2, R0, R7, 0xfe, !PT ;  /* 0x0000000002007212 */ /* 0x000fce00078efe07 */
.L_x_327:
[----:B------:R-:W-:Y:S05]  /*0c60*/  BSYNC.RECONVERGENT B0 ;  /* 0x0000000000007941 */ /* 0x000fea0003800200 */
.L_x_326:
[----:B------:R-:W-:-:S04]  /*0c70*/  F2FP.F16.F32.PACK_AB R0, RZ, R0 ;  /* 0x00000000ff00723e */ /* 0x000fc800000000ff */
[----:B------:R-:W-:Y:S01]  /*0c80*/  PRMT R24, R0, 0x7610, R24 ;  /* 0x0000761000187816 */ /* 0x000fe20000000018 */
[----:B------:R-:W-:Y:S06]  /*0c90*/  BRA `(.L_x_311) ;  /* 0x0000000400287947 */ /* 0x000fec0003800000 */
.L_x_324:
        /* <DEDUP_REMOVED lines=21> */
.L_x_333:
[----:B------:R-:W-:Y:S05]  /*0df0*/  BSYNC.RECONVERGENT B1 ;  /* 0x0000000000017941 */ /* 0x000fea0003800200 */
.L_x_332:
[----:B------:R-:W-:Y:S01]  /*0e00*/  IMAD.SHL.U32 R0, R0, 0x200000, RZ ;  /* 0x0020000000007824 */ /* 0x000fe200078e00ff */
[----:B------:R-:W-:-:S04]  /*0e10*/  LEA R2, R2, 0x37800000, 0x17 ;  /* 0x3780000002027811 */ /* 0x000fc800078eb8ff */
[----:B------:R-:W-:-:S07]  /*0e20*/  LOP3.LUT R0, R2, R0, R7, 0xfe, !PT ;  /* 0x0000000002007212 */ /* 0x000fce00078efe07 */
.L_x_331:
[----:B------:R-:W-:Y:S05]  /*0e30*/  BSYNC.RECONVERGENT B0 ;  /* 0x0000000000007941 */ /* 0x000fea0003800200 */
.L_x_330:
[----:B------:R-:W-:-:S04]  /*0e40*/  F2FP.F16.F32.PACK_AB R0, RZ, R0 ;  /* 0x00000000ff00723e */ /* 0x000fc800000000ff */
[----:B------:R-:W-:Y:S01]  /*0e50*/  PRMT R24, R0, 0x7610, R24 ;  /* 0x0000761000187816 */ /* 0x000fe20000000018 */
[----:B------:R-:W-:Y:S06]  /*0e60*/  BRA `(.L_x_311) ;  /* 0x0000000000b47947 */ /* 0x000fec0003800000 */
.L_x_323:
[----:B------:R-:W-:-:S09]  /*0e70*/  UISETP.NE.AND UP0, UPT, UR4, 0x1c, UPT ;  /* 0x0000001c0400788c */ /* 0x000fd2000bf05270 */
[----:B------:R-:W-:Y:S05]  /*0e80*/  BRA.U !UP0, `(.L_x_334) ;  /* 0x00000001089c7547 */ /* 0x000fea000b800000 */
[----:B------:R-:W-:-:S09]  /*0e90*/  UISETP.NE.AND UP0, UPT, UR4, 0x1d, UPT ;  /* 0x0000001d0400788c */ /* 0x000fd2000bf05270 */
[----:B------:R-:W-:Y:S05]  /*0ea0*/  BRA.U !UP0, `(.L_x_335) ;  /* 0x0000000108807547 */ /* 0x000fea000b800000 */
[----:B------:R-:W-:-:S09]  /*0eb0*/  UISETP.NE.AND UP0, UPT, UR4, 0x2c, UPT ;  /* 0x0000002c0400788c */ /* 0x000fd2000bf05270 */
[----:B------:R-:W-:Y:S05]  /*0ec0*/  BRA.U !UP0, `(.L_x_336) ;  /* 0x0000000108487547 */ /* 0x000fea000b800000 */
.L_x_310:
[----:B------:R-:W-:Y:S01]  /*0ed0*/  MOV R2, 0x120 ;  /* 0x0000012000027802 */ /* 0x000fe20000000f00 */
[----:B------:R-:W0:Y:S01]  /*0ee0*/  LDCU.64 UR4, c[0x4][0x110] ;  /* 0x01002200ff0477ac */ /* 0x000e220008000a00 */
[----:B------:R-:W-:Y:S02]  /*0ef0*/  IMAD.MOV.U32 R8, RZ, RZ, 0x4e ;  /* 0x0000004eff087424 */ /* 0x000fe400078e00ff */
[----:B------:R-:W-:Y:S01]  /*0f00*/  IMAD.MOV.U32 R12, RZ, RZ, 0x1 ;  /* 0x00000001ff0c7424 */ /* 0x000fe200078e00ff */
[----:B------:R-:W1:Y:S01]  /*0f10*/  LDCU.64 UR6, c[0x4][0x118] ;  /* 0x01002300ff0677ac */ /* 0x000e620008000a00 */
[----:B------:R-:W2:Y:S01]  /*0f20*/  LDC.64 R2, c[0x4][R2] ;  /* 0x0100000002027b82 */ /* 0x000ea20000000a00 */
[----:B------:R-:W-:Y:S01]  /*0f30*/  IMAD.MOV.U32 R13, RZ, RZ, RZ ;  /* 0x000000ffff0d7224 */ /* 0x000fe200078e00ff */
[----:B------:R-:W3:Y:S01]  /*0f40*/  LDCU.64 UR8, c[0x4][0x20] ;  /* 0x01000400ff0877ac */ /* 0x000ee20008000a00 */
[----:B0-----:R-:W-:Y:S02]  /*0f50*/  IMAD.U32 R4, RZ, RZ, UR4 ;  /* 0x00000004ff047e24 */ /* 0x001fe4000f8e00ff */
[----:B------:R-:W-:-:S02]  /*0f60*/  IMAD.U32 R5, RZ, RZ, UR5 ;  /* 0x00000005ff057e24 */ /* 0x000fc4000f8e00ff */
[----:B-1----:R-:W-:Y:S02]  /*0f70*/  IMAD.U32 R6, RZ, RZ, UR6 ;  /* 0x00000006ff067e24 */ /* 0x002fe4000f8e00ff */
[----:B------:R-:W-:Y:S02]  /*0f80*/  IMAD.U32 R7, RZ, RZ, UR7 ;  /* 0x00000007ff077e24 */ /* 0x000fe4000f8e00ff */
[----:B---3--:R-:W-:Y:S02]  /*0f90*/  IMAD.U32 R10, RZ, RZ, UR8 ;  /* 0x00000008ff0a7e24 */ /* 0x008fe4000f8e00ff */
[----:B------:R-:W-:-:S07]  /*0fa0*/  IMAD.U32 R11, RZ, RZ, UR9 ;  /* 0x00000009ff0b7e24 */ /* 0x000fce000f8e00ff */
[----:B------:R-:W-:-:S07]  /*0fb0*/  LEPC R20, `(.L_x_337) ;  /* 0x000000001014794e */ /* 0x000fce0000000000 */
[----:B--2---:R-:W-:Y:S05]  /*0fc0*/  CALL.ABS.NOINC R2 ;  /* 0x0000000002007343 */ /* 0x004fea0003c00000 */
.L_x_337:
[----:B------:R-:W-:Y:S01]  /*0fd0*/  PRMT R24, RZ, 0x7610, R24 ;  /* 0x00007610ff187816 */ /* 0x000fe20000000018 */
[----:B------:R-:W-:Y:S06]  /*0fe0*/  BRA `(.L_x_311) ;  /* 0x0000000000547947 */ /* 0x000fec0003800000 */
.L_x_336:
[----:B------:R-:W2:Y:S01]  /*0ff0*/  LDG.E.U8 R2, desc[UR36][R2.64] ;  /* 0x0000002402027981 */ /* 0x000ea2000c1e1100 */
[----:B------:R-:W-:Y:S01]  /*1000*/  BSSY.RECONVERGENT B0, `(.L_x_338) ;  /* 0x0000007000007945 */ /* 0x000fe20003800200 */
[----:B------:R-:W-:Y:S01]  /*1010*/  IMAD.MOV.U32 R0, RZ, RZ, 0x400000 ;  /* 0x00400000ff007424 */ /* 0x000fe200078e00ff */
[----:B--2---:R-:W-:-:S13]  /*1020*/  ISETP.NE.AND P0, PT, R2, RZ, PT ;  /* 0x000000ff0200720c */ /* 0x004fda0003f05270 */
[----:B------:R-:W-:Y:S05]  /*1030*/  @!P0 BRA `(.L_x_339) ;  /* 0x00000000000c8947 */ /* 0x000fea0003800000 */
[----:B------:R-:W-:-:S13]  /*1040*/  ISETP.NE.AND P0, PT, R2, 0xff, PT ;  /* 0x000000ff0200780c */ /* 0x000fda0003f05270 */
[----:B------:R-:W-:Y:S02]  /*1050*/  @!P0 IMAD.MOV.U32 R0, RZ, RZ, 0x7f800001 ;  /* 0x7f800001ff008424 */ /* 0x000fe400078e00ff */
[----:B------:R-:W-:-:S07]  /*1060*/  @P0 IMAD.SHL.U32 R0, R2, 0x800000, RZ ;  /* 0x0080000002000824 */ /* 0x000fce00078e00ff */
.L_x_339:
[----:B------:R-:W-:Y:S05]  /*1070*/  BSYNC.RECONVERGENT B0 ;  /* 0x0000000000007941 */ /* 0x000fea0003800200 */
.L_x_338:
[----:B------:R-:W-:-:S04]  /*1080*/  F2FP.F16.F32.PACK_AB R0, RZ, R0 ;  /* 0x00000000ff00723e */ /* 0x000fc800000000ff */
[----:B------:R-:W-:Y:S01]  /*1090*/  PRMT R24, R0, 0x7610, R24 ;  /* 0x0000761000187816 */ /* 0x000fe20000000018 */
[----:B------:R-:W-:Y:S06]  /*10a0*/  BRA `(.L_x_311) ;  /* 0x0000000000247947 */ /* 0x000fec0003800000 */
.L_x_335:
[----:B------:R-:W2:Y:S02]  /*10b0*/  LDG.E.64 R2, desc[UR36][R2.64] ;  /* 0x0000002402027981 */ /* 0x000ea4000c1e1b00 */
[----:B--2---:R-:W0:Y:S02]  /*10c0*/  I2F.U64 R0, R2 ;  /* 0x0000000200007312 */ /* 0x004e240000301000 */
[----:B0-----:R-:W-:-:S04]  /*10d0*/  F2FP.F16.F32.PACK_AB R0, RZ, R0 ;  /* 0x00000000ff00723e */ /* 0x001fc800000000ff */
[----:B------:R-:W-:Y:S01]  /*10e0*/  PRMT R24, R0, 0x7610, R24 ;  /* 0x0000761000187816 */ /* 0x000fe20000000018 */
[----:B------:R-:W-:Y:S06]  /*10f0*/  BRA `(.L_x_311) ;  /* 0x0000000000107947 */ /* 0x000fec0003800000 */
.L_x_334:
[----:B------:R-:W2:Y:S02]  /*1100*/  LDG.E R2, desc[UR36][R2.64] ;  /* 0x0000002402027981 */ /* 0x000ea4000c1e1900 */
[----:B--2---:R-:W-:-:S04]  /*1110*/  I2FP.F32.U32 R0, R2 ;  /* 0x0000000200007245 */ /* 0x004fc80000201000 */
[----:B------:R-:W-:-:S04]  /*1120*/  F2FP.F16.F32.PACK_AB R0, RZ, R0 ;  /* 0x00000000ff00723e */ /* 0x000fc800000000ff */
[----:B------:R-:W-:-:S07]  /*1130*/  PRMT R24, R0, 0x7610, R24 ;  /* 0x0000761000187816 */ /* 0x000fce0000000018 */
.L_x_311:
[----:B------:R-:W-:-:S07]  /*1140*/  VIADD R16, R19, 0x80 ;  /* 0x0000008013107836 */ /* 0x000fce0000000000 */
.L_x_305:
[----:B------:R-:W-:Y:S05]  /*1150*/  BSYNC.RECONVERGENT B6 ;  /* 0x0000000000067941 */ /* 0x000fea0003800200 */
.L_x_304:
[----:B------:R-:W-:Y:S01]  /*1160*/  ISETP.GE.AND P0, PT, R16, R17, PT ;  /* 0x000000111000720c */ /* 0x000fe20003f06270 */
[----:B------:R-:W-:Y:S01]  /*1170*/  BSSY.RECONVERGENT B6, `(.L_x_340) ;  /* 0x000010c000067945 */ /* 0x000fe20003800200 */
[----:B------:R-:W-:-:S11]  /*1180*/  PRMT R23, RZ, 0x7610, R23 ;  /* 0x00007610ff177816 */ /* 0x000fd60000000017 */
[----:B------:R-:W-:Y:S05]  /*1190*/  @P0 BRA `(.L_x_341) ;  /* 0x0000001000240947 */ /* 0x000fea0003800000 */
[----:B01----:R-:W0:Y:S01]  /*11a0*/  LDC.64 R2, c[0x0][0x3a8] ;  /* 0x0000ea00ff027b82 */ /* 0x003e220000000a00 */
        /* <DEDUP_REMOVED lines=21> */
.L_x_345:
[----:B------:R-:W2:Y:S02]  /*1300*/  LDG.E.U8 R2, desc[UR36][R2.64] ;  /* 0x0000002402027981 */ /* 0x000ea4000c1e1100 */
[----:B--2---:R-:W-:-:S04]  /*1310*/  I2FP.F32.U32 R0, R2 ;  /* 0x0000000200007245 */ /* 0x004fc80000201000 */
[----:B------:R-:W-:-:S04]  /*1320*/  F2FP.F16.F32.PACK_AB R0, RZ, R0 ;  /* 0x00000000ff00723e */ /* 0x000fc800000000ff */
[----:B------:R-:W-:Y:S01]  /*1330*/  PRMT R23, R0, 0x7610, R23 ;  /* 0x0000761000177816 */ /* 0x000fe20000000017 */
[----:B------:R-:W-:Y:S06]  /*1340*/  BRA `(.L_x_347) ;  /* 0x0000000c00b47947 */ /* 0x000fec0003800000 */
.L_x_344:
        /* <DEDUP_REMOVED lines=11> */
.L_x_349:
[----:B------:R-:W2:Y:S02]  /*1400*/  LDG.E R2, desc[UR36][R2.64] ;  /* 0x0000002402027981 */ /* 0x000ea4000c1e1900 */
[----:B--2---:R-:W-:-:S04]  /*1410*/  I2FP.F32.S32 R0, R2 ;  /* 0x0000000200007245 */ /* 0x004fc80000201400 */
[----:B------:R-:W-:-:S04]  /*1420*/  F2FP.F16.F32.PACK_AB R0, RZ, R0 ;  /* 0x00000000ff00723e */ /* 0x000fc800000000ff */
[----:B------:R-:W-:Y:S01]  /*1430*/  PRMT R23, R0, 0x7610, R23 ;  /* 0x0000761000177816 */ /* 0x000fe20000000017 */
[----:B------:R-:W-:Y:S06]  /*1440*/  BRA `(.L_x_347) ;  /* 0x0000000c00747947 */ /* 0x000fec0003800000 */
.L_x_348:
[----:B------:R-:W2:Y:S02]  /*1450*/  LDG.E.U16 R2, desc[UR36][R2.64] ;  /* 0x0000002402027981 */ /* 0x000ea4000c1e1500 */
[----:B--2---:R-:W0:Y:S02]  /*1460*/  I2F.S16 R0, R2 ;  /* 0x0000000200007306 */ /* 0x004e240000101400 */
[----:B0-----:R-:W-:-:S04]  /*1470*/  F2FP.F16.F32.PACK_AB R0, RZ, R0 ;  /* 0x00000000ff00723e */ /* 0x001fc800000000ff */
[----:B------:R-:W-:Y:S01]  /*1480*/  PRMT R23, R0, 0x7610, R23 ;  /* 0x0000761000177816 */ /* 0x000fe20000000017 */
[----:B------:R-:W-:Y:S06]  /*1490*/  BRA `(.L_x_347) ;  /* 0x0000000c00607947 */ /* 0x000fec0003800000 */
.L_x_343:
        /* <DEDUP_REMOVED lines=9> */
.L_x_351:
[----:B------:R0:W5:Y:S01]  /*1530*/  LDG.E.U16 R23, desc[UR36][R2.64] ;  /* 0x0000002402177981 */ /* 0x000162000c1e1500 */
[----:B------:R-:W-:Y:S05]  /*1540*/  BRA `(.L_x_347) ;  /* 0x0000000c00347947 */ /* 0x000fea0003800000 */
.L_x_350:
        /* <DEDUP_REMOVED lines=9> */
.L_x_353:
[----:B------:R1:W5:Y:S01]  /*15e0*/  LDG.E.U16 R23, desc[UR36][R2.64] ;  /* 0x0000002402177981 */ /* 0x000362000c1e1500 */
[----:B------:R-:W-:Y:S05]  /*15f0*/  BRA `(.L_x_347) ;  /* 0x0000000c00087947 */ /* 0x000fea0003800000 */
.L_x_352:
        /* <DEDUP_REMOVED lines=9> */
.L_x_342:
        /* <DEDUP_REMOVED lines=14> */
.L_x_356:
        /* <DEDUP_REMOVED lines=9> */
.L_x_355:
        /* <DEDUP_REMOVED lines=27> */
.L_x_358:
[----:B------:R-:W2:Y:S02]  /*19b0*/  LDG.E.U8 R2, desc[UR36][R2.64] ;  /* 0x0000002402027981 */ /* 0x000ea4000c1e1100 */
[C---:B--2---:R-:W-:Y:S02]  /*19c0*/  IMAD.SHL.U32 R0, R2.reuse, 0x2000000, RZ ;  /* 0x0200000002007824 */ /* 0x044fe400078e00ff */
[----:B------:R-:W-:-:S03]  /*19d0*/  IMAD.SHL.U32 R5, R2, 0x100, RZ ;  /* 0x0000010002057824 */ /* 0x000fc600078e00ff */
        /* <DEDUP_REMOVED lines=8> */
[----:B------:R-:W-:-:S04]  /*1a60*/  F2FP.F16.F32.PACK_AB R0, RZ, R0 ;  /* 0x00000000ff00723e */ /* 0x000fc800000000ff */
[----:B------:R-:W-:Y:S01]  /*1a70*/  PRMT R23, R0, 0x7610, R23 ;  /* 0x0000761000177816 */ /* 0x000fe20000000017 */
[----:B------:R-:W-:Y:S06]  /*1a80*/  BRA `(.L_x_347) ;  /* 0x0000000400e47947 */ /* 0x000fec0003800000 */
.L_x_357:
[----:B------:R-:W2:Y:S02]  /*1a90*/  LDG.E.U16 R0, desc[UR36][R2.64] ;  /* 0x0000002402007981 */ /* 0x000ea4000c1e1500 */
[----:B--2---:R-:W-:-:S05]  /*1aa0*/  IMAD.U32 R0, R0, 0x10000, RZ ;  /* 0x0001000000007824 */ /* 0x004fca00078e00ff */
[----:B------:R-:W-:-:S04]  /*1ab0*/  F2FP.F16.F32.PACK_AB R0, RZ, R0 ;  /* 0x00000000ff00723e */ /* 0x000fc800000000ff */
[----:B------:R-:W-:Y:S01]  /*1ac0*/  PRMT R23, R0, 0x7610, R23 ;  /* 0x0000761000177816 */ /* 0x000fe20000000017 */
[----:B------:R-:W-:Y:S06]  /*1ad0*/  BRA `(.L_x_347) ;  /* 0x0000000400d07947 */ /* 0x000fec0003800000 */
.L_x_354:
        /* <DEDUP_REMOVED lines=13> */
.L_x_361:
        /* <DEDUP_REMOVED lines=21> */
.L_x_365:
[----:B------:R-:W-:Y:S05]  /*1d00*/  BSYNC.RECONVERGENT B1 ;  /* 0x0000000000017941 */ /* 0x000fea0003800200 */
.L_x_364:
[----:B------:R-:W-:Y:S01]  /*1d10*/  IMAD.SHL.U32 R0, R0, 0x100000, RZ ;  /* 0x0010000000007824 */ /* 0x000fe200078e00ff */
[----:B------:R-:W-:-:S04]  /*1d20*/  LEA R2, R2, 0x3b800000, 0x17 ;  /* 0x3b80000002027811 */ /* 0x000fc800078eb8ff */
[----:B------:R-:W-:-:S07]  /*1d30*/  LOP3.LUT R0, R2, R0, R7, 0xfe, !PT ;  /* 0x0000000002007212 */ /* 0x000fce00078efe07 */
.L_x_363:
[----:B------:R-:W-:Y:S05]  /*1d40*/  BSYNC.RECONVERGENT B0 ;  /* 0x0000000000007941 */ /* 0x000fea0003800200 */
.L_x_362:
[----:B------:R-:W-:-:S04]  /*1d50*/  F2FP.F16.F32.PACK_AB R0, RZ, R0 ;  /* 0x00000000ff00723e */ /* 0x000fc800000000ff */
[----:B------:R-:W-:Y:S01]  /*1d60*/  PRMT R23, R0, 0x7610, R23 ;  /* 0x0000761000177816 */ /* 0x000fe20000000017 */
[----:B------:R-:W-:Y:S06]  /*1d70*/  BRA `(.L_x_347) ;  /* 0x0000000400287947 */ /* 0x000fec0003800000 */
.L_x_360:
        /* <DEDUP_REMOVED lines=21> */
.L_x_369:
[----:B------:R-:W-:Y:S05]  /*1ed0*/  BSYNC.RECONVERGENT B1 ;  /* 0x0000000000017941 */ /* 0x000fea0003800200 */
.L_x_368:
[----:B------:R-:W-:Y:S01]  /*1ee0*/  IMAD.SHL.U32 R0, R0, 0x200000, RZ ;  /* 0x0020000000007824 */ /* 0x000fe200078e00ff */
[----:B------:R-:W-:-:S04]  /*1ef0*/  LEA R2, R2, 0x37800000, 0x17 ;  /* 0x3780000002027811 */ /* 0x000fc800078eb8ff */
[----:B------:R-:W-:-:S07]  /*1f00*/  LOP3.LUT R0, R2, R0, R7, 0xfe, !PT ;  /* 0x0000000002007212 */ /* 0x000fce00078efe07 */
.L_x_367:
[----:B------:R-:W-:Y:S05]  /*1f10*/  BSYNC.RECONVERGENT B0 ;  /* 0x0000000000007941 */ /* 0x000fea0003800200 */
.L_x_366:
[----:B------:R-:W-:-:S04]  /*1f20*/  F2FP.F16.F32.PACK_AB R0, RZ, R0 ;  /* 0x00000000ff00723e */ /* 0x000fc800000000ff */
[----:B------:R-:W-:Y:S01]  /*1f30*/  PRMT R23, R0, 0x7610, R23 ;  /* 0x0000761000177816 */ /* 0x000fe20000000017 */
[----:B------:R-:W-:Y:S06]  /*1f40*/  BRA `(.L_x_347) ;  /* 0x0000000000b47947 */ /* 0x000fec0003800000 */
.L_x_359:
        /* <DEDUP_REMOVED lines=14> */
.L_x_373:
[----:B------:R-:W-:Y:S05]  /*2030*/  BSYNC.RECONVERGENT B0 ;  /* 0x0000000000007941 */ /* 0x000fea0003800200 */
.L_x_372:
[----:B------:R-:W-:-:S04]  /*2040*/  F2FP.F16.F32.PACK_AB R0, RZ, R0 ;  /* 0x00000000ff00723e */ /* 0x000fc800000000ff */
[----:B------:R-:W-:Y:S01]  /*2050*/  PRMT R23, R0, 0x7610, R23 ;  /* 0x0000761000177816 */ /* 0x000fe20000000017 */
[----:B------:R-:W-:Y:S06]  /*2060*/  BRA `(.L_x_347) ;  /* 0x00000000006c7947 */ /* 0x000fec0003800000 */
.L_x_346:
        /* <DEDUP_REMOVED lines=15> */
[----:B--2--5:R-:W-:Y:S05]  /*2160*/  CALL.ABS.NOINC R2 ;  /* 0x0000000002007343 */ /* 0x024fea0003c00000 */
.L_x_374:
[----:B------:R-:W-:Y:S01]  /*2170*/  PRMT R23, RZ, 0x7610, R23 ;  /* 0x00007610ff177816 */ /* 0x000fe20000000017 */
[----:B------:R-:W-:Y:S06]  /*2180*/  BRA `(.L_x_347) ;  /* 0x0000000000247947 */ /* 0x000fec0003800000 */
.L_x_371:
[----:B------:R-:W2:Y:S02]  /*2190*/  LDG.E.64 R2, desc[UR36][R2.64] ;  /* 0x0000002402027981 */ /* 0x000ea4000c1e1b00 */
[----:B--2---:R-:W0:Y:S02]  /*21a0*/  I2F.U64 R0, R2 ;  /* 0x0000000200007312 */ /* 0x004e240000301000 */
[----:B0-----:R-:W-:-:S04]  /*21b0*/  F2FP.F16.F32.PACK_AB R0, RZ, R0 ;  /* 0x00000000ff00723e */ /* 0x001fc800000000ff */
[----:B------:R-:W-:Y:S01]  /*21c0*/  PRMT R23, R0, 0x7610, R23 ;  /* 0x0000761000177816 */ /* 0x000fe20000000017 */
[----:B------:R-:W-:Y:S06]  /*21d0*/  BRA `(.L_x_347) ;  /* 0x0000000000107947 */ /* 0x000fec0003800000 */
.L_x_370:
[----:B------:R-:W2:Y:S02]  /*21e0*/  LDG.E R2, desc[UR36][R2.64] ;  /* 0x0000002402027981 */ /* 0x000ea4000c1e1900 */
[----:B--2---:R-:W-:-:S04]  /*21f0*/  I2FP.F32.U32 R0, R2 ;  /* 0x0000000200007245 */ /* 0x004fc80000201000 */
[----:B------:R-:W-:-:S04]  /*2200*/  F2FP.F16.F32.PACK_AB R0, RZ, R0 ;  /* 0x00000000ff00723e */ /* 0x000fc800000000ff */
[----:B------:R-:W-:-:S07]  /*2210*/  PRMT R23, R0, 0x7610, R23 ;  /* 0x0000761000177816 */ /* 0x000fce0000000017 */
.L_x_347:
[----:B------:R-:W-:-:S07]  /*2220*/  VIADD R16, R16, 0x80 ;  /* 0x0000008010107836 */ /* 0x000fce0000000000 */
.L_x_341:
[----:B------:R-:W-:Y:S05]  /*2230*/  BSYNC.RECONVERGENT B6 ;  /* 0x0000000000067941 */ /* 0x000fea0003800200 */
.L_x_340:
        /* <DEDUP_REMOVED lines=26> */
.L_x_380:
[----:B------:R-:W2:Y:S02]  /*23e0*/  LDG.E.U8 R2, desc[UR36][R2.64] ;  /* 0x0000002402027981 */ /* 0x000ea4000c1e1100 */
[----:B--2---:R-:W-:-:S04]  /*23f0*/  I2FP.F32.U32 R0, R2 ;  /* 0x0000000200007245 */ /* 0x004fc80000201000 */
[----:B------:R-:W-:-:S04]  /*2400*/  F2FP.F16.F32.PACK_AB R0, RZ, R0 ;  /* 0x00000000ff00723e */ /* 0x000fc800000000ff */
[----:B------:R-:W-:Y:S01]  /*2410*/  PRMT R25, R0, 0x7610, R25 ;  /* 0x0000761000197816 */ /* 0x000fe20000000019 */
[----:B------:R-:W-:Y:S06]  /*2420*/  BRA `(.L_x_382) ;  /* 0x0000000c00b47947 */ /* 0x000fec0003800000 */
.L_x_379:
        /* <DEDUP_REMOVED lines=11> */
.L_x_384:
[----:B------:R-:W2:Y:S02]  /*24e0*/  LDG.E R2, desc[UR36][R2.64] ;  /* 0x0000002402027981 */ /* 0x000ea4000c1e1900 */
[----:B--2---:R-:W-:-:S04]  /*24f0*/  I2FP.F32.S32 R0, R2 ;  /* 0x0000000200007245 */ /* 0x004fc80000201400 */
[----:B------:R-:W-:-:S04]  /*2500*/  F2FP.F16.F32.PACK_AB R0, RZ, R0 ;  /* 0x00000000ff00723e */ /* 0x000fc800000000ff */
[----:B------:R-:W-:Y:S01]  /*2510*/  PRMT R25, R0, 0x7610, R25 ;  /* 0x0000761000197816 */ /* 0x000fe20000000019 */
[----:B------:R-:W-:Y:S06]  /*2520*/  BRA `(.L_x_382) ;  /* 0x0000000c00747947 */ /* 0x000fec0003800000 */
.L_x_383:
[----:B------:R-:W2:Y:S02]  /*2530*/  LDG.E.U16 R2, desc[UR36][R2.64] ;  /* 0x0000002402027981 */ /* 0x000ea4000c1e1500 */
[----:B--2---:R-:W0:Y:S02]  /*2540*/  I2F.S16 R0, R2 ;  /* 0x0000000200007306 */ /* 0x004e240000101400 */
[----:B0-----:R-:W-:-:S04]  /*2550*/  F2FP.F16.F32.PACK_AB R0, RZ, R0 ;  /* 0x00000000ff00723e */ /* 0x001fc800000000ff */
[----:B------:R-:W-:Y:S01]  /*2560*/  PRMT R25, R0, 0x7610, R25 ;  /* 0x0000761000197816 */ /* 0x000fe20000000019 */
[----:B------:R-:W-:Y:S06]  /*2570*/  BRA `(.L_x_382) ;  /* 0x0000000c00607947 */ /* 0x000fec0003800000 */
.L_x_378:
        /* <DEDUP_REMOVED lines=9> */
.L_x_386:
[----:B------:R0:W5:Y:S01]  /*2610*/  LDG.E.U16 R25, desc[UR36][R2.64] ;  /* 0x0000002402197981 */ /* 0x000162000c1e1500 */
[----:B------:R-:W-:Y:S05]  /*2620*/  BRA `(.L_x_382) ;  /* 0x0000000c00347947 */ /* 0x000fea0003800000 */
.L_x_385:
        /* <DEDUP_REMOVED lines=9> */
.L_x_388:
[----:B------:R1:W5:Y:S01]  /*26c0*/  LDG.E.U16 R25, desc[UR36][R2.64] ;  /* 0x0000002402197981 */ /* 0x000362000c1e1500 */
[----:B------:R-:W-:Y:S05]  /*26d0*/  BRA `(.L_x_382) ;  /* 0x0000000c00087947 */ /* 0x000fea0003800000 */
.L_x_387:
        /* <DEDUP_REMOVED lines=9> */
.L_x_377:
        /* <DEDUP_REMOVED lines=14> */
.L_x_391:
        /* <DEDUP_REMOVED lines=9> */
.L_x_390:
        /* <DEDUP_REMOVED lines=27> */
.L_x_393:
        /* <DEDUP_REMOVED lines=14> */
.L_x_392:
[----:B------:R-:W2:Y:S02]  /*2b70*/  LDG.E.U16 R0, desc[UR36][R2.64] ;  /* 0x0000002402007981 */ /* 0x000ea4000c1e1500 */
[----:B--2---:R-:W-:-:S05]  /*2b80*/  IMAD.U32 R0, R0, 0x10000, RZ ;  /* 0x0001000000007824 */ /* 0x004fca00078e00ff */
[----:B------:R-:W-:-:S04]  /*2b90*/  F2FP.F16.F32.PACK_AB R0, RZ, R0 ;  /* 0x00000000ff00723e */ /* 0x000fc800000000ff */
[----:B------:R-:W-:Y:S01]  /*2ba0*/  PRMT R25, R0, 0x7610, R25 ;  /* 0x0000761000197816 */ /* 0x000fe20000000019 */
[----:B------:R-:W-:Y:S06]  /*2bb0*/  BRA `(.L_x_382) ;  /* 0x0000000400d07947 */ /* 0x000fec0003800000 */
.L_x_389:
        /* <DEDUP_REMOVED lines=13> */
.L_x_396:
        /* <DEDUP_REMOVED lines=21> */
.L_x_400:
[----:B------:R-:W-:Y:S05]  /*2de0*/  BSYNC.RECONVERGENT B1 ;  /* 0x0000000000017941 */ /* 0x000fea0003800200 */
.L_x_399:
[----:B------:R-:W-:Y:S01]  /*2df0*/  IMAD.SHL.U32 R0, R0, 0x100000, RZ ;  /* 0x0010000000007824 */ /* 0x000fe200078e00ff */
[----:B------:R-:W-:-:S04]  /*2e00*/  LEA R2, R2, 0x3b800000, 0x17 ;  /* 0x3b80000002027811 */ /* 0x000fc800078eb8ff */
[----:B------:R-:W-:-:S07]  /*2e10*/  LOP3.LUT R0, R2, R0, R7, 0xfe, !PT ;  /* 0x0000000002007212 */ /* 0x000fce00078efe07 */
.L_x_398:
[----:B------:R-:W-:Y:S05]  /*2e20*/  BSYNC.RECONVERGENT B0 ;  /* 0x0000000000007941 */ /* 0x000fea0003800200 */
.L_x_397:
[----:B------:R-:W-:-:S04]  /*2e30*/  F2FP.F16.F32.PACK_AB R0, RZ, R0 ;  /* 0x00000000ff00723e */ /* 0x000fc800000000ff */
[----:B------:R-:W-:Y:S01]  /*2e40*/  PRMT R25, R0, 0x7610, R25 ;  /* 0x0000761000197816 */ /* 0x000fe20000000019 */
[----:B------:R-:W-:Y:S06]  /*2e50*/  BRA `(.L_x_382) ;  /* 0x0000000400287947 */ /* 0x000fec0003800000 */
.L_x_395:
        /* <DEDUP_REMOVED lines=21> */
.L_x_404:
[----:B------:R-:W-:Y:S05]  /*2fb0*/  BSYNC.RECONVERGENT B1 ;  /* 0x0000000000017941 */ /* 0x000fea0003800200 */
.L_x_403:
[----:B------:R-:W-:Y:S01]  /*2fc0*/  IMAD.SHL.U32 R0, R0, 0x200000, RZ ;  /* 0x0020000000007824 */ /* 0x000fe200078e00ff */
[----:B------:R-:W-:-:S04]  /*2fd0*/  LEA R2, R2, 0x37800000, 0x17 ;  /* 0x3780000002027811 */ /* 0x000fc800078eb8ff */
[----:B------:R-:W-:-:S07]  /*2fe0*/  LOP3.LUT R0, R2, R0, R7, 0xfe, !PT ;  /* 0x0000000002007212 */ /* 0x000fce00078efe07 */
.L_x_402:
[----:B------:R-:W-:Y:S05]  /*2ff0*/  BSYNC.RECONVERGENT B0 ;  /* 0x0000000000007941 */ /* 0x000fea0003800200 */
.L_x_401:
[----:B------:R-:W-:-:S04]  /*3000*/  F2FP.F16.F32.PACK_AB R0, RZ, R0 ;  /* 0x00000000ff00723e */ /* 0x000fc800000000ff */
[----:B------:R-:W-:Y:S01]  /*3010*/  PRMT R25, R0, 0x7610, R25 ;  /* 0x0000761000197816 */ /* 0x000fe20000000019 */
[----:B------:R-:W-:Y:S06]  /*3020*/  BRA `(.L_x_382) ;  /* 0x0000000000b47947 */ /* 0x000fec0003800000 */
.L_x_394:
        /* <DEDUP_REMOVED lines=14> */
.L_x_408:
[----:B------:R-:W-:Y:S05]  /*3110*/  BSYNC.RECONVERGENT B0 ;  /* 0x0000000000007941 */ /* 0x000fea0003800200 */
.L_x_407:
[----:B------:R-:W-:-:S04]  /*3120*/  F2FP.F16.F32.PACK_AB R0, RZ, R0 ;  /* 0x00000000ff00723e */ /* 0x000fc800000000ff */
[----:B------:R-:W-:Y:S01]  /*3130*/  PRMT R25, R0, 0x7610, R25 ;  /* 0x0000761000197816 */ /* 0x000fe20000000019 */
[----:B------:R-:W-:Y:S06]  /*3140*/  BRA `(.L_x_382) ;  /* 0x00000000006c7947 */ /* 0x000fec0003800000 */
.L_x_381:
        /* <DEDUP_REMOVED lines=16> */
.L_x_409:
[----:B------:R-:W-:Y:S01]  /*3250*/  PRMT R25, RZ, 0x7610, R25 ;  /* 0x00007610ff197816 */ /* 0x000fe20000000019 */
[----:B------:R-:W-:Y:S06]  /*3260*/  BRA `(.L_x_382) ;  /* 0x0000000000247947 */ /* 0x000fec0003800000 */
.L_x_406:
[----:B------:R-:W2:Y:S02]  /*3270*/  LDG.E.64 R2, desc[UR36][R2.64] ;  /* 0x0000002402027981 */ /* 0x000ea4000c1e1b00 */
[----:B--2---:R-:W0:Y:S02]  /*3280*/  I2F.U64 R0, R2 ;  /* 0x0000000200007312 */ /* 0x004e240000301000 */
[----:B0-----:R-:W-:-:S04]  /*3290*/  F2FP.F16.F32.PACK_AB R0, RZ, R0 ;  /* 0x00000000ff00723e */ /* 0x001fc800000000ff */
[----:B------:R-:W-:Y:S01]  /*32a0*/  PRMT R25, R0, 0x7610, R25 ;  /* 0x0000761000197816 */ /* 0x000fe20000000019 */
[----:B------:R-:W-:Y:S06]  /*32b0*/  BRA `(.L_x_382) ;  /* 0x0000000000107947 */ /* 0x000fec0003800000 */
.L_x_405:
[----:B------:R-:W2:Y:S02]  /*32c0*/  LDG.E R2, desc[UR36][R2.64] ;  /* 0x0000002402027981 */ /* 0x000ea4000c1e1900 */
[----:B--2---:R-:W-:-:S04]  /*32d0*/  I2FP.F32.U32 R0, R2 ;  /* 0x0000000200007245 */ /* 0x004fc80000201000 */
[----:B------:R-:W-:-:S04]  /*32e0*/  F2FP.F16.F32.PACK_AB R0, RZ, R0 ;  /* 0x00000000ff00723e */ /* 0x000fc800000000ff */
[----:B------:R-:W-:-:S07]  /*32f0*/  PRMT R25, R0, 0x7610, R25 ;  /* 0x0000761000197816 */ /* 0x000fce0000000019 */
.L_x_382:
[----:B------:R-:W-:-:S07]  /*3300*/  VIADD R16, R16, 0x80 ;  /* 0x0000008010107836 */ /* 0x000fce0000000000 */
.L_x_376:
[----:B------:R-:W-:Y:S05]  /*3310*/  BSYNC.RECONVERGENT B6 ;  /* 0x0000000000067941 */ /* 0x000fea0003800200 */
.L_x_375:
[----:B------:R-:W-:Y:S01]  /*3320*/  ISETP.GE.AND P0, PT, R16, R17, PT ;  /* 0x000000111000720c */ /* 0x000fe20003f06270 */
[----:B------:R-:W-:Y:S01]  /*3330*/  BSSY.RECONVERGENT B6, `(.L_x_410) ;  /* 0x000010b000067945 */ /* 0x000fe20003800200 */
[----:B01----:R-:W-:-:S11]  /*3340*/  PRMT R2, RZ, 0x7610, R2 ;  /* 0x00007610ff027816 */ /* 0x003fd60000000002 */
[----:B------:R-:W-:Y:S05]  /*3350*/  @P0 BRA `(.L_x_411) ;  /* 0x0000001000200947 */ /* 0x000fea0003800000 */
        /* <DEDUP_REMOVED lines=22> */
.L_x_415:
[----:B------:R-:W2:Y:S02]  /*34c0*/  LDG.E.U8 R4, desc[UR36][R4.64] ;  /* 0x0000002404047981 */ /* 0x000ea4000c1e1100 */
[----:B--2---:R-:W-:-:S04]  /*34d0*/  I2FP.F32.U32 R0, R4 ;  /* 0x0000000400007245 */ /* 0x004fc80000201000 */
[----:B------:R-:W-:-:S04]  /*34e0*/  F2FP.F16.F32.PACK_AB R0, RZ, R0 ;  /* 0x00000000ff00723e */ /* 0x000fc800000000ff */
[----:B------:R-:W-:Y:S01]  /*34f0*/  PRMT R2, R0, 0x7610, R2 ;  /* 0x0000761000027816 */ /* 0x000fe20000000002 */
[----:B------:R-:W-:Y:S06]  /*3500*/  BRA `(.L_x_411) ;  /* 0x0000000c00b47947 */ /* 0x000fec0003800000 */
.L_x_414:
        /* <DEDUP_REMOVED lines=11> */
.L_x_418:
[----:B------:R-:W2:Y:S02]  /*35c0*/  LDG.E R4, desc[UR36][R4.64] ;  /* 0x0000002404047981 */ /* 0x000ea4000c1e1900 */
[----:B--2---:R-:W-:-:S04]  /*35d0*/  I2FP.F32.S32 R0, R4 ;  /* 0x0000000400007245 */ /* 0x004fc80000201400 */
[----:B------:R-:W-:-:S04]  /*35e0*/  F2FP.F16.F32.PACK_AB R0, RZ, R0 ;  /* 0x00000000ff00723e */ /* 0x000fc800000000ff */
[----:B------:R-:W-:Y:S01]  /*35f0*/  PRMT R2, R0, 0x7610, R2 ;  /* 0x0000761000027816 */ /* 0x000fe20000000002 */
[----:B------:R-:W-:Y:S06]  /*3600*/  BRA `(.L_x_411) ;  /* 0x0000000c00747947 */ /* 0x000fec0003800000 */
.L_x_417:
[----:B------:R-:W2:Y:S02]  /*3610*/  LDG.E.U16 R4, desc[UR36][R4.64] ;  /* 0x0000002404047981 */ /* 0x000ea4000c1e1500 */
[----:B--2---:R-:W0:Y:S02]  /*3620*/  I2F.S16 R0, R4 ;  /* 0x0000000400007306 */ /* 0x004e240000101400 */
[----:B0-----:R-:W-:-:S04]  /*3630*/  F2FP.F16.F32.PACK_AB R0, RZ, R0 ;  /* 0x00000000ff00723e */ /* 0x001fc800000000ff */
[----:B------:R-:W-:Y:S01]  /*3640*/  PRMT R2, R0, 0x7610, R2 ;  /* 0x0000761000027816 */ /* 0x000fe20000000002 */
[----:B------:R-:W-:Y:S06]  /*3650*/  BRA `(.L_x_411) ;  /* 0x0000000c00607947 */ /* 0x000fec0003800000 */
.L_x_413:
        /* <DEDUP_REMOVED lines=9> */
.L_x_420:
[----:B------:R0:W5:Y:S01]  /*36f0*/  LDG.E.U16 R2, desc[UR36][R4.64] ;  /* 0x0000002404027981 */ /* 0x000162000c1e1500 */
[----:B------:R-:W-:Y:S05]  /*3700*/  BRA `(.L_x_411) ;  /* 0x0000000c00347947 */ /* 0x000fea0003800000 */
.L_x_419:
        /* <DEDUP_REMOVED lines=9> */
.L_x_422:
[----:B------:R1:W5:Y:S01]  /*37a0*/  LDG.E.U16 R2, desc[UR36][R4.64] ;  /* 0x0000002404027981 */ /* 0x000362000c1e1500 */
[----:B------:R-:W-:Y:S05]  /*37b0*/  BRA `(.L_x_411) ;  /* 0x0000000c00087947 */ /* 0x000fea0003800000 */
.L_x_421:
        /* <DEDUP_REMOVED lines=9> */
.L_x_412:
        /* <DEDUP_REMOVED lines=14> */
.L_x_425:
        /* <DEDUP_REMOVED lines=9> */
.L_x_424:
        /* <DEDUP_REMOVED lines=27> */
.L_x_427:
        /* <DEDUP_REMOVED lines=14> */
.L_x_426:
[----:B------:R-:W2:Y:S02]  /*3c50*/  LDG.E.U16 R0, desc[UR36][R4.64] ;  /* 0x0000002404007981 */ /* 0x000ea4000c1e1500 */
[----:B--2---:R-:W-:-:S05]  /*3c60*/  IMAD.U32 R0, R0, 0x10000, RZ ;  /* 0x0001000000007824 */ /* 0x004fca00078e00ff */
[----:B------:R-:W-:-:S04]  /*3c70*/  F2FP.F16.F32.PACK_AB R0, RZ, R0 ;  /* 0x00000000ff00723e */ /* 0x000fc800000000ff */
[----:B------:R-:W-:Y:S01]  /*3c80*/  PRMT R2, R0, 0x7610, R2 ;  /* 0x0000761000027816 */ /* 0x000fe20000000002 */
[----:B------:R-:W-:Y:S06]  /*3c90*/  BRA `(.L_x_411) ;  /* 0x0000000400d07947 */ /* 0x000fec0003800000 */
.L_x_423:
        /* <DEDUP_REMOVED lines=13> */
.L_x_430:
        /* <DEDUP_REMOVED lines=21> */
.L_x_434:
[----:B------:R-:W-:Y:S05]  /*3ec0*/  BSYNC.RECONVERGENT B1 ;  /* 0x0000000000017941 */ /* 0x000fea0003800200 */
.L_x_433:
[----:B------:R-:W-:Y:S01]  /*3ed0*/  IMAD.SHL.U32 R0, R0, 0x100000, RZ ;  /* 0x0010000000007824 */ /* 0x000fe200078e00ff */
[----:B------:R-:W-:-:S04]  /*3ee0*/  LEA R2, R2, 0x3b800000, 0x17 ;  /* 0x3b80000002027811 */ /* 0x000fc800078eb8ff */
[----:B------:R-:W-:-:S07]  /*3ef0*/  LOP3.LUT R0, R2, R0, R7, 0xfe, !PT ;  /* 0x0000000002007212 */ /* 0x000fce00078efe07 */
.L_x_432:
[----:B------:R-:W-:Y:S05]  /*3f00*/  BSYNC.RECONVERGENT B0 ;  /* 0x0000000000007941 */ /* 0x000fea0003800200 */
.L_x_431:
[----:B------:R-:W-:-:S04]  /*3f10*/  F2FP.F16.F32.PACK_AB R0, RZ, R0 ;  /* 0x00000000ff00723e */ /* 0x000fc800000000ff */
[----:B------:R-:W-:Y:S01]  /*3f20*/  PRMT R2, R0, 0x7610, R2 ;  /* 0x0000761000027816 */ /* 0x000fe20000000002 */
[----:B------:R-:W-:Y:S06]  /*3f30*/  BRA `(.L_x_411) ;  /* 0x0000000400287947 */ /* 0x000fec0003800000 */
.L_x_429:
        /* <DEDUP_REMOVED lines=21> */
.L_x_438:
[----:B------:R-:W-:Y:S05]  /*4090*/  BSYNC.RECONVERGENT B1 ;  /* 0x0000000000017941 */ /* 0x000fea0003800200 */
.L_x_437:
[----:B------:R-:W-:Y:S01]  /*40a0*/  IMAD.SHL.U32 R0, R0, 0x200000, RZ ;  /* 0x0020000000007824 */ /* 0x000fe200078e00ff */
[----:B------:R-:W-:-:S04]  /*40b0*/  LEA R2, R2, 0x37800000, 0x17 ;  /* 0x3780000002027811 */ /* 0x000fc800078eb8ff */
[----:B------:R-:W-:-:S07]  /*40c0*/  LOP3.LUT R0, R2, R0, R7, 0xfe, !PT ;  /* 0x0000000002007212 */ /* 0x000fce00078efe07 */
.L_x_436:
[----:B------:R-:W-:Y:S05]  /*40d0*/  BSYNC.RECONVERGENT B0 ;  /* 0x0000000000007941 */ /* 0x000fea0003800200 */
.L_x_435:
[----:B------:R-:W-:-:S04]  /*40e0*/  F2FP.F16.F32.PACK_AB R0, RZ, R0 ;  /* 0x00000000ff00723e */ /* 0x000fc800000000ff */
[----:B------:R-:W-:Y:S01]  /*40f0*/  PRMT R2, R0, 0x7610, R2 ;  /* 0x0000761000027816 */ /* 0x000fe20000000002 */
[----:B------:R-:W-:Y:S06]  /*4100*/  BRA `(.L_x_411) ;  /* 0x0000000000b47947 */ /* 0x000fec0003800000 */
.L_x_428:
        /* <DEDUP_REMOVED lines=14> */
.L_x_442:
[----:B------:R-:W-:Y:S05]  /*41f0*/  BSYNC.RECONVERGENT B0 ;  /* 0x0000000000007941 */ /* 0x000fea0003800200 */
.L_x_441:
[----:B------:R-:W-:-:S04]  /*4200*/  F2FP.F16.F32.PACK_AB R0, RZ, R0 ;  /* 0x00000000ff00723e */ /* 0x000fc800000000ff */
[----:B------:R-:W-:Y:S01]  /*4210*/  PRMT R2, R0, 0x7610, R2 ;  /* 0x0000761000027816 */ /* 0x000fe20000000002 */
[----:B------:R-:W-:Y:S06]  /*4220*/  BRA `(.L_x_411) ;  /* 0x00000000006c7947 */ /* 0x000fec0003800000 */
.L_x_416:
        /* <DEDUP_REMOVED lines=16> */
.L_x_443:
[----:B------:R-:W-:Y:S01]  /*4330*/  PRMT R2, RZ, 0x7610, R2 ;  /* 0x00007610ff027816 */ /* 0x000fe20000000002 */
[----:B------:R-:W-:Y:S06]  /*4340*/  BRA `(.L_x_411) ;  /* 0x0000000000247947 */ /* 0x000fec0003800000 */
.L_x_440:
[----:B------:R-:W2:Y:S02]  /*4350*/  LDG.E.64 R4, desc[UR36][R4.64] ;  /* 0x0000002404047981 */ /* 0x000ea4000c1e1b00 */
[----:B--2---:R-:W0:Y:S02]  /*4360*/  I2F.U64 R0, R4 ;  /* 0x0000000400007312 */ /* 0x004e240000301000 */
[----:B0-----:R-:W-:-:S04]  /*4370*/  F2FP.F16.F32.PACK_AB R0, RZ, R0 ;  /* 0x00000000ff00723e */ /* 0x001fc800000000ff */
[----:B------:R-:W-:Y:S01]  /*4380*/  PRMT R2, R0, 0x7610, R2 ;  /* 0x0000761000027816 */ /* 0x000fe20000000002 */
[----:B------:R-:W-:Y:S06]  /*4390*/  BRA `(.L_x_411) ;  /* 0x0000000000107947 */ /* 0x000fec0003800000 */
.L_x_439:
[----:B------:R-:W2:Y:S02]  /*43a0*/  LDG.E R4, desc[UR36][R4.64] ;  /* 0x0000002404047981 */ /* 0x000ea4000c1e1900 */
[----:B--2---:R-:W-:-:S04]  /*43b0*/  I2FP.F32.U32 R0, R4 ;  /* 0x0000000400007245 */ /* 0x004fc80000201000 */
[----:B------:R-:W-:-:S04]  /*43c0*/  F2FP.F16.F32.PACK_AB R0, RZ, R0 ;  /* 0x00000000ff00723e */ /* 0x000fc800000000ff */
[----:B------:R-:W-:-:S07]  /*43d0*/  PRMT R2, R0, 0x7610, R2 ;  /* 0x0000761000027816 */ /* 0x000fce0000000002 */
.L_x_411:
[----:B------:R-:W-:Y:S05]  /*43e0*/  BSYNC.RECONVERGENT B6 ;  /* 0x0000000000067941 */ /* 0x000fea0003800200 */
.L_x_410:
[----:B------:R-:W2:Y:S01]  /*43f0*/  LDC.U8 R16, c[0x0][0x3bc] ;  /* 0x0000ef00ff107b82 */ /* 0x000ea20000000000 */
[CC--:B------:R-:W-:Y:S01]  /*4400*/  ISETP.GE.AND P2, PT, R19.reuse, R17.reuse, PT ;  /* 0x000000111300720c */ /* 0x0c0fe20003f46270 */
[C---:B------:R-:W-:Y:S01]  /*4410*/  VIADD R0, R19.reuse, 0x100 ;  /* 0x0000010013007836 */ /* 0x040fe20000000000 */
[----:B------:R-:W-:Y:S01]  /*4420*/  BSSY.RECONVERGENT B0, `(.L_x_444) ;  /* 0x0000011000007945 */ /* 0x000fe20003800200 */
[C---:B01----:R-:W-:Y:S02]  /*4430*/  VIADD R4, R19.reuse, 0x180 ;  /* 0x0000018013047836 */ /* 0x043fe40000000000 */
[----:B------:R-:W-:Y:S01]  /*4440*/  VIADD R22, R19, 0x80 ;  /* 0x0000008013167836 */ /* 0x000fe20000000000 */
[-C--:B------:R-:W-:Y:S02]  /*4450*/  ISETP.GE.AND P0, PT, R0, R17.reuse, PT ;  /* 0x000000110000720c */ /* 0x080fe40003f06270 */
[-C--:B------:R-:W-:Y:S02]  /*4460*/  ISETP.GE.AND P1, PT, R4, R17.reuse, PT ;  /* 0x000000110400720c */ /* 0x080fe40003f26270 */
[----:B------:R-:W-:-:S03]  /*4470*/  ISETP.GE.AND P3, PT, R22, R17, PT ;  /* 0x000000111600720c */ /* 0x000fc60003f66270 */
[----:B------:R-:W-:Y:S10]  /*4480*/  @P2 BRA `(.L_x_445) ;  /* 0x0000000000282947 */ /* 0x000ff40003800000 */
[----:B-----5:R-:W-:Y:S01]  /*4490*/  HADD2.F32 R0, -RZ, R24.H0_H0 ;  /* 0x20000018ff007230 */ /* 0x020fe20000004100 */
[----:B------:R-:W0:Y:S04]  /*44a0*/  LDC.64 R6, c[0x0][0x390] ;  /* 0x0000e400ff067b82 */ /* 0x000e280000000a00 */
[----:B------:R-:W-:-:S13]  /*44b0*/  FSETP.NE.FTZ.AND P4, PT, |R0|, +INF , PT ;  /* 0x7f8000000000780b */ /* 0x000fda0003f95200 */
[----:B------:R-:W1:Y:S01]  /*44c0*/  @!P4 LDC.64 R4, c[0x0][0x388] ;  /* 0x0000e200ff04cb82 */ /* 0x000e620000000a00 */
[----:B------:R-:W-:-:S05]  /*44d0*/  @!P4 IMAD.MOV.U32 R3, RZ, RZ, 0x3f800000 ;  /* 0x3f800000ff03c424 */ /* 0x000fca00078e00ff */
[----:B-1----:R1:W-:Y:S04]  /*44e0*/  @!P4 STG.E desc[UR36][R4.64], R3 ;  /* 0x000000030400c986 */ /* 0x0023e8000c101924 */
[----:B0-----:R-:W3:Y:S02]  /*44f0*/  LDG.E R7, desc[UR36][R6.64] ;  /* 0x0000002406077981 */ /* 0x001ee4000c1e1900 */
[----:B---3--:R-:W-:-:S13]  /*4500*/  FSETP.NEU.FTZ.AND P4, PT, R7, 1, PT ;  /* 0x3f8000000700780b */ /* 0x008fda0003f9d000 */
[----:B------:R-:W-:-:S05]  /*4510*/  @P4 FMUL.FTZ R0, R0, R7 ;  /* 0x0000000700004220 */ /* 0x000fca0000410000 */
[----:B-1----:R-:W-:-:S07]  /*4520*/  F2FP.F16.F32.PACK_AB R0, RZ, R0 ;  /* 0x00000000ff00723e */ /* 0x002fce00000000ff */
.L_x_445:
[----:B------:R-:W-:Y:S05]  /*4530*/  BSYNC.RECONVERGENT B0 ;  /* 0x0000000000007941 */ /* 0x000fea0003800200 */
.L_x_444:
[----:B------:R-:W-:Y:S04]  /*4540*/  BSSY.RECONVERGENT B0, `(.L_x_446) ;  /* 0x000000c000007945 */ /* 0x000fe80003800200 */
[----:B------:R-:W-:Y:S05]  /*4550*/  @P3 BRA `(.L_x_447) ;  /* 0x0000000000283947 */ /* 0x000fea0003800000 */
        /* <DEDUP_REMOVED lines=10> */
.L_x_447:
[----:B------:R-:W-:Y:S05]  /*4600*/  BSYNC.RECONVERGENT B0 ;  /* 0x0000000000007941 */ /* 0x000fea0003800200 */
.L_x_446:
        /* <DEDUP_REMOVED lines=12> */
.L_x_449:
[----:B------:R-:W-:Y:S05]  /*46d0*/  BSYNC.RECONVERGENT B0 ;  /* 0x0000000000007941 */ /* 0x000fea0003800200 */
.L_x_448:
        /* <DEDUP_REMOVED lines=12> */
.L_x_451:
[----:B------:R-:W-:Y:S05]  /*47a0*/  BSYNC.RECONVERGENT B0 ;  /* 0x0000000000007941 */ /* 0x000fea0003800200 */
.L_x_450:
[----:B------:R-:W-:Y:S04]  /*47b0*/  BSSY.RECONVERGENT B6, `(.L_x_452) ;  /* 0x000010e000067945 */ /* 0x000fe80003800200 */
[----:B------:R-:W-:Y:S05]  /*47c0*/  @P2 BRA `(.L_x_453) ;  /* 0x0000001000302947 */ /* 0x000fea0003800000 */
[----:B------:R-:W0:Y:S01]  /*47d0*/  LDCU UR4, c[0x0][0x3c0] ;  /* 0x00007800ff0477ac */ /* 0x000e220008000800 */
[----:B-----5:R-:W1:Y:S01]  /*47e0*/  LDC.64 R2, c[0x0][0x3a0] ;  /* 0x0000e800ff027b82 */ /* 0x020e620000000a00 */
[----:B------:R-:W-:Y:S01]  /*47f0*/  IMAD R4, R18, 0x200, R19 ;  /* 0x0000020012047824 */ /* 0x000fe200078e0213 */
[----:B--2---:R-:W-:-:S03]  /*4800*/  PRMT R6, R16, 0x9910, RZ ;  /* 0x0000991010067816 */ /* 0x004fc600000000ff */
[----:B0-----:R-:W-:Y:S02]  /*4810*/  IMAD R5, R4, UR4, RZ ;  /* 0x0000000404057c24 */ /* 0x001fe4000f8e02ff */
[----:B------:R-:W-:-:S05]  /*4820*/  IMAD.MOV.U32 R4, RZ, RZ, R6 ;  /* 0x000000ffff047224 */ /* 0x000fca00078e0006 */
[----:B------:R-:W-:Y:S02]  /*4830*/  ISETP.GT.AND P0, PT, R4, 0x9, PT ;  /* 0x000000090400780c */ /* 0x000fe40003f04270 */
[----:B-1----:R-:W-:-:S05]  /*4840*/  IADD3 R2, P1, PT, R5, R2, RZ ;  /* 0x0000000205027210 */ /* 0x002fca0007f3e0ff */
[----:B------:R-:W-:-:S06]  /*4850*/  IMAD.X R3, RZ, RZ, R3, P1 ;  /* 0x000000ffff037224 */ /* 0x000fcc00008e0603 */
[----:B------:R-:W-:Y:S05]  /*4860*/  @P0 BRA `(.L_x_454) ;  /* 0x00000004002c0947 */ /* 0x000fea0003800000 */
[----:B------:R-:W-:-:S13]  /*4870*/  ISETP.GT.AND P0, PT, R4, 0x4, PT ;  /* 0x000000040400780c */ /* 0x000fda0003f04270 */
[----:B------:R-:W-:Y:S05]  /*4880*/  @P0 BRA `(.L_x_455) ;  /* 0x0000000000940947 */ /* 0x000fea0003800000 */
[----:B------:R-:W-:-:S13]  /*4890*/  ISETP.GT.AND P0, PT, R4, 0x1, PT ;  /* 0x000000010400780c */ /* 0x000fda0003f04270 */
[----:B------:R-:W-:Y:S05]  /*48a0*/  @P0 BRA `(.L_x_456) ;  /* 0x0000000000380947 */ /* 0x000fea0003800000 */
[----:B------:R-:W-:-:S13]  /*48b0*/  ISETP.NE.AND P0, PT, R16, RZ, PT ;  /* 0x000000ff1000720c */ /* 0x000fda0003f05270 */
[----:B------:R-:W-:Y:S05]  /*48c0*/  @!P0 BRA `(.L_x_457) ;  /* 0x00000000001c8947 */ /* 0x000fea0003800000 */
[----:B------:R-:W-:-:S13]  /*48d0*/  ISETP.NE.AND P0, PT, R4, 0x1, PT ;  /* 0x000000010400780c */ /* 0x000fda0003f05270 */
[----:B------:R-:W-:Y:S05]  /*48e0*/  @P0 BRA `(.L_x_458) ;  /* 0x0000000c00380947 */ /* 0x000fea0003800000 */
[----:B------:R-:W-:Y:S02]  /*48f0*/  HADD2.F32 R0, -RZ, R0.H0_H0 ;  /* 0x20000000ff007230 */ /* 0x000fe40000004100 */
[----:B------:R-:W-:Y:S02]  /*4900*/  IMAD.MOV.U32 R19, RZ, RZ, R22 ;  /* 0x000000ffff137224 */ /* 0x000fe400078e0016 */
[----:B------:R-:W0:Y:S02]  /*4910*/  F2I.FTZ.TRUNC.NTZ R5, R0 ;  /* 0x0000000000057305 */ /* 0x000e24000021f100 */
[----:B0-----:R4:W-:Y:S01]  /*4920*/  STG.E.U8 desc[UR36][R2.64], R5 ;  /* 0x0000000502007986 */ /* 0x0019e2000c101124 */
[----:B------:R-:W-:Y:S05]  /*4930*/  BRA `(.L_x_453) ;  /* 0x0000000c00d47947 */ /* 0x000fea0003800000 */
.L_x_457:
[----:B------:R-:W-:Y:S02]  /*4940*/  HADD2.F32 R5, -RZ, R0.H0_H0 ;  /* 0x20000000ff057230 */ /* 0x000fe40000004100 */
[----:B------:R-:W-:-:S04]  /*4950*/  IMAD.MOV.U32 R19, RZ, RZ, R22 ;  /* 0x000000ffff137224 */ /* 0x000fc800078e0016 */
[----:B------:R-:W0:Y:S02]  /*4960*/  F2I.S64.TRUNC R4, R5 ;  /* 0x0000000500047311 */ /* 0x000e24000020d900 */
[----:B0-----:R0:W-:Y:S01]  /*4970*/  STG.E.U8 desc[UR36][R2.64], R4 ;  /* 0x0000000402007986 */ /* 0x0011e2000c101124 */
[----:B------:R-:W-:Y:S05]  /*4980*/  BRA `(.L_x_453) ;  /* 0x0000000c00c07947 */ /* 0x000fea0003800000 */
.L_x_456:
[----:B------:R-:W-:-:S13]  /*4990*/  ISETP.NE.AND P0, PT, R4, 0x2, PT ;  /* 0x000000020400780c */ /* 0x000fda0003f05270 */
[----:B------:R-:W-:Y:S05]  /*49a0*/  @!P0 BRA `(.L_x_459) ;  /* 0x0000000000388947 */ /* 0x000fea0003800000 */
[----:B------:R-:W-:-:S13]  /*49b0*/  ISETP.NE.AND P0, PT, R4, 0x3, PT ;  /* 0x000000030400780c */ /* 0x000fda0003f05270 */
[----:B------:R-:W-:Y:S05]  /*49c0*/  @!P0 BRA `(.L_x_460) ;  /* 0x00000000001c8947 */ /* 0x000fea0003800000 */
[----:B------:R-:W-:-:S13]  /*49d0*/  ISETP.NE.AND P0, PT, R4, 0x4, PT ;  /* 0x000000040400780c */ /* 0x000fda0003f05270 */
[----:B------:R-:W-:Y:S05]  /*49e0*/  @P0 BRA `(.L_x_458) ;  /* 0x0000000800f80947 */ /* 0x000fea0003800000 */
[----:B------:R-:W-:Y:S02]  /*49f0*/  HADD2.F32 R4, -RZ, R0.H0_H0 ;  /* 0x20000000ff047230 */ /* 0x000fe40000004100 */
[----:B------:R-:W-:-:S04]  /*4a00*/  IMAD.MOV.U32 R19, RZ, RZ, R22 ;  /* 0x000000ffff137224 */ /* 0x000fc800078e0016 */
[----:B------:R-:W0:Y:S02]  /*4a10*/  F2I.S64.TRUNC R4, R4 ;  /* 0x0000000400047311 */ /* 0x000e24000020d900 */
[----:B0-----:R1:W-:Y:S01]  /*4a20*/  STG.E.64 desc[UR36][R2.64], R4 ;  /* 0x0000000402007986 */ /* 0x0013e2000c101b24 */
[----:B------:R-:W-:Y:S05]  /*4a30*/  BRA `(.L_x_453) ;  /* 0x0000000c00947947 */ /* 0x000fea0003800000 */
.L_x_460:
[----:B------:R-:W-:Y:S02]  /*4a40*/  HADD2.F32 R0, -RZ, R0.H0_H0 ;  /* 0x20000000ff007230 */ /* 0x000fe40000004100 */
[----:B------:R-:W-:Y:S02]  /*4a50*/  IMAD.MOV.U32 R19, RZ, RZ, R22 ;  /* 0x000000ffff137224 */ /* 0x000fe400078e0016 */
[----:B------:R-:W0:Y:S02]  /*4a60*/  F2I.FTZ.TRUNC.NTZ R5, R0 ;  /* 0x0000000000057305 */ /* 0x000e24000021f100 */
[----:B0-----:R3:W-:Y:S01]  /*4a70*/  STG.E desc[UR36][R2.64], R5 ;  /* 0x0000000502007986 */ /* 0x0017e2000c101924 */
[----:B------:R-:W-:Y:S05]  /*4a80*/  BRA `(.L_x_453) ;  /* 0x0000000c00807947 */ /* 0x000fea0003800000 */
.L_x_459:
[----:B------:R-:W-:Y:S02]  /*4a90*/  HADD2.F32 R0, -RZ, R0.H0_H0 ;  /* 0x20000000ff007230 */ /* 0x000fe40000004100 */
[----:B------:R-:W-:Y:S02]  /*4aa0*/  IMAD.MOV.U32 R19, RZ, RZ, R22 ;  /* 0x000000ffff137224 */ /* 0x000fe400078e0016 */
[----:B------:R-:W0:Y:S02]  /*4ab0*/  F2I.FTZ.TRUNC.NTZ R5, R0 ;  /* 0x0000000000057305 */ /* 0x000e24000021f100 */
[----:B0-----:R0:W-:Y:S01]  /*4ac0*/  STG.E.U16 desc[UR36][R2.64], R5 ;  /* 0x0000000502007986 */ /* 0x0011e2000c101524 */
[----:B------:R-:W-:Y:S05]  /*4ad0*/  BRA `(.L_x_453) ;  /* 0x0000000c006c7947 */ /* 0x000fea0003800000 */
.L_x_455:
[----:B------:R-:W-:-:S13]  /*4ae0*/  ISETP.GT.AND P0, PT, R4, 0x6, PT ;  /* 0x000000060400780c */ /* 0x000fda0003f04270 */
[----:B------:R-:W-:Y:S05]  /*4af0*/  @P0 BRA `(.L_x_461) ;  /* 0x00000000002c0947 */ /* 0x000fea0003800000 */
[----:B------:R-:W-:-:S13]  /*4b00*/  ISETP.NE.AND P0, PT, R4, 0x5, PT ;  /* 0x000000050400780c */ /* 0x000fda0003f05270 */
[----:B------:R-:W-:Y:S05]  /*4b10*/  @!P0 BRA `(.L_x_462) ;  /* 0x0000000000188947 */ /* 0x000fea0003800000 */
[----:B------:R-:W-:-:S13]  /*4b20*/  ISETP.NE.AND P0, PT, R4, 0x6, PT ;  /* 0x000000060400780c */ /* 0x000fda0003f05270 */
[----:B------:R-:W-:Y:S05]  /*4b30*/  @P0 BRA `(.L_x_458) ;  /* 0x0000000800a40947 */ /* 0x000fea0003800000 */
[----:B------:R-:W-:Y:S02]  /*4b40*/  HADD2.F32 R5, -RZ, R0.H0_H0 ;  /* 0x20000000ff057230 */ /* 0x000fe40000004100 */
[----:B------:R-:W-:-:S03]  /*4b50*/  IMAD.MOV.U32 R19, RZ, RZ, R22 ;  /* 0x000000ffff137224 */ /* 0x000fc600078e0016 */
[----:B------:R0:W-:Y:S01]  /*4b60*/  STG.E desc[UR36][R2.64], R5 ;  /* 0x0000000502007986 */ /* 0x0001e2000c101924 */
[----:B------:R-:W-:Y:S05]  /*4b70*/  BRA `(.L_x_453) ;  /* 0x0000000c00447947 */ /* 0x000fea0003800000 */
.L_x_462:
[----:B------:R0:W-:Y:S01]  /*4b80*/  STG.E.U16 desc[UR36][R2.64], R0 ;  /* 0x0000000002007986 */ /* 0x0001e2000c101524 */
[----:B------:R-:W-:Y:S01]  /*4b90*/  IMAD.MOV.U32 R19, RZ, RZ, R22 ;  /* 0x000000ffff137224 */ /* 0x000fe200078e0016 */
[----:B------:R-:W-:Y:S06]  /*4ba0*/  BRA `(.L_x_453) ;  /* 0x0000000c00387947 */ /* 0x000fec0003800000 */
.L_x_461:
[----:B------:R-:W-:-:S13]  /*4bb0*/  ISETP.NE.AND P0, PT, R4, 0x7, PT ;  /* 0x000000070400780c */ /* 0x000fda0003f05270 */
[----:B------:R-:W-:Y:S05]  /*4bc0*/  @!P0 BRA `(.L_x_463) ;  /* 0x00000000003c8947 */ /* 0x000fea0003800000 */
[----:B------:R-:W-:-:S13]  /*4bd0*/  ISETP.NE.AND P0, PT, R4, 0x8, PT ;  /* 0x000000080400780c */ /* 0x000fda0003f05270 */
[----:B------:R-:W-:Y:S05]  /*4be0*/  @!P0 BRA `(.L_x_464) ;  /* 0x00000000001c8947 */ /* 0x000fea0003800000 */
[----:B------:R-:W-:-:S13]  /*4bf0*/  ISETP.NE.AND P0, PT, R4, 0x9, PT ;  /* 0x000000090400780c */ /* 0x000fda0003f05270 */
[----:B------:R-:W-:Y:S05]  /*4c00*/  @P0 BRA `(.L_x_458) ;  /* 0x0000000800700947 */ /* 0x000fea0003800000 */
[----:B------:R-:W-:Y:S02]  /*4c10*/  HADD2.F32 R4, -RZ, R0.H0_H0 ;  /* 0x20000000ff047230 */ /* 0x000fe40000004100 */
[----:B------:R-:W-:Y:S02]  /*4c20*/  IMAD.MOV.U32 R5, RZ, RZ, RZ ;  /* 0x000000ffff057224 */ /* 0x000fe400078e00ff */
[----:B------:R-:W-:-:S03]  /*4c30*/  IMAD.MOV.U32 R19, RZ, RZ, R22 ;  /* 0x000000ffff137224 */ /* 0x000fc600078e0016 */
[----:B------:R0:W-:Y:S01]  /*4c40*/  STG.E.64 desc[UR36][R2.64], R4 ;  /* 0x0000000402007986 */ /* 0x0001e2000c101b24 */
[----:B------:R-:W-:Y:S05]  /*4c50*/  BRA `(.L_x_453) ;  /* 0x0000000c000c7947 */ /* 0x000fea0003800000 */
.L_x_464:
[----:B------:R-:W-:Y:S02]  /*4c60*/  HADD2.F32 R0, -RZ, R0.H0_H0 ;  /* 0x20000000ff007230 */ /* 0x000fe40000004100 */
[----:B------:R-:W-:-:S03]  /*4c70*/  IMAD.MOV.U32 R19, RZ, RZ, R22 ;  /* 0x000000ffff137224 */ /* 0x000fc600078e0016 */
[----:B------:R-:W-:-:S04]  /*4c80*/  F2FP.F16.F32.PACK_AB R0, RZ, R0 ;  /* 0x00000000ff00723e */ /* 0x000fc800000000ff */
[----:B------:R-:W-:-:S05]  /*4c90*/  PRMT R0, R0, 0x5410, RZ ;  /* 0x0000541000007816 */ /* 0x000fca00000000ff */
[----:B------:R0:W-:Y:S01]  /*4ca0*/  STG.E desc[UR36][R2.64], R0 ;  /* 0x0000000002007986 */ /* 0x0001e2000c101924 */
[----:B------:R-:W-:Y:S05]  /*4cb0*/  BRA `(.L_x_453) ;  /* 0x0000000800f47947 */ /* 0x000fea0003800000 */
.L_x_463:
[----:B------:R-:W-:Y:S02]  /*4cc0*/  HADD2.F32 R4, -RZ, R0.H0_H0 ;  /* 0x20000000ff047230 */ /* 0x000fe40000004100 */
[----:B------:R-:W-:-:S03]  /*4cd0*/  IMAD.MOV.U32 R19, RZ, RZ, R22 ;  /* 0x000000ffff137224 */ /* 0x000fc600078e0016 */
[----:B------:R-:W-:-:S06]  /*4ce0*/  FMUL.FTZ R4, R4, 1 ;  /* 0x3f80000004047820 */ /* 0x000fcc0000410000 */
[----:B------:R-:W0:Y:S02]  /*4cf0*/  F2F.F64.F32 R4, R4 ;  /* 0x0000000400047310 */ /* 0x000e240000201800 */
[----:B0-----:R0:W-:Y:S01]  /*4d00*/  STG.E.64 desc[UR36][R2.64], R4 ;  /* 0x0000000402007986 */ /* 0x0011e2000c101b24 */
[----:B------:R-:W-:Y:S05]  /*4d10*/  BRA `(.L_x_453) ;  /* 0x0000000800dc7947 */ /* 0x000fea0003800000 */
.L_x_454:
[----:B------:R-:W-:-:S13]  /*4d20*/  ISETP.GT.AND P0, PT, R4, 0x18, PT ;  /* 0x000000180400780c */ /* 0x000fda0003f04270 */
[----:B------:R-:W-:Y:S05]  /*4d30*/  @P0 BRA `(.L_x_465) ;  /* 0x0000000400100947 */ /* 0x000fea0003800000 */
        /* <DEDUP_REMOVED lines=8> */
[----:B------:R-:W-:-:S04]  /*4dc0*/  FSETP.NEU.FTZ.AND P0, PT, R0, RZ, PT ;  /* 0x000000ff0000720b */ /* 0x000fc80003f1d000 */
[----:B------:R-:W-:-:S05]  /*4dd0*/  SEL R5, RZ, 0x1, !P0 ;  /* 0x00000001ff057807 */ /* 0x000fca0004000000 */
[----:B------:R0:W-:Y:S01]  /*4de0*/  STG.E.U8 desc[UR36][R2.64], R5 ;  /* 0x0000000502007986 */ /* 0x0001e2000c101124 */
[----:B------:R-:W-:Y:S05]  /*4df0*/  BRA `(.L_x_453) ;  /* 0x0000000800a47947 */ /* 0x000fea0003800000 */
.L_x_467:
[----:B------:R-:W-:Y:S01]  /*4e00*/  HADD2.F32 R0, -RZ, R0.H0_H0 ;  /* 0x20000000ff007230 */ /* 0x000fe20000004100 */
[----:B------:R-:W-:Y:S01]  /*4e10*/  CS2R R6, SRZ ;  /* 0x0000000000067805 */ /* 0x000fe2000001ff00 */
[----:B------:R-:W-:-:S03]  /*4e20*/  IMAD.MOV.U32 R19, RZ, RZ, R22 ;  /* 0x000000ffff137224 */ /* 0x000fc600078e0016 */
[----:B------:R-:W-:-:S04]  /*4e30*/  FMUL.FTZ R0, R0, 1 ;  /* 0x3f80000000007820 */ /* 0x000fc80000410000 */
[----:B------:R-:W0:Y:S02]  /*4e40*/  F2F.F64.F32 R4, R0 ;  /* 0x0000000000047310 */ /* 0x000e240000201800 */
[----:B0-----:R0:W-:Y:S01]  /*4e50*/  STG.E.128 desc[UR36][R2.64], R4 ;  /* 0x0000000402007986 */ /* 0x0011e2000c101d24 */
[----:B------:R-:W-:Y:S05]  /*4e60*/  BRA `(.L_x_453) ;  /* 0x0000000800887947 */ /* 0x000fea0003800000 */
.L_x_466:
[----:B------:R-:W-:-:S13]  /*4e70*/  ISETP.NE.AND P0, PT, R4, 0xf, PT ;  /* 0x0000000f0400780c */ /* 0x000fda0003f05270 */
[----:B------:R-:W-:Y:S05]  /*4e80*/  @!P0 BRA `(.L_x_468) ;  /* 0x0000000000a88947 */ /* 0x000fea0003800000 */
[----:B------:R-:W-:-:S13]  /*4e90*/  ISETP.NE.AND P0, PT, R4, 0x17, PT ;  /* 0x000000170400780c */ /* 0x000fda0003f05270 */
[----:B------:R-:W-:Y:S05]  /*4ea0*/  @!P0 BRA `(.L_x_469) ;  /* 0x0000000000508947 */ /* 0x000fea0003800000 */
[----:B------:R-:W-:-:S13]  /*4eb0*/  ISETP.NE.AND P0, PT, R4, 0x18, PT ;  /* 0x000000180400780c */ /* 0x000fda0003f05270 */
[----:B------:R-:W-:Y:S05]  /*4ec0*/  @P0 BRA `(.L_x_458) ;  /* 0x0000000400c00947 */ /* 0x000fea0003800000 */
        /* <DEDUP_REMOVED lines=13> */
.L_x_471:
[----:B------:R-:W-:Y:S05]  /*4fa0*/  BSYNC.RECONVERGENT B0 ;  /* 0x0000000000007941 */ /* 0x000fea0003800200 */
.L_x_470:
[----:B------:R-:W-:Y:S01]  /*4fb0*/  LOP3.LUT R5, R0, 0x80, R5, 0xf8, !PT ;  /* 0x0000008000057812 */ /* 0x000fe200078ef805 */
[----:B------:R-:W-:-:S04]  /*4fc0*/  IMAD.MOV.U32 R19, RZ, RZ, R22 ;  /* 0x000000ffff137224 */ /* 0x000fc800078e0016 */
[----:B------:R0:W-:Y:S01]  /*4fd0*/  STG.E.U8 desc[UR36][R2.64], R5 ;  /* 0x0000000502007986 */ /* 0x0001e2000c101124 */
[----:B------:R-:W-:Y:S05]  /*4fe0*/  BRA `(.L_x_453) ;  /* 0x0000000800287947 */ /* 0x000fea0003800000 */
.L_x_469:
[----:B------:R-:W-:Y:S01]  /*4ff0*/  HADD2.F32 R7, -RZ, R0.H0_H0 ;  /* 0x20000000ff077230 */ /* 0x000fe20000004100 */
[----:B------:R-:W-:Y:S04]  /*5000*/  BSSY.RECONVERGENT B0, `(.L_x_472) ;  /* 0x000000e000007945 */ /* 0x000fe80003800200 */
[----:B------:R-:W-:Y:S02]  /*5010*/  LOP3.LUT R6, R7, 0x7fffffff, RZ, 0xc0, !PT ;  /* 0x7fffffff07067812 */ /* 0x000fe400078ec0ff */
[----:B------:R-:W-:Y:S02]  /*5020*/  SHF.R.U32.HI R5, RZ, 0x18, R7 ;  /* 0x00000018ff057819 */ /* 0x000fe40000011607 */
[----:B------:R-:W-:-:S13]  /*5030*/  ISETP.GE.U32.AND P1, PT, R6, 0x47800000, PT ;  /* 0x478000000600780c */ /* 0x000fda0003f26070 */
[----:B------:R-:W-:Y:S01]  /*5040*/  @P1 IMAD.MOV.U32 R0, RZ, RZ, 0x7f ;  /* 0x0000007fff001424 */ /* 0x000fe200078e00ff */
[----:B------:R-:W-:-:S04]  /*5050*/  @P1 ISETP.GT.U32.AND P0, PT, R6, 0x7f800000, PT ;  /* 0x7f8000000600180c */ /* 0x000fc80003f04070 */
[----:B------:R-:W-:Y:S01]  /*5060*/  @P1 SEL R0, R0, 0x7c, P0 ;  /* 0x0000007c00001807 */ /* 0x000fe20000000000 */
[----:B------:R-:W-:Y:S08]  /*5070*/  @P1 BRA `(.L_x_473) ;  /* 0x0000000000181947 */ /* 0x000ff00003800000 */
[----:B------:R-:W-:-:S13]  /*5080*/  ISETP.GT.U32.AND P0, PT, R6, 0x387fffff, PT ;  /* 0x387fffff0600780c */ /* 0x000fda0003f04070 */
[----:B------:R-:W-:-:S04]  /*5090*/  @P0 SHF.R.U32.HI R0, RZ, 0x15, R7 ;  /* 0x00000015ff000819 */ /* 0x000fc80000011607 */
[----:B------:R-:W-:Y:S01]  /*50a0*/  @P0 LOP3.LUT R4, R0, 0x1, RZ, 0xc0, !PT ;  /* 0x0000000100040812 */ /* 0x000fe200078ec0ff */
[----:B------:R-:W-:-:S03]  /*50b0*/  @!P0 FADD.FTZ R0, R6, 128 ;  /* 0x4300000006008421 */ /* 0x000fc60000010000 */
[----:B------:R-:W-:-:S04]  /*50c0*/  @P0 IADD3 R4, PT, PT, R7, 0x80fffff, R4 ;  /* 0x080fffff07040810 */ /* 0x000fc80007ffe004 */
[----:B------:R-:W-:-:S07]  /*50d0*/  @P0 SHF.R.U32.HI R0, RZ, 0x15, R4 ;  /* 0x00000015ff000819 */ /* 0x000fce0000011604 */
.L_x_473:
[----:B------:R-:W-:Y:S05]  /*50e0*/  BSYNC.RECONVERGENT B0 ;  /* 0x0000000000007941 */ /* 0x000fea0003800200 */
.L_x_472:
[----:B------:R-:W-:Y:S01]  /*50f0*/  LOP3.LUT R5, R0, 0x80, R5, 0xf8, !PT ;  /* 0x0000008000057812 */ /* 0x000fe200078ef805 */
[----:B------:R-:W-:-:S04]  /*5100*/  IMAD.MOV.U32 R19, RZ, RZ, R22 ;  /* 0x000000ffff137224 */ /* 0x000fc800078e0016 */
[----:B------:R0:W-:Y:S01]  /*5110*/  STG.E.U8 desc[UR36][R2.64], R5 ;  /* 0x0000000502007986 */ /* 0x0001e2000c101124 */
[----:B------:R-:W-:Y:S05]  /*5120*/  BRA `(.L_x_453) ;  /* 0x0000000400d87947 */ /* 0x000fea0003800000 */
.L_x_468:
[----:B------:R-:W-:Y:S02]  /*5130*/  HADD2.F32 R0, -RZ, R0.H0_H0 ;  /* 0x20000000ff007230 */ /* 0x000fe40000004100 */
[----:B------:R-:W-:-:S03]  /*5140*/  IMAD.MOV.U32 R19, RZ, RZ, R22 ;  /* 0x000000ffff137224 */ /* 0x000fc600078e0016 */
[----:B------:R-:W-:-:S05]  /*5150*/  F2FP.BF16.F32.PACK_AB R0, RZ, R0 ;  /* 0x00000000ff00723e */ /* 0x000fca00000010ff */
[----:B------:R0:W-:Y:S01]  /*5160*/  STG.E.U16 desc[UR36][R2.64], R0 ;  /* 0x0000000002007986 */ /* 0x0001e2000c101524 */
[----:B------:R-:W-:Y:S05]  /*5170*/  BRA `(.L_x_453) ;  /* 0x0000000400c47947 */ /* 0x000fea0003800000 */
.L_x_465:
[----:B------:R-:W-:-:S13]  /*5180*/  ISETP.GT.AND P0, PT, R4, 0x1b, PT ;  /* 0x0000001b0400780c */ /* 0x000fda0003f04270 */
[----:B------:R-:W-:Y:S05]  /*5190*/  @P0 BRA `(.L_x_474) ;  /* 0x0000000000f40947 */ /* 0x000fea0003800000 */
        /* <DEDUP_REMOVED lines=8> */
[----:B------:R-:W0:Y:S02]  /*5220*/  F2I.FTZ.U32.TRUNC.NTZ R5, R5 ;  /* 0x0000000500057305 */ /* 0x000e24000021f000 */
[----:B0-----:R0:W-:Y:S01]  /*5230*/  STG.E.U16 desc[UR36][R2.64], R5 ;  /* 0x0000000502007986 */ /* 0x0011e2000c101524 */
[----:B------:R-:W-:Y:S05]  /*5240*/  BRA `(.L_x_453) ;  /* 0x0000000400907947 */ /* 0x000fea0003800000 */
.L_x_476:
        /* <DEDUP_REMOVED lines=13> */
.L_x_479:
[----:B------:R-:W-:-:S04]  /*5320*/  SHF.R.U32.HI R0, RZ, 0x14, R5 ;  /* 0x00000014ff007819 */ /* 0x000fc80000011605 */
[----:B------:R-:W-:-:S04]  /*5330*/  LOP3.LUT R0, R0, 0x1, RZ, 0xc0, !PT ;  /* 0x0000000100007812 */ /* 0x000fc800078ec0ff */
[----:B------:R-:W-:-:S04]  /*5340*/  IADD3 R0, PT, PT, R5, 0x487ffff, R0 ;  /* 0x0487ffff05007810 */ /* 0x000fc80007ffe000 */
[----:B------:R-:W-:-:S04]  /*5350*/  SHF.R.U32.HI R0, RZ, 0x14, R0 ;  /* 0x00000014ff007819 */ /* 0x000fc80000011600 */
[----:B------:R-:W-:-:S07]  /*5360*/  LOP3.LUT R4, R0, 0xff, RZ, 0xc0, !PT ;  /* 0x000000ff00047812 */ /* 0x000fce00078ec0ff */
.L_x_480:
[----:B------:R-:W-:-:S04]  /*5370*/  SHF.R.U32.HI R5, RZ, 0x18, R5 ;  /* 0x00000018ff057819 */ /* 0x000fc80000011605 */
[----:B------:R-:W-:-:S04]  /*5380*/  LOP3.LUT R4, R4, 0x80, R5, 0xf8, !PT ;  /* 0x0000008004047812 */ /* 0x000fc800078ef805 */
[----:B------:R-:W-:-:S07]  /*5390*/  PRMT R0, R4, 0x7610, R0 ;  /* 0x0000761004007816 */ /* 0x000fce0000000000 */
.L_x_478:
[----:B------:R-:W-:Y:S05]  /*53a0*/  BSYNC.RECONVERGENT B0 ;  /* 0x0000000000007941 */ /* 0x000fea0003800200 */
.L_x_477:
[----:B------:R0:W-:Y:S01]  /*53b0*/  STG.E.U8 desc[UR36][R2.64], R0 ;  /* 0x0000000002007986 */ /* 0x0001e2000c101124 */
[----:B------:R-:W-:Y:S01]  /*53c0*/  IMAD.MOV.U32 R19, RZ, RZ, R22 ;  /* 0x000000ffff137224 */ /* 0x000fe200078e0016 */
[----:B------:R-:W-:Y:S06]  /*53d0*/  BRA `(.L_x_453) ;  /* 0x00000004002c7947 */ /* 0x000fec0003800000 */
.L_x_475:
        /* <DEDUP_REMOVED lines=13> */
.L_x_483:
[----:B------:R-:W-:-:S04]  /*54b0*/  SHF.R.U32.HI R0, RZ, 0x15, R5 ;  /* 0x00000015ff007819 */ /* 0x000fc80000011605 */
[----:B------:R-:W-:-:S04]  /*54c0*/  LOP3.LUT R0, R0, 0x1, RZ, 0xc0, !PT ;  /* 0x0000000100007812 */ /* 0x000fc800078ec0ff */
[----:B------:R-:W-:-:S04]  /*54d0*/  IADD3 R0, PT, PT, R5, 0x88fffff, R0 ;  /* 0x088fffff05007810 */ /* 0x000fc80007ffe000 */
[----:B------:R-:W-:-:S04]  /*54e0*/  SHF.R.U32.HI R0, RZ, 0x15, R0 ;  /* 0x00000015ff007819 */ /* 0x000fc80000011600 */
[----:B------:R-:W-:-:S07]  /*54f0*/  LOP3.LUT R4, R0, 0xff, RZ, 0xc0, !PT ;  /* 0x000000ff00047812 */ /* 0x000fce00078ec0ff */
.L_x_484:
[----:B------:R-:W-:-:S04]  /*5500*/  SHF.R.U32.HI R5, RZ, 0x18, R5 ;  /* 0x00000018ff057819 */ /* 0x000fc80000011605 */
[----:B------:R-:W-:-:S04]  /*5510*/  LOP3.LUT R4, R4, 0x80, R5, 0xf8, !PT ;  /* 0x0000008004047812 */ /* 0x000fc800078ef805 */
[----:B------:R-:W-:-:S07]  /*5520*/  PRMT R0, R4, 0x7610, R0 ;  /* 0x0000761004007816 */ /* 0x000fce0000000000 */
.L_x_482:
[----:B------:R-:W-:Y:S05]  /*5530*/  BSYNC.RECONVERGENT B0 ;  /* 0x0000000000007941 */ /* 0x000fea0003800200 */
.L_x_481:
[----:B------:R0:W-:Y:S01]  /*5540*/  STG.E.U8 desc[UR36][R2.64], R0 ;  /* 0x0000000002007986 */ /* 0x0001e2000c101124 */
[----:B------:R-:W-:Y:S01]  /*5550*/  IMAD.MOV.U32 R19, RZ, RZ, R22 ;  /* 0x000000ffff137224 */ /* 0x000fe200078e0016 */
[----:B------:R-:W-:Y:S06]  /*5560*/  BRA `(.L_x_453) ;  /* 0x0000000000c87947 */ /* 0x000fec0003800000 */
.L_x_474:
[----:B------:R-:W-:-:S13]  /*5570*/  ISETP.NE.AND P0, PT, R4, 0x1c, PT ;  /* 0x0000001c0400780c */ /* 0x000fda0003f05270 */
[----:B------:R-:W-:Y:S05]  /*5580*/  @!P0 BRA `(.L_x_485) ;  /* 0x0000000000b08947 */ /* 0x000fea0003800000 */
[----:B------:R-:W-:-:S13]  /*5590*/  ISETP.NE.AND P0, PT, R4, 0x1d, PT ;  /* 0x0000001d0400780c */ /* 0x000fda0003f05270 */
[----:B------:R-:W-:Y:S05]  /*55a0*/  @!P0 BRA `(.L_x_486) ;  /* 0x0000000000948947 */ /* 0x000fea0003800000 */
[----:B------:R-:W-:-:S13]  /*55b0*/  ISETP.NE.AND P0, PT, R4, 0x2c, PT ;  /* 0x0000002c0400780c */ /* 0x000fda0003f05270 */
[----:B------:R-:W-:Y:S05]  /*55c0*/  @!P0 BRA `(.L_x_487) ;  /* 0x0000000000488947 */ /* 0x000fea0003800000 */
.L_x_458:
        /* <DEDUP_REMOVED lines=16> */
.L_x_488:
[----:B------:R-:W-:Y:S01]  /*56d0*/  IMAD.MOV.U32 R19, RZ, RZ, R22 ;  /* 0x000000ffff137224 */ /* 0x000fe200078e0016 */
[----:B------:R-:W-:Y:S06]  /*56e0*/  BRA `(.L_x_453) ;  /* 0x0000000000687947 */ /* 0x000fec0003800000 */
.L_x_487:
[----:B------:R-:W-:Y:S02]  /*56f0*/  HADD2.F32 R5, -RZ, R0.H0_H0 ;  /* 0x20000000ff057230 */ /* 0x000fe40000004100 */
[----:B------:R-:W-:-:S03]  /*5700*/  IMAD.MOV.U32 R19, RZ, RZ, R22 ;  /* 0x000000ffff137224 */ /* 0x000fc600078e0016 */
        /* <DEDUP_REMOVED lines=11> */
[----:B------:R-:W-:-:S04]  /*57c0*/  @!P0 IMAD.MOV R0, RZ, RZ, R6 ;  /* 0x000000ffff008224 */ /* 0x000fc800078e0206 */
[----:B------:R-:W-:-:S05]  /*57d0*/  @P2 IMAD.MOV.U32 R5, RZ, RZ, R0 ;  /* 0x000000ffff052224 */ /* 0x000fca00078e0000 */
[----:B------:R0:W-:Y:S01]  /*57e0*/  STG.E.U8 desc[UR36][R2.64], R5 ;  /* 0x0000000502007986 */ /* 0x0001e2000c101124 */
[----:B------:R-:W-:Y:S05]  /*57f0*/  BRA `(.L_x_453) ;  /* 0x0000000000247947 */ /* 0x000fea0003800000 */
.L_x_486:
[----:B------:R-:W-:Y:S02]  /*5800*/  HADD2.F32 R4, -RZ, R0.H0_H0 ;  /* 0x20000000ff047230 */ /* 0x000fe40000004100 */
[----:B------:R-:W-:-:S04]  /*5810*/  IMAD.MOV.U32 R19, RZ, RZ, R22 ;  /* 0x000000ffff137224 */ /* 0x000fc800078e0016 */
[----:B------:R-:W0:Y:S02]  /*5820*/  F2I.U64.TRUNC R4, R4 ;  /* 0x0000000400047311 */ /* 0x000e24000020d800 */
[----:B0-----:R0:W-:Y:S01]  /*5830*/  STG.E.64 desc[UR36][R2.64], R4 ;  /* 0x0000000402007986 */ /* 0x0011e2000c101b24 */
[----:B------:R-:W-:Y:S05]  /*5840*/  BRA `(.L_x_453) ;  /* 0x0000000000107947 */ /* 0x000fea0003800000 */
.L_x_485:
[----:B------:R-:W-:Y:S02]  /*5850*/  HADD2.F32 R0, -RZ, R0.H0_H0 ;  /* 0x20000000ff007230 */ /* 0x000fe40000004100 */
[----:B------:R-:W-:Y:S02]  /*5860*/  IMAD.MOV.U32 R19, RZ, RZ, R22 ;  /* 0x000000ffff137224 */ /* 0x000fe400078e0016 */
[----:B------:R-:W0:Y:S02]  /*5870*/  F2I.FTZ.U32.TRUNC.NTZ R5, R0 ;  /* 0x0000000000057305 */ /* 0x000e24000021f000 */
[----:B0-----:R0:W-:Y:S03]  /*5880*/  STG.E desc[UR36][R2.64], R5 ;  /* 0x0000000502007986 */ /* 0x0011e6000c101924 */
.L_x_453:
[----:B------:R-:W-:Y:S05]  /*5890*/  BSYNC.RECONVERGENT B6 ;  /* 0x0000000000067941 */ /* 0x000fea0003800200 */
.L_x_452:
[----:B------:R-:W-:Y:S01]  /*58a0*/  ISETP.GE.AND P0, PT, R19, R17, PT ;  /* 0x000000111300720c */ /* 0x000fe20003f06270 */
[----:B------:R-:W-:-:S12]  /*58b0*/  BSSY.RECONVERGENT B6, `(.L_x_489) ;  /* 0x00001f0000067945 */ /* 0x000fd80003800200 */
[----:B------:R-:W-:Y:S05]  /*58c0*/  @P0 BRA `(.L_x_490) ;  /* 0x0000001c00b80947 */ /* 0x000fea0003800000 */
[----:B------:R-:W2:Y:S01]  /*58d0*/  LDCU UR4, c[0x0][0x3c0] ;  /* 0x00007800ff0477ac */ /* 0x000ea20008000800 */
[----:B01-345:R-:W0:Y:S01]  /*58e0*/  LDC.64 R2, c[0x0][0x3a0] ;  /* 0x0000e800ff027b82 */ /* 0x03be220000000a00 */
[----:B------:R-:W-:Y:S01]  /*58f0*/  IMAD R0, R18, 0x200, R19 ;  /* 0x0000020012007824 */ /* 0x000fe200078e0213 */
[----:B--2---:R-:W-:-:S03]  /*5900*/  PRMT R4, R16, 0x9910, RZ ;  /* 0x0000991010047816 */ /* 0x004fc600000000ff */
[----:B------:R-:W-:Y:S02]  /*5910*/  IMAD R5, R0, UR4, RZ ;  /* 0x0000000400057c24 */ /* 0x000fe4000f8e02ff */
[----:B------:R-:W-:-:S05]  /*5920*/  IMAD.MOV.U32 R0, RZ, RZ, R4 ;  /* 0x000000ffff007224 */ /* 0x000fca00078e0004 */
[----:B------:R-:W-:Y:S02]  /*5930*/  ISETP.GT.AND P1, PT, R0, 0x9, PT ;  /* 0x000000090000780c */ /* 0x000fe40003f24270 */
[----:B0-----:R-:W-:-:S05]  /*5940*/  IADD3 R2, P0, PT, R5, R2, RZ ;  /* 0x0000000205027210 */ /* 0x001fca0007f1e0ff */
        /* <DEDUP_REMOVED lines=10> */
[----:B------:R-:W-:-:S04]  /*59f0*/  HADD2.F32 R26, -RZ, R26.H0_H0 ;  /* 0x2000001aff1a7230 */ /* 0x000fc80000004100 */
[----:B------:R-:W0:Y:S02]  /*5a00*/  F2I.FTZ.TRUNC.NTZ R5, R26 ;  /* 0x0000001a00057305 */ /* 0x000e24000021f100 */
[----:B0-----:R4:W-:Y:S01]  /*5a10*/  STG.E.U8 desc[UR36][R2.64], R5 ;  /* 0x0000000502007986 */ /* 0x0019e2000c101124 */
[----:B------:R-:W-:Y:S05]  /*5a20*/  BRA `(.L_x_496) ;  /* 0x0000000c007c7947 */ /* 0x000fea0003800000 */
.L_x_494:
[----:B------:R-:W-:-:S06]  /*5a30*/  HADD2.F32 R5, -RZ, R26.H0_H0 ;  /* 0x2000001aff057230 */ /* 0x000fcc0000004100 */
[----:B------:R-:W0:Y:S02]  /*5a40*/  F2I.S64.TRUNC R4, R5 ;  /* 0x0000000500047311 */ /* 0x000e24000020d900 */
[----:B0-----:R3:W-:Y:S01]  /*5a50*/  STG.E.U8 desc[UR36][R2.64], R4 ;  /* 0x0000000402007986 */ /* 0x0017e2000c101124 */
[----:B------:R-:W-:Y:S05]  /*5a60*/  BRA `(.L_x_496) ;  /* 0x0000000c006c7947 */ /* 0x000fea0003800000 */
.L_x_493:
[----:B------:R-:W-:-:S13]  /*5a70*/  ISETP.NE.AND P0, PT, R0, 0x2, PT ;  /* 0x000000020000780c */ /* 0x000fda0003f05270 */
[----:B------:R-:W-:Y:S05]  /*5a80*/  @!P0 BRA `(.L_x_497) ;  /* 0x0000000000308947 */ /* 0x000fea0003800000 */
[----:B------:R-:W-:-:S13]  /*5a90*/  ISETP.NE.AND P0, PT, R0, 0x3, PT ;  /* 0x000000030000780c */ /* 0x000fda0003f05270 */
[----:B------:R-:W-:Y:S05]  /*5aa0*/  @!P0 BRA `(.L_x_498) ;  /* 0x0000000000188947 */ /* 0x000fea0003800000 */
[----:B------:R-:W-:-:S13]  /*5ab0*/  ISETP.NE.AND P0, PT, R0, 0x4, PT ;  /* 0x000000040000780c */ /* 0x000fda0003f05270 */
[----:B------:R-:W-:Y:S05]  /*5ac0*/  @P0 BRA `(.L_x_495) ;  /* 0x0000000800700947 */ /* 0x000fea0003800000 */
[----:B------:R-:W-:-:S06]  /*5ad0*/  HADD2.F32 R4, -RZ, R26.H0_H0 ;  /* 0x2000001aff047230 */ /* 0x000fcc0000004100 */
[----:B------:R-:W0:Y:S02]  /*5ae0*/  F2I.S64.TRUNC R4, R4 ;  /* 0x0000000400047311 */ /* 0x000e24000020d900 */
[----:B0-----:R1:W-:Y:S01]  /*5af0*/  STG.E.64 desc[UR36][R2.64], R4 ;  /* 0x0000000402007986 */ /* 0x0013e2000c101b24 */
[----:B------:R-:W-:Y:S05]  /*5b00*/  BRA `(.L_x_496) ;  /* 0x0000000c00447947 */ /* 0x000fea0003800000 */
.L_x_498:
[----:B------:R-:W-:-:S04]  /*5b10*/  HADD2.F32 R26, -RZ, R26.H0_H0 ;  /* 0x2000001aff1a7230 */ /* 0x000fc80000004100 */
[----:B------:R-:W0:Y:S02]  /*5b20*/  F2I.FTZ.TRUNC.NTZ R5, R26 ;  /* 0x0000001a00057305 */ /* 0x000e24000021f100 */
[----:B0-----:R2:W-:Y:S01]  /*5b30*/  STG.E desc[UR36][R2.64], R5 ;  /* 0x0000000502007986 */ /* 0x0015e2000c101924 */
[----:B------:R-:W-:Y:S05]  /*5b40*/  BRA `(.L_x_496) ;  /* 0x0000000c00347947 */ /* 0x000fea0003800000 */
.L_x_497:
[----:B------:R-:W-:-:S04]  /*5b50*/  HADD2.F32 R26, -RZ, R26.H0_H0 ;  /* 0x2000001aff1a7230 */ /* 0x000fc80000004100 */
[----:B------:R-:W0:Y:S02]  /*5b60*/  F2I.FTZ.TRUNC.NTZ R5, R26 ;  /* 0x0000001a00057305 */ /* 0x000e24000021f100 */
[----:B0-----:R0:W-:Y:S01]  /*5b70*/  STG.E.U16 desc[UR36][R2.64], R5 ;  /* 0x0000000502007986 */ /* 0x0011e2000c101524 */
[----:B------:R-:W-:Y:S05]  /*5b80*/  BRA `(.L_x_496) ;  /* 0x0000000c00247947 */ /* 0x000fea0003800000 */
.L_x_492:
[----:B------:R-:W-:-:S13]  /*5b90*/  ISETP.GT.AND P0, PT, R0, 0x6, PT ;  /* 0x000000060000780c */ /* 0x000fda0003f04270 */
[----:B------:R-:W-:Y:S05]  /*5ba0*/  @P0 BRA `(.L_x_499) ;  /* 0x0000000000240947 */ /* 0x000fea0003800000 */
[----:B------:R-:W-:-:S13]  /*5bb0*/  ISETP.NE.AND P0, PT, R0, 0x5, PT ;  /* 0x000000050000780c */ /* 0x000fda0003f05270 */
[----:B------:R-:W-:Y:S05]  /*5bc0*/  @!P0 BRA `(.L_x_500) ;  /* 0x0000000000148947 */ /* 0x000fea0003800000 */
[----:B------:R-:W-:-:S13]  /*5bd0*/  ISETP.NE.AND P0, PT, R0, 0x6, PT ;  /* 0x000000060000780c */ /* 0x000fda0003f05270 */
[----:B------:R-:W-:Y:S05]  /*5be0*/  @P0 BRA `(.L_x_495) ;  /* 0x0000000800280947 */ /* 0x000fea0003800000 */
[----:B------:R-:W-:-:S05]  /*5bf0*/  HADD2.F32 R5, -RZ, R26.H0_H0 ;  /* 0x2000001aff057230 */ /* 0x000fca0000004100 */
[----:B------:R0:W-:Y:S01]  /*5c00*/  STG.E desc[UR36][R2.64], R5 ;  /* 0x0000000502007986 */ /* 0x0001e2000c101924 */
[----:B------:R-:W-:Y:S05]  /*5c10*/  BRA `(.L_x_496) ;  /* 0x0000000c00007947 */ /* 0x000fea0003800000 */
.L_x_500:
[----:B------:R0:W-:Y:S01]  /*5c20*/  STG.E.U16 desc[UR36][R2.64], R26 ;  /* 0x0000001a02007986 */ /* 0x0001e2000c101524 */
[----:B------:R-:W-:Y:S05]  /*5c30*/  BRA `(.L_x_496) ;  /* 0x0000000800f87947 */ /* 0x000fea0003800000 */
.L_x_499:
[----:B------:R-:W-:-:S13]  /*5c40*/  ISETP.NE.AND P0, PT, R0, 0x7, PT ;  /* 0x000000070000780c */ /* 0x000fda0003f05270 */
[----:B------:R-:W-:Y:S05]  /*5c50*/  @!P0 BRA `(.L_x_501) ;  /* 0x0000000000348947 */ /* 0x000fea0003800000 */
[----:B------:R-:W-:-:S13]  /*5c60*/  ISETP.NE.AND P0, PT, R0, 0x8, PT ;  /* 0x000000080000780c */ /* 0x000fda0003f05270 */
[----:B------:R-:W-:Y:S05]  /*5c70*/  @!P0 BRA `(.L_x_502) ;  /* 0x0000000000188947 */ /* 0x000fea0003800000 */
[----:B------:R-:W-:-:S13]  /*5c80*/  ISETP.NE.AND P0, PT, R0, 0x9, PT ;  /* 0x000000090000780c */ /* 0x000fda0003f05270 */
[----:B------:R-:W-:Y:S05]  /*5c90*/  @P0 BRA `(.L_x_495) ;  /* 0x0000000400fc0947 */ /* 0x000fea0003800000 */
[----:B------:R-:W-:Y:S02]  /*5ca0*/  HADD2.F32 R26, -RZ, R26.H0_H0 ;  /* 0x2000001aff1a7230 */ /* 0x000fe40000004100 */
[----:B------:R-:W-:-:S05]  /*5cb0*/  IMAD.MOV.U32 R27, RZ, RZ, RZ ;  /* 0x000000ffff1b7224 */ /* 0x000fca00078e00ff */
[----:B------:R0:W-:Y:S01]  /*5cc0*/  STG.E.64 desc[UR36][R2.64], R26 ;  /* 0x0000001a02007986 */ /* 0x0001e2000c101b24 */
[----:B------:R-:W-:Y:S05]  /*5cd0*/  BRA `(.L_x_496) ;  /* 0x0000000800d07947 */ /* 0x000fea0003800000 */
.L_x_502:
[----:B------:R-:W-:-:S05]  /*5ce0*/  HADD2.F32 R0, -RZ, R26.H0_H0 ;  /* 0x2000001aff007230 */ /* 0x000fca0000004100 */
[----:B------:R-:W-:-:S04]  /*5cf0*/  F2FP.F16.F32.PACK_AB R0, RZ, R0 ;  /* 0x00000000ff00723e */ /* 0x000fc800000000ff */
[----:B------:R-:W-:-:S05]  /*5d00*/  PRMT R0, R0, 0x5410, RZ ;  /* 0x0000541000007816 */ /* 0x000fca00000000ff */
[----:B------:R0:W-:Y:S01]  /*5d10*/  STG.E desc[UR36][R2.64], R0 ;  /* 0x0000000002007986 */ /* 0x0001e2000c101924 */
[----:B------:R-:W-:Y:S05]  /*5d20*/  BRA `(.L_x_496) ;  /* 0x0000000800bc7947 */ /* 0x000fea0003800000 */
.L_x_501:
[----:B------:R-:W-:-:S05]  /*5d30*/  HADD2.F32 R4, -RZ, R26.H0_H0 ;  /* 0x2000001aff047230 */ /* 0x000fca0000004100 */
[----:B------:R-:W-:-:S06]  /*5d40*/  FMUL.FTZ R4, R4, 1 ;  /* 0x3f80000004047820 */ /* 0x000fcc0000410000 */
[----:B------:R-:W0:Y:S02]  /*5d50*/  F2F.F64.F32 R4, R4 ;  /* 0x0000000400047310 */ /* 0x000e240000201800 */
[----:B0-----:R0:W-:Y:S01]  /*5d60*/  STG.E.64 desc[UR36][R2.64], R4 ;  /* 0x0000000402007986 */ /* 0x0011e2000c101b24 */
[----:B------:R-:W-:Y:S05]  /*5d70*/  BRA `(.L_x_496) ;  /* 0x0000000800a87947 */ /* 0x000fea0003800000 */
.L_x_491:
[----:B------:R-:W-:-:S13]  /*5d80*/  ISETP.GT.AND P0, PT, R0, 0x18, PT ;  /* 0x000000180000780c */ /* 0x000fda0003f04270 */
[----:B------:R-:W-:Y:S05]  /*5d90*/  @!P0 BRA `(.L_x_503) ;  /* 0x0000000400608947 */ /* 0x000fea0003800000 */
        /* <DEDUP_REMOVED lines=8> */
[----:B------:R-:W-:-:S06]  /*5e20*/  HADD2.F32 R5, -RZ, R26.H0_H0 ;  /* 0x2000001aff057230 */ /* 0x000fcc0000004100 */
[----:B------:R-:W0:Y:S02]  /*5e30*/  F2I.FTZ.U32.TRUNC.NTZ R5, R5 ;  /* 0x0000000500057305 */ /* 0x000e24000021f000 */
[----:B0-----:R0:W-:Y:S01]  /*5e40*/  STG.E.U16 desc[UR36][R2.64], R5 ;  /* 0x0000000502007986 */ /* 0x0011e2000c101524 */
[----:B------:R-:W-:Y:S05]  /*5e50*/  BRA `(.L_x_496) ;  /* 0x0000000800707947 */ /* 0x000fea0003800000 */
.L_x_506:
        /* <DEDUP_REMOVED lines=18> */
.L_x_509:
[----:B------:R-:W-:-:S04]  /*5f80*/  SHF.R.U32.HI R5, RZ, 0x18, R5 ;  /* 0x00000018ff057819 */ /* 0x000fc80000011605 */
[----:B------:R-:W-:-:S07]  /*5f90*/  LOP3.LUT R0, R0, 0x80, R5, 0xf8, !PT ;  /* 0x0000008000007812 */ /* 0x000fce00078ef805 */
.L_x_508:
[----:B------:R-:W-:Y:S05]  /*5fa0*/  BSYNC.RECONVERGENT B0 ;  /* 0x0000000000007941 */ /* 0x000fea0003800200 */
.L_x_507:
[----:B------:R0:W-:Y:S01]  /*5fb0*/  STG.E.U8 desc[UR36][R2.64], R0 ;  /* 0x0000000002007986 */ /* 0x0001e2000c101124 */
[----:B------:R-:W-:Y:S05]  /*5fc0*/  BRA `(.L_x_496) ;  /* 0x0000000800147947 */ /* 0x000fea0003800000 */
.L_x_505:
        /* <DEDUP_REMOVED lines=18> */
.L_x_512:
[----:B------:R-:W-:-:S04]  /*60f0*/  SHF.R.U32.HI R5, RZ, 0x18, R5 ;  /* 0x00000018ff057819 */ /* 0x000fc80000011605 */
[----:B------:R-:W-:-:S07]  /*6100*/  LOP3.LUT R0, R0, 0x80, R5, 0xf8, !PT ;  /* 0x0000008000007812 */ /* 0x000fce00078ef805 */
.L_x_511:
[----:B------:R-:W-:Y:S05]  /*6110*/  BSYNC.RECONVERGENT B0 ;  /* 0x0000000000007941 */ /* 0x000fea0003800200 */
.L_x_510:
[----:B------:R0:W-:Y:S01]  /*6120*/  STG.E.U8 desc[UR36][R2.64], R0 ;  /* 0x0000000002007986 */ /* 0x0001e2000c101124 */
[----:B------:R-:W-:Y:S05]  /*6130*/  BRA `(.L_x_496) ;  /* 0x0000000400b87947 */ /* 0x000fea0003800000 */
.L_x_504:
[----:B------:R-:W-:-:S13]  /*6140*/  ISETP.NE.AND P0, PT, R0, 0x1c, PT ;  /* 0x0000001c0000780c */ /* 0x000fda0003f05270 */
[----:B------:R-:W-:Y:S05]  /*6150*/  @!P0 BRA `(.L_x_513) ;  /* 0x0000000000608947 */ /* 0x000fea0003800000 */
[----:B------:R-:W-:-:S13]  /*6160*/  ISETP.NE.AND P0, PT, R0, 0x1d, PT ;  /* 0x0000001d0000780c */ /* 0x000fda0003f05270 */
[----:B------:R-:W-:Y:S05]  /*6170*/  @!P0 BRA `(.L_x_514) ;  /* 0x0000000000488947 */ /* 0x000fea0003800000 */
[----:B------:R-:W-:-:S13]  /*6180*/  ISETP.NE.AND P0, PT, R0, 0x2c, PT ;  /* 0x0000002c0000780c */ /* 0x000fda0003f05270 */
[----:B------:R-:W-:Y:S05]  /*6190*/  @P0 BRA `(.L_x_495) ;  /* 0x0000000000bc0947 */ /* 0x000fea0003800000 */
        /* <DEDUP_REMOVED lines=16> */
.L_x_514:
[----:B------:R-:W-:-:S06]  /*62a0*/  HADD2.F32 R4, -RZ, R26.H0_H0 ;  /* 0x2000001aff047230 */ /* 0x000fcc0000004100 */
[----:B------:R-:W0:Y:S02]  /*62b0*/  F2I.U64.TRUNC R4, R4 ;  /* 0x0000000400047311 */ /* 0x000e24000020d800 */
[----:B0-----:R0:W-:Y:S01]  /*62c0*/  STG.E.64 desc[UR36][R2.64], R4 ;  /* 0x0000000402007986 */ /* 0x0011e2000c101b24 */
[----:B------:R-:W-:Y:S05]  /*62d0*/  BRA `(.L_x_496) ;  /* 0x0000000400507947 */ /* 0x000fea0003800000 */
.L_x_513:
[----:B------:R-:W-:-:S04]  /*62e0*/  HADD2.F32 R26, -RZ, R26.H0_H0 ;  /* 0x2000001aff1a7230 */ /* 0x000fc80000004100 */
[----:B------:R-:W0:Y:S02]  /*62f0*/  F2I.FTZ.U32.TRUNC.NTZ R5, R26 ;  /* 0x0000001a00057305 */ /* 0x000e24000021f000 */
[----:B0-----:R0:W-:Y:S01]  /*6300*/  STG.E desc[UR36][R2.64], R5 ;  /* 0x0000000502007986 */ /* 0x0011e2000c101924 */
[----:B------:R-:W-:Y:S05]  /*6310*/  BRA `(.L_x_496) ;  /* 0x0000000400407947 */ /* 0x000fea0003800000 */
.L_x_503:
[----:B------:R-:W-:-:S13]  /*6320*/  ISETP.GT.AND P0, PT, R0, 0xe, PT ;  /* 0x0000000e0000780c */ /* 0x000fda0003f04270 */
[----:B------:R-:W-:Y:S05]  /*6330*/  @P0 BRA `(.L_x_515) ;  /* 0x00000000003c0947 */ /* 0x000fea0003800000 */
[----:B------:R-:W-:-:S13]  /*6340*/  ISETP.NE.AND P0, PT, R0, 0xa, PT ;  /* 0x0000000a0000780c */ /* 0x000fda0003f05270 */
[----:B------:R-:W-:Y:S05]  /*6350*/  @!P0 BRA `(.L_x_516) ;  /* 0x00000000001c8947 */ /* 0x000fea0003800000 */
[----:B------:R-:W-:-:S13]  /*6360*/  ISETP.NE.AND P0, PT, R0, 0xb, PT ;  /* 0x0000000b0000780c */ /* 0x000fda0003f05270 */
[----:B------:R-:W-:Y:S05]  /*6370*/  @P0 BRA `(.L_x_495) ;  /* 0x0000000000440947 */ /* 0x000fea0003800000 */
[----:B------:R-:W-:-:S05]  /*6380*/  HADD2.F32 R26, -RZ, R26.H0_H0 ;  /* 0x2000001aff1a7230 */ /* 0x000fca0000004100 */
[----:B------:R-:W-:-:S04]  /*6390*/  FSETP.NEU.FTZ.AND P0, PT, R26, RZ, PT ;  /* 0x000000ff1a00720b */ /* 0x000fc80003f1d000 */
[----:B------:R-:W-:-:S05]  /*63a0*/  SEL R5, RZ, 0x1, !P0 ;  /* 0x00000001ff057807 */ /* 0x000fca0004000000 */
[----:B------:R0:W-:Y:S01]  /*63b0*/  STG.E.U8 desc[UR36][R2.64], R5 ;  /* 0x0000000502007986 */ /* 0x0001e2000c101124 */
[----:B------:R-:W-:Y:S05]  /*63c0*/  BRA `(.L_x_496) ;  /* 0x0000000400147947 */ /* 0x000fea0003800000 */
.L_x_516:
[----:B------:R-:W-:Y:S01]  /*63d0*/  HADD2.F32 R26, -RZ, R26.H0_H0 ;  /* 0x2000001aff1a7230 */ /* 0x000fe20000004100 */
[----:B------:R-:W-:-:S04]  /*63e0*/  CS2R R6, SRZ ;  /* 0x0000000000067805 */ /* 0x000fc8000001ff00 */
[----:B------:R-:W-:-:S06]  /*63f0*/  FMUL.FTZ R4, R26, 1 ;  /* 0x3f8000001a047820 */ /* 0x000fcc0000410000 */
[----:B------:R-:W0:Y:S02]  /*6400*/  F2F.F64.F32 R4, R4 ;  /* 0x0000000400047310 */ /* 0x000e240000201800 */
[----:B0-----:R0:W-:Y:S01]  /*6410*/  STG.E.128 desc[UR36][R2.64], R4 ;  /* 0x0000000402007986 */ /* 0x0011e2000c101d24 */
[----:B------:R-:W-:Y:S05]  /*6420*/  BRA `(.L_x_496) ;  /* 0x0000000000fc7947 */ /* 0x000fea0003800000 */
.L_x_515:
[----:B------:R-:W-:-:S13]  /*6430*/  ISETP.NE.AND P0, PT, R0, 0xf, PT ;  /* 0x0000000f0000780c */ /* 0x000fda0003f05270 */
[----:B------:R-:W-:Y:S05]  /*6440*/  @!P0 BRA `(.L_x_517) ;  /* 0x0000000000e88947 */ /* 0x000fea0003800000 */
[----:B------:R-:W-:-:S13]  /*6450*/  ISETP.NE.AND P0, PT, R0, 0x17, PT ;  /* 0x000000170000780c */ /* 0x000fda0003f05270 */
[----:B------:R-:W-:Y:S05]  /*6460*/  @!P0 BRA `(.L_x_518) ;  /* 0x0000000000908947 */ /* 0x000fea0003800000 */
[----:B------:R-:W-:-:S13]  /*6470*/  ISETP.NE.AND P0, PT, R0, 0x18, PT ;  /* 0x000000180000780c */ /* 0x000fda0003f05270 */
[----:B------:R-:W-:Y:S05]  /*6480*/  @!P0 BRA `(.L_x_519) ;  /* 0x0000000000448947 */ /* 0x000fea0003800000 */
.L_x_495:
        /* <DEDUP_REMOVED lines=16> */
.L_x_520:
[----:B------:R-:W-:Y:S05]  /*6590*/  BRA `(.L_x_496) ;  /* 0x0000000000a07947 */ /* 0x000fea0003800000 */
.L_x_519:
        /* <DEDUP_REMOVED lines=13> */
.L_x_522:
[----:B------:R-:W-:Y:S05]  /*6670*/  BSYNC.RECONVERGENT B0 ;  /* 0x0000000000007941 */ /* 0x000fea0003800200 */
.L_x_521:
[----:B------:R-:W-:-:S05]  /*6680*/  LOP3.LUT R5, R0, 0x80, R5, 0xf8, !PT ;  /* 0x0000008000057812 */ /* 0x000fca00078ef805 */
[----:B------:R0:W-:Y:S01]  /*6690*/  STG.E.U8 desc[UR36][R2.64], R5 ;  /* 0x0000000502007986 */ /* 0x0001e2000c101124 */
[----:B------:R-:W-:Y:S05]  /*66a0*/  BRA `(.L_x_496) ;  /* 0x00000000005c7947 */ /* 0x000fea0003800000 */
.L_x_518:
        /* <DEDUP_REMOVED lines=12> */
.L_x_524:
[----:B------:R-:W-:Y:S01]  /*6770*/  IMAD.MOV.U32 R0, RZ, RZ, 0x7f ;  /* 0x0000007fff007424 */ /* 0x000fe200078e00ff */
[----:B------:R-:W-:-:S04]  /*6780*/  ISETP.GT.U32.AND P0, PT, R4, 0x7f800000, PT ;  /* 0x7f8000000400780c */ /* 0x000fc80003f04070 */
[----:B------:R-:W-:-:S09]  /*6790*/  SEL R0, R0, 0x7c, P0 ;  /* 0x0000007c00007807 */ /* 0x000fd20000000000 */
.L_x_525:
[----:B------:R-:W-:Y:S05]  /*67a0*/  BSYNC.RECONVERGENT B0 ;  /* 0x0000000000007941 */ /* 0x000fea0003800200 */
.L_x_523:
[----:B------:R-:W-:-:S04]  /*67b0*/  SHF.R.U32.HI R5, RZ, 0x18, R5 ;  /* 0x00000018ff057819 */ /* 0x000fc80000011605 */
[----:B------:R-:W-:-:S05]  /*67c0*/  LOP3.LUT R5, R0, 0x80, R5, 0xf8, !PT ;  /* 0x0000008000057812 */ /* 0x000fca00078ef805 */
[----:B------:R0:W-:Y:S01]  /*67d0*/  STG.E.U8 desc[UR36][R2.64], R5 ;  /* 0x0000000502007986 */ /* 0x0001e2000c101124 */
[----:B------:R-:W-:Y:S05]  /*67e0*/  BRA `(.L_x_496) ;  /* 0x00000000000c7947 */ /* 0x000fea0003800000 */
.L_x_517:
[----:B------:R-:W-:-:S05]  /*67f0*/  HADD2.F32 R0, -RZ, R26.H0_H0 ;  /* 0x2000001aff007230 */ /* 0x000fca0000004100 */
[----:B------:R-:W-:-:S05]  /*6800*/  F2FP.BF16.F32.PACK_AB R0, RZ, R0 ;  /* 0x00000000ff00723e */ /* 0x000fca00000010ff */
[----:B------:R0:W-:Y:S02]  /*6810*/  STG.E.U16 desc[UR36][R2.64], R0 ;  /* 0x0000000002007986 */ /* 0x0001e4000c101524 */
.L_x_496:
[----:B------:R-:W-:-:S05]  /*6820*/  VIADD R19, R19, 0x80 ;  /* 0x0000008013137836 */ /* 0x000fca0000000000 */
[----:B------:R-:W-:-:S13]  /*6830*/  ISETP.GE.AND P0, PT, R19, R17, PT ;  /* 0x000000111300720c */ /* 0x000fda0003f06270 */
[----:B------:R-:W-:Y:S05]  /*6840*/  @P0 BRA `(.L_x_490) ;  /* 0x0000000c00d80947 */ /* 0x000fea0003800000 */
[----:B------:R-:W5:Y:S01]  /*6850*/  LDCU UR4, c[0x0][0x3c0] ;  /* 0x00007800ff0477ac */ /* 0x000f620008000800 */
[----:B01234-:R-:W0:Y:S01]  /*6860*/  LDC.64 R2, c[0x0][0x3a0] ;  /* 0x0000e800ff027b82 */ /* 0x01fe220000000a00 */
[----:B------:R-:W-:Y:S01]  /*6870*/  IMAD R0, R18, 0x200, R19 ;  /* 0x0000020012007824 */ /* 0x000fe200078e0213 */
[----:B------:R-:W-:-:S03]  /*6880*/  PRMT R4, R16, 0x9910, RZ ;  /* 0x0000991010047816 */ /* 0x000fc600000000ff */
[----:B-----5:R-:W-:Y:S02]  /*6890*/  IMAD R5, R0, UR4, RZ ;  /* 0x0000000400057c24 */ /* 0x020fe4000f8e02ff */
        /* <DEDUP_REMOVED lines=17> */
.L_x_529:
[----:B------:R-:W-:-:S06]  /*69b0*/  HADD2.F32 R5, -RZ, R24.H0_H0 ;  /* 0x20000018ff057230 */ /* 0x000fcc0000004100 */
[----:B------:R-:W0:Y:S02]  /*69c0*/  F2I.S64.TRUNC R4, R5 ;  /* 0x0000000500047311 */ /* 0x000e24000020d900 */
[----:B0-----:R0:W-:Y:S01]  /*69d0*/  STG.E.U8 desc[UR36][R2.64], R4 ;  /* 0x0000000402007986 */ /* 0x0011e2000c101124 */
[----:B------:R-:W-:Y:S05]  /*69e0*/  BRA `(.L_x_531) ;  /* 0x0000000c006c7947 */ /* 0x000fea0003800000 */
.L_x_528:
        /* <DEDUP_REMOVED lines=10> */
.L_x_533:
[----:B------:R-:W-:-:S04]  /*6a90*/  HADD2.F32 R24, -RZ, R24.H0_H0 ;  /* 0x20000018ff187230 */ /* 0x000fc80000004100 */
[----:B------:R-:W0:Y:S02]  /*6aa0*/  F2I.FTZ.TRUNC.NTZ R5, R24 ;  /* 0x0000001800057305 */ /* 0x000e24000021f100 */
[----:B0-----:R0:W-:Y:S01]  /*6ab0*/  STG.E desc[UR36][R2.64], R5 ;  /* 0x0000000502007986 */ /* 0x0011e2000c101924 */
[----:B------:R-:W-:Y:S05]  /*6ac0*/  BRA `(.L_x_531) ;  /* 0x0000000c00347947 */ /* 0x000fea0003800000 */
.L_x_532:
[----:B------:R-:W-:-:S04]  /*6ad0*/  HADD2.F32 R24, -RZ, R24.H0_H0 ;  /* 0x20000018ff187230 */ /* 0x000fc80000004100 */
[----:B------:R-:W0:Y:S02]  /*6ae0*/  F2I.FTZ.TRUNC.NTZ R5, R24 ;  /* 0x0000001800057305 */ /* 0x000e24000021f100 */
[----:B0-----:R0:W-:Y:S01]  /*6af0*/  STG.E.U16 desc[UR36][R2.64], R5 ;  /* 0x0000000502007986 */ /* 0x0011e2000c101524 */
[----:B------:R-:W-:Y:S05]  /*6b00*/  BRA `(.L_x_531) ;  /* 0x0000000c00247947 */ /* 0x000fea0003800000 */
.L_x_527:
        /* <DEDUP_REMOVED lines=9> */
.L_x_535:
[----:B------:R0:W-:Y:S01]  /*6ba0*/  STG.E.U16 desc[UR36][R2.64], R24 ;  /* 0x0000001802007986 */ /* 0x0001e2000c101524 */
[----:B------:R-:W-:Y:S05]  /*6bb0*/  BRA `(.L_x_531) ;  /* 0x0000000800f87947 */ /* 0x000fea0003800000 */
.L_x_534:
        /* <DEDUP_REMOVED lines=10> */
.L_x_537:
[----:B------:R-:W-:-:S05]  /*6c60*/  HADD2.F32 R0, -RZ, R24.H0_H0 ;  /* 0x20000018ff007230 */ /* 0x000fca0000004100 */
[----:B------:R-:W-:-:S04]  /*6c70*/  F2FP.F16.F32.PACK_AB R0, RZ, R0 ;  /* 0x00000000ff00723e */ /* 0x000fc800000000ff */
[----:B------:R-:W-:-:S05]  /*6c80*/  PRMT R0, R0, 0x5410, RZ ;  /* 0x0000541000007816 */ /* 0x000fca00000000ff */
[----:B------:R0:W-:Y:S01]  /*6c90*/  STG.E desc[UR36][R2.64], R0 ;  /* 0x0000000002007986 */ /* 0x0001e2000c101924 */
[----:B------:R-:W-:Y:S05]  /*6ca0*/  BRA `(.L_x_531) ;  /* 0x0000000800bc7947 */ /* 0x000fea0003800000 */
.L_x_536:
[----:B------:R-:W-:-:S05]  /*6cb0*/  HADD2.F32 R4, -RZ, R24.H0_H0 ;  /* 0x20000018ff047230 */ /* 0x000fca0000004100 */
[----:B------:R-:W-:-:S06]  /*6cc0*/  FMUL.FTZ R4, R4, 1 ;  /* 0x3f80000004047820 */ /* 0x000fcc0000410000 */
[----:B------:R-:W0:Y:S02]  /*6cd0*/  F2F.F64.F32 R4, R4 ;  /* 0x0000000400047310 */ /* 0x000e240000201800 */
[----:B0-----:R0:W-:Y:S01]  /*6ce0*/  STG.E.64 desc[UR36][R2.64], R4 ;  /* 0x0000000402007986 */ /* 0x0011e2000c101b24 */
[----:B------:R-:W-:Y:S05]  /*6cf0*/  BRA `(.L_x_531) ;  /* 0x0000000800a87947 */ /* 0x000fea0003800000 */
.L_x_526:
        /* <DEDUP_REMOVED lines=14> */
.L_x_541:
        /* <DEDUP_REMOVED lines=18> */
.L_x_544:
[----:B------:R-:W-:-:S04]  /*6f00*/  SHF.R.U32.HI R5, RZ, 0x18, R5 ;  /* 0x00000018ff057819 */ /* 0x000fc80000011605 */
[----:B------:R-:W-:-:S07]  /*6f10*/  LOP3.LUT R0, R0, 0x80, R5, 0xf8, !PT ;  /* 0x0000008000007812 */ /* 0x000fce00078ef805 */
.L_x_543:
[----:B------:R-:W-:Y:S05]  /*6f20*/  BSYNC.RECONVERGENT B0 ;  /* 0x0000000000007941 */ /* 0x000fea0003800200 */
.L_x_542:
[----:B------:R4:W-:Y:S01]  /*6f30*/  STG.E.U8 desc[UR36][R2.64], R0 ;  /* 0x0000000002007986 */ /* 0x0009e2000c101124 */
[----:B------:R-:W-:Y:S05]  /*6f40*/  BRA `(.L_x_531) ;  /* 0x0000000800147947 */ /* 0x000fea0003800000 */
.L_x_540:
        /* <DEDUP_REMOVED lines=18> */
.L_x_547:
[----:B------:R-:W-:-:S04]  /*7070*/  SHF.R.U32.HI R5, RZ, 0x18, R5 ;  /* 0x00000018ff057819 */ /* 0x000fc80000011605 */
[----:B------:R-:W-:-:S07]  /*7080*/  LOP3.LUT R0, R0, 0x80, R5, 0xf8, !PT ;  /* 0x0000008000007812 */ /* 0x000fce00078ef805 */
.L_x_546:
[----:B------:R-:W-:Y:S05]  /*7090*/  BSYNC.RECONVERGENT B0 ;  /* 0x0000000000007941 */ /* 0x000fea0003800200 */
.L_x_545:
[----:B------:R3:W-:Y:S01]  /*70a0*/  STG.E.U8 desc[UR36][R2.64], R0 ;  /* 0x0000000002007986 */ /* 0x0007e2000c101124 */
[----:B------:R-:W-:Y:S05]  /*70b0*/  BRA `(.L_x_531) ;  /* 0x0000000400b87947 */ /* 0x000fea0003800000 */
.L_x_539:
        /* <DEDUP_REMOVED lines=22> */
.L_x_549:
[----:B------:R-:W-:-:S06]  /*7220*/  HADD2.F32 R4, -RZ, R24.H0_H0 ;  /* 0x20000018ff047230 */ /* 0x000fcc0000004100 */
[----:B------:R-:W0:Y:S02]  /*7230*/  F2I.U64.TRUNC R4, R4 ;  /* 0x0000000400047311 */ /* 0x000e24000020d800 */
[----:B0-----:R0:W-:Y:S01]  /*7240*/  STG.E.64 desc[UR36][R2.64], R4 ;  /* 0x0000000402007986 */ /* 0x0011e2000c101b24 */
[----:B------:R-:W-:Y:S05]  /*7250*/  BRA `(.L_x_531) ;  /* 0x0000000400507947 */ /* 0x000fea0003800000 */
.L_x_548:
[----:B------:R-:W-:-:S04]  /*7260*/  HADD2.F32 R24, -RZ, R24.H0_H0 ;  /* 0x20000018ff187230 */ /* 0x000fc80000004100 */
[----:B------:R-:W0:Y:S02]  /*7270*/  F2I.FTZ.U32.TRUNC.NTZ R5, R24 ;  /* 0x0000001800057305 */ /* 0x000e24000021f000 */
[----:B0-----:R2:W-:Y:S01]  /*7280*/  STG.E desc[UR36][R2.64], R5 ;  /* 0x0000000502007986 */ /* 0x0015e2000c101924 */
[----:B------:R-:W-:Y:S05]  /*7290*/  BRA `(.L_x_531) ;  /* 0x0000000400407947 */ /* 0x000fea0003800000 */
.L_x_538:
        /* <DEDUP_REMOVED lines=11> */
.L_x_551:
[----:B------:R-:W-:Y:S01]  /*7350*/  HADD2.F32 R24, -RZ, R24.H0_H0 ;  /* 0x20000018ff187230 */ /* 0x000fe20000004100 */
[----:B------:R-:W-:-:S04]  /*7360*/  CS2R R6, SRZ ;  /* 0x0000000000067805 */ /* 0x000fc8000001ff00 */
[----:B------:R-:W-:-:S06]  /*7370*/  FMUL.FTZ R4, R24, 1 ;  /* 0x3f80000018047820 */ /* 0x000fcc0000410000 */
[----:B------:R-:W0:Y:S02]  /*7380*/  F2F.F64.F32 R4, R4 ;  /* 0x0000000400047310 */ /* 0x000e240000201800 */
[----:B0-----:R0:W-:Y:S01]  /*7390*/  STG.E.128 desc[UR36][R2.64], R4 ;  /* 0x0000000402007986 */ /* 0x0011e2000c101d24 */
[----:B------:R-:W-:Y:S05]  /*73a0*/  BRA `(.L_x_531) ;  /* 0x0000000000fc7947 */ /* 0x000fea0003800000 */
.L_x_550:
[----:B------:R-:W-:-:S13]  /*73b0*/  ISETP.NE.AND P0, PT, R0, 0xf, PT ;  /* 0x0000000f0000780c */ /* 0x000fda0003f05270 */
[----:B------:R-:W-:Y:S05]  /*73c0*/  @!P0 BRA `(.L_x_552) ;  /* 0x0000000000e88947 */ /* 0x000fea0003800000 */
[----:B------:R-:W-:-:S13]  /*73d0*/  ISETP.NE.AND P0, PT, R0, 0x17, PT ;  /* 0x000000170000780c */ /* 0x000fda0003f05270 */
[----:B------:R-:W-:Y:S05]  /*73e0*/  @!P0 BRA `(.L_x_553) ;  /* 0x0000000000908947 */ /* 0x000fea0003800000 */
[----:B------:R-:W-:-:S13]  /*73f0*/  ISETP.NE.AND P0, PT, R0, 0x18, PT ;  /* 0x000000180000780c */ /* 0x000fda0003f05270 */
[----:B------:R-:W-:Y:S05]  /*7400*/  @!P0 BRA `(.L_x_554) ;  /* 0x0000000000448947 */ /* 0x000fea0003800000 */
.L_x_530:
        /* <DEDUP_REMOVED lines=16> */
.L_x_555:
[----:B------:R-:W-:Y:S05]  /*7510*/  BRA `(.L_x_531) ;  /* 0x0000000000a07947 */ /* 0x000fea0003800000 */
.L_x_554:
        /* <DEDUP_REMOVED lines=13> */
.L_x_557:
[----:B------:R-:W-:Y:S05]  /*75f0*/  BSYNC.RECONVERGENT B0 ;  /* 0x0000000000007941 */ /* 0x000fea0003800200 */
.L_x_556:
[----:B------:R-:W-:-:S05]  /*7600*/  LOP3.LUT R5, R0, 0x80, R5, 0xf8, !PT ;  /* 0x0000008000057812 */ /* 0x000fca00078ef805 */
[----:B------:R0:W-:Y:S01]  /*7610*/  STG.E.U8 desc[UR36][R2.64], R5 ;  /* 0x0000000502007986 */ /* 0x0001e2000c101124 */
[----:B------:R-:W-:Y:S05]  /*7620*/  BRA `(.L_x_531) ;  /* 0x00000000005c7947 */ /* 0x000fea0003800000 */
.L_x_553:
        /* <DEDUP_REMOVED lines=12> */
.L_x_559:
[----:B------:R-:W-:Y:S01]  /*76f0*/  IMAD.MOV.U32 R0, RZ, RZ, 0x7f ;  /* 0x0000007fff007424 */ /* 0x000fe200078e00ff */
[----:B------:R-:W-:-:S04]  /*7700*/  ISETP.GT.U32.AND P0, PT, R4, 0x7f800000, PT ;  /* 0x7f8000000400780c */ /* 0x000fc80003f04070 */
[----:B------:R-:W-:-:S09]  /*7710*/  SEL R0, R0, 0x7c, P0 ;  /* 0x0000007c00007807 */ /* 0x000fd20000000000 */
.L_x_560:
[----:B------:R-:W-:Y:S05]  /*7720*/  BSYNC.RECONVERGENT B0 ;  /* 0x0000000000007941 */ /* 0x000fea0003800200 */
.L_x_558:
[----:B------:R-:W-:-:S04]  /*7730*/  SHF.R.U32.HI R5, RZ, 0x18, R5 ;  /* 0x00000018ff057819 */ /* 0x000fc80000011605 */
[----:B------:R-:W-:-:S05]  /*7740*/  LOP3.LUT R5, R0, 0x80, R5, 0xf8, !PT ;  /* 0x0000008000057812 */ /* 0x000fca00078ef805 */
[----:B------:R0:W-:Y:S01]  /*7750*/  STG.E.U8 desc[UR36][R2.64], R5 ;  /* 0x0000000502007986 */ /* 0x0001e2000c101124 */
[----:B------:R-:W-:Y:S05]  /*7760*/  BRA `(.L_x_531) ;  /* 0x00000000000c7947 */ /* 0x000fea0003800000 */
.L_x_552:
[----:B------:R-:W-:-:S05]  /*7770*/  HADD2.F32 R0, -RZ, R24.H0_H0 ;  /* 0x20000018ff007230 */ /* 0x000fca0000004100 */
[----:B------:R-:W-:-:S05]  /*7780*/  F2FP.BF16.F32.PACK_AB R0, RZ, R0 ;  /* 0x00000000ff00723e */ /* 0x000fca00000010ff */
[----:B------:R0:W-:Y:S02]  /*7790*/  STG.E.U16 desc[UR36][R2.64], R0 ;  /* 0x0000000002007986 */ /* 0x0001e4000c101524 */
.L_x_531:
[----:B------:R-:W-:-:S07]  /*77a0*/  VIADD R19, R19, 0x80 ;  /* 0x0000008013137836 */ /* 0x000fce0000000000 */
.L_x_490:
[----:B------:R-:W-:Y:S05]  /*77b0*/  BSYNC.RECONVERGENT B6 ;  /* 0x0000000000067941 */ /* 0x000fea0003800200 */
.L_x_489:
[----:B------:R-:W-:-:S13]  /*77c0*/  ISETP.GE.AND P0, PT, R19, R17, PT ;  /* 0x000000111300720c */ /* 0x000fda0003f06270 */
[----:B------:R-:W-:Y:S05]  /*77d0*/  @P0 EXIT ;  /* 0x000000000000094d */ /* 0x000fea0003800000 */
[----:B012345:R-:W0:Y:S01]  /*77e0*/  LDC.64 R2, c[0x0][0x3a0] ;  /* 0x0000e800ff027b82 */ /* 0x03fe220000000a00 */
[----:B------:R-:W1:Y:S01]  /*77f0*/  LDCU UR4, c[0x0][0x3c0] ;  /* 0x00007800ff0477ac */ /* 0x000e620008000800 */
[----:B------:R-:W-:Y:S01]  /*7800*/  PRMT R0, R16, 0x9910, RZ ;  /* 0x0000991010007816 */ /* 0x000fe200000000ff */
[----:B------:R-:W-:-:S03]  /*7810*/  IMAD R18, R18, 0x200, R19 ;  /* 0x0000020012127824 */ /* 0x000fc600078e0213 */
[----:B------:R-:W-:Y:S01]  /*7820*/  ISETP.GT.AND P1, PT, R0, 0x9, PT ;  /* 0x000000090000780c */ /* 0x000fe20003f24270 */
[----:B-1----:R-:W-:-:S05]  /*7830*/  IMAD R5, R18, UR4, RZ ;  /* 0x0000000412057c24 */ /* 0x002fca000f8e02ff */
[----:B0-----:R-:W-:-:S05]  /*7840*/  IADD3 R2, P0, PT, R5, R2, RZ ;  /* 0x0000000205027210 */ /* 0x001fca0007f1e0ff */
[----:B------:R-:W-:Y:S02]  /*7850*/  IMAD.X R3, RZ, RZ, R3, P0 ;  /* 0x000000ffff037224 */ /* 0x000fe400000e0603 */
[----:B------:R-:W-:Y:S06]  /*7860*/  @P1 BRA `(.L_x_561) ;  /* 0x0000000400041947 */ /* 0x000fec0003800000 */
        /* <DEDUP_REMOVED lines=8> */
[----:B------:R-:W-:-:S06]  /*78f0*/  HADD2.F32 R23, -RZ, R23.H0_H0 ;  /* 0x20000017ff177230 */ /* 0x000fcc0000004100 */
[----:B------:R-:W0:Y:S02]  /*7900*/  F2I.FTZ.TRUNC.NTZ R23, R23 ;  /* 0x0000001700177305 */ /* 0x000e24000021f100 */
[----:B0-----:R-:W-:Y:S01]  /*7910*/  STG.E.U8 desc[UR36][R2.64], R23 ;  /* 0x0000001702007986 */ /* 0x001fe2000c101124 */
[----:B------:R-:W-:Y:S05]  /*7920*/  EXIT ;  /* 0x000000000000794d */ /* 0x000fea0003800000 */
.L_x_564:
[----:B------:R-:W-:-:S06]  /*7930*/  HADD2.F32 R5, -RZ, R23.H0_H0 ;  /* 0x20000017ff057230 */ /* 0x000fcc0000004100 */
[----:B------:R-:W0:Y:S02]  /*7940*/  F2I.S64.TRUNC R4, R5 ;  /* 0x0000000500047311 */ /* 0x000e24000020d900 */
[----:B0-----:R-:W-:Y:S01]  /*7950*/  STG.E.U8 desc[UR36][R2.64], R4 ;  /* 0x0000000402007986 */ /* 0x001fe2000c101124 */
[----:B------:R-:W-:Y:S05]  /*7960*/  EXIT ;  /* 0x000000000000794d */ /* 0x000fea0003800000 */
.L_x_563:
        /* <DEDUP_REMOVED lines=8> */
[----:B0-----:R-:W-:Y:S01]  /*79f0*/  STG.E.64 desc[UR36][R2.64], R4 ;  /* 0x0000000402007986 */ /* 0x001fe2000c101b24 */
[----:B------:R-:W-:Y:S05]  /*7a00*/  EXIT ;  /* 0x000000000000794d */ /* 0x000fea0003800000 */
.L_x_567:
[----:B------:R-:W-:-:S06]  /*7a10*/  HADD2.F32 R23, -RZ, R23.H0_H0 ;  /* 0x20000017ff177230 */ /* 0x000fcc0000004100 */
[----:B------:R-:W0:Y:S02]  /*7a20*/  F2I.FTZ.TRUNC.NTZ R23, R23 ;  /* 0x0000001700177305 */ /* 0x000e24000021f100 */
[----:B0-----:R-:W-:Y:S01]  /*7a30*/  STG.E desc[UR36][R2.64], R23 ;  /* 0x0000001702007986 */ /* 0x001fe2000c101924 */
[----:B------:R-:W-:Y:S05]  /*7a40*/  EXIT ;  /* 0x000000000000794d */ /* 0x000fea0003800000 */
.L_x_566:
[----:B------:R-:W-:-:S06]  /*7a50*/  HADD2.F32 R23, -RZ, R23.H0_H0 ;  /* 0x20000017ff177230 */ /* 0x000fcc0000004100 */
[----:B------:R-:W0:Y:S02]  /*7a60*/  F2I.FTZ.TRUNC.NTZ R23, R23 ;  /* 0x0000001700177305 */ /* 0x000e24000021f100 */
[----:B0-----:R-:W-:Y:S01]  /*7a70*/  STG.E.U16 desc[UR36][R2.64], R23 ;  /* 0x0000001702007986 */ /* 0x001fe2000c101524 */
[----:B------:R-:W-:Y:S05]  /*7a80*/  EXIT ;  /* 0x000000000000794d */ /* 0x000fea0003800000 */
.L_x_562:
[----:B------:R-:W-:-:S13]  /*7a90*/  ISETP.GT.AND P0, PT, R0, 0x6, PT ;  /* 0x000000060000780c */ /* 0x000fda0003f04270 */
[----:B------:R-:W-:Y:S05]  /*7aa0*/  @P0 BRA `(.L_x_568) ;  /* 0x0000000000240947 */ /* 0x000fea0003800000 */
[----:B------:R-:W-:-:S13]  /*7ab0*/  ISETP.NE.AND P0, PT, R0, 0x5, PT ;  /* 0x000000050000780c */ /* 0x000fda0003f05270 */
[----:B------:R-:W-:Y:S05]  /*7ac0*/  @!P0 BRA `(.L_x_569) ;  /* 0x0000000000148947 */ /* 0x000fea0003800000 */
[----:B------:R-:W-:-:S13]  /*7ad0*/  ISETP.NE.AND P0, PT, R0, 0x6, PT ;  /* 0x000000060000780c */ /* 0x000fda0003f05270 */
[----:B------:R-:W-:Y:S05]  /*7ae0*/  @P0 BRA `(.L_x_565) ;  /* 0x0000000800280947 */ /* 0x000fea0003800000 */
[----:B------:R-:W-:-:S05]  /*7af0*/  HADD2.F32 R23, -RZ, R23.H0_H0 ;  /* 0x20000017ff177230 */ /* 0x000fca0000004100 */
[----:B------:R-:W-:Y:S01]  /*7b00*/  STG.E desc[UR36][R2.64], R23 ;  /* 0x0000001702007986 */ /* 0x000fe2000c101924 */
[----:B------:R-:W-:Y:S05]  /*7b10*/  EXIT ;  /* 0x000000000000794d */ /* 0x000fea0003800000 */
.L_x_569:
[----:B------:R-:W-:Y:S01]  /*7b20*/  STG.E.U16 desc[UR36][R2.64], R23 ;  /* 0x0000001702007986 */ /* 0x000fe2000c101524 */
[----:B------:R-:W-:Y:S05]  /*7b30*/  EXIT ;  /* 0x000000000000794d */ /* 0x000fea0003800000 */
.L_x_568:
        /* <DEDUP_REMOVED lines=8> */
[----:B------:R-:W-:Y:S01]  /*7bc0*/  STG.E.64 desc[UR36][R2.64], R4 ;  /* 0x0000000402007986 */ /* 0x000fe2000c101b24 */
[----:B------:R-:W-:Y:S05]  /*7bd0*/  EXIT ;  /* 0x000000000000794d */ /* 0x000fea0003800000 */
.L_x_571:
[----:B------:R-:W-:-:S05]  /*7be0*/  HADD2.F32 R0, -RZ, R23.H0_H0 ;  /* 0x20000017ff007230 */ /* 0x000fca0000004100 */
[----:B------:R-:W-:-:S04]  /*7bf0*/  F2FP.F16.F32.PACK_AB R0, RZ, R0 ;  /* 0x00000000ff00723e */ /* 0x000fc800000000ff */
[----:B------:R-:W-:-:S05]  /*7c00*/  PRMT R0, R0, 0x5410, RZ ;  /* 0x0000541000007816 */ /* 0x000fca00000000ff */
[----:B------:R-:W-:Y:S01]  /*7c10*/  STG.E desc[UR36][R2.64], R0 ;  /* 0x0000000002007986 */ /* 0x000fe2000c101924 */
[----:B------:R-:W-:Y:S05]  /*7c20*/  EXIT ;  /* 0x000000000000794d */ /* 0x000fea0003800000 */
.L_x_570:
[----:B------:R-:W-:-:S05]  /*7c30*/  HADD2.F32 R4, -RZ, R23.H0_H0 ;  /* 0x20000017ff047230 */ /* 0x000fca0000004100 */
[----:B------:R-:W-:-:S06]  /*7c40*/  FMUL.FTZ R4, R4, 1 ;  /* 0x3f80000004047820 */ /* 0x000fcc0000410000 */
[----:B------:R-:W0:Y:S02]  /*7c50*/  F2F.F64.F32 R4, R4 ;  /* 0x0000000400047310 */ /* 0x000e240000201800 */
[----:B0-----:R-:W-:Y:S01]  /*7c60*/  STG.E.64 desc[UR36][R2.64], R4 ;  /* 0x0000000402007986 */ /* 0x001fe2000c101b24 */
[----:B------:R-:W-:Y:S05]  /*7c70*/  EXIT ;  /* 0x000000000000794d */ /* 0x000fea0003800000 */
.L_x_561:
        /* <DEDUP_REMOVED lines=12> */
[----:B0-----:R-:W-:Y:S01]  /*7d40*/  STG.E.U16 desc[UR36][R2.64], R5 ;  /* 0x0000000502007986 */ /* 0x001fe2000c101524 */
[----:B------:R-:W-:Y:S05]  /*7d50*/  EXIT ;  /* 0x000000000000794d */ /* 0x000fea0003800000 */
.L_x_575:
        /* <DEDUP_REMOVED lines=18> */
.L_x_578:
[----:B------:R-:W-:-:S04]  /*7e80*/  SHF.R.U32.HI R5, RZ, 0x18, R5 ;  /* 0x00000018ff057819 */ /* 0x000fc80000011605 */
[----:B------:R-:W-:-:S07]  /*7e90*/  LOP3.LUT R0, R0, 0x80, R5, 0xf8, !PT ;  /* 0x0000008000007812 */ /* 0x000fce00078ef805 */
.L_x_577:
[----:B------:R-:W-:Y:S05]  /*7ea0*/  BSYNC.RECONVERGENT B0 ;  /* 0x0000000000007941 */ /* 0x000fea0003800200 */
.L_x_576:
[----:B------:R-:W-:Y:S01]  /*7eb0*/  STG.E.U8 desc[UR36][R2.64], R0 ;  /* 0x0000000002007986 */ /* 0x000fe2000c101124 */
[----:B------:R-:W-:Y:S05]  /*7ec0*/  EXIT ;  /* 0x000000000000794d */ /* 0x000fea0003800000 */
.L_x_574:
        /* <DEDUP_REMOVED lines=18> */
.L_x_581:
[----:B------:R-:W-:-:S04]  /*7ff0*/  SHF.R.U32.HI R5, RZ, 0x18, R5 ;  /* 0x00000018ff057819 */ /* 0x000fc80000011605 */
[----:B------:R-:W-:-:S07]  /*8000*/  LOP3.LUT R0, R0, 0x80, R5, 0xf8, !PT ;  /* 0x0000008000007812 */ /* 0x000fce00078ef805 */
.L_x_580:
[----:B------:R-:W-:Y:S05]  /*8010*/  BSYNC.RECONVERGENT B0 ;  /* 0x0000000000007941 */ /* 0x000fea0003800200 */
.L_x_579:
[----:B------:R-:W-:Y:S01]  /*8020*/  STG.E.U8 desc[UR36][R2.64], R0 ;  /* 0x0000000002007986 */ /* 0x000fe2000c101124 */
[----:B------:R-:W-:Y:S05]  /*8030*/  EXIT ;  /* 0x000000000000794d */ /* 0x000fea0003800000 */
.L_x_573:
[----:B------:R-:W-:-:S13]  /*8040*/  ISETP.NE.AND P0, PT, R0, 0x1c, PT ;  /* 0x0000001c0000780c */ /* 0x000fda0003f05270 */
[----:B------:R-:W-:Y:S05]  /*8050*/  @!P0 BRA `(.L_x_582) ;  /* 0x0000000000608947 */ /* 0x000fea0003800000 */
[----:B------:R-:W-:-:S13]  /*8060*/  ISETP.NE.AND P0, PT, R0, 0x1d, PT ;  /* 0x0000001d0000780c */ /* 0x000fda0003f05270 */
[----:B------:R-:W-:Y:S05]  /*8070*/  @!P0 BRA `(.L_x_583) ;  /* 0x0000000000488947 */ /* 0x000fea0003800000 */
[----:B------:R-:W-:-:S13]  /*8080*/  ISETP.NE.AND P0, PT, R0, 0x2c, PT ;  /* 0x0000002c0000780c */ /* 0x000fda0003f05270 */
[----:B------:R-:W-:Y:S05]  /*8090*/  @P0 BRA `(.L_x_565) ;  /* 0x0000000000bc0947 */ /* 0x000fea0003800000 */
[----:B------:R-:W-:Y:S02]  /*80a0*/  HADD2.F32 R23, -RZ, R23.H0_H0 ;  /* 0x20000017ff177230 */ /* 0x000fe40000004100 */
[----:B------:R-:W-:-:S03]  /*80b0*/  IMAD.MOV.U32 R5, RZ, RZ, 0xff ;  /* 0x000000ffff057424 */ /* 0x000fc600078e00ff */
[----:B------:R-:W-:-:S04]  /*80c0*/  SHF.R.U32.HI R6, RZ, 0x17, R23 ;  /* 0x00000017ff067819 */ /* 0x000fc80000011617 */
[----:B------:R-:W-:-:S04]  /*80d0*/  LOP3.LUT R4, R6, 0xff, RZ, 0xc0, !PT ;  /* 0x000000ff06047812 */ /* 0x000fc800078ec0ff */
[----:B------:R-:W-:-:S13]  /*80e0*/  ISETP.NE.AND P2, PT, R4, 0xff, PT ;  /* 0x000000ff0400780c */ /* 0x000fda0003f45270 */
[--C-:B------:R-:W-:Y:S02]  /*80f0*/  @P2 SHF.R.U32.HI R0, RZ, 0x16, R23.reuse ;  /* 0x00000016ff002819 */ /* 0x100fe40000011617 */
[----:B------:R-:W-:Y:S02]  /*8100*/  @P2 LOP3.LUT P0, RZ, R4, 0x3fffff, R23, 0xf8, !PT ;  /* 0x003fffff04ff2812 */ /* 0x000fe4000780f817 */
[----:B------:R-:W-:-:S04]  /*8110*/  @P2 LOP3.LUT R0, R0, 0x1, RZ, 0xc0, !PT ;  /* 0x0000000100002812 */ /* 0x000fc800078ec0ff */
[----:B------:R-:W-:Y:S01]  /*8120*/  @P2 ISETP.EQ.U32.AND P1, PT, R0, 0x1, P0 ;  /* 0x000000010000280c */ /* 0x000fe20000722070 */
[----:B------:R-:W-:Y:S01]  /*8130*/  @P2 VIADD R0, R6, 0x1 ;  /* 0x0000000106002836 */ /* 0x000fe20000000000 */
[----:B------:R-:W-:Y:S02]  /*8140*/  PLOP3.LUT P0, PT, PT, PT, PT, 0x80, 0x8 ;  /* 0x000000000008781c */ /* 0x000fe40003f0f070 */
[----:B------:R-:W-:-:S13]  /*8150*/  @P2 PLOP3.LUT P0, PT, P1, PT, PT, 0x80, 0x8 ;  /* 0x000000000008281c */ /* 0x000fda0000f0f070 */
[----:B------:R-:W-:-:S04]  /*8160*/  @!P0 IMAD.MOV R0, RZ, RZ, R6 ;  /* 0x000000ffff008224 */ /* 0x000fc800078e0206 */
[----:B------:R-:W-:-:S05]  /*8170*/  @P2 IMAD.MOV.U32 R5, RZ, RZ, R0 ;  /* 0x000000ffff052224 */ /* 0x000fca00078e0000 */
[----:B------:R-:W-:Y:S01]  /*8180*/  STG.E.U8 desc[UR36][R2.64], R5 ;  /* 0x0000000502007986 */ /* 0x000fe2000c101124 */
[----:B------:R-:W-:Y:S05]  /*8190*/  EXIT ;  /* 0x000000000000794d */ /* 0x000fea0003800000 */
.L_x_583:
[----:B------:R-:W-:-:S06]  /*81a0*/  HADD2.F32 R4, -RZ, R23.H0_H0 ;  /* 0x20000017ff047230 */ /* 0x000fcc0000004100 */
[----:B------:R-:W0:Y:S02]  /*81b0*/  F2I.U64.TRUNC R4, R4 ;  /* 0x0000000400047311 */ /* 0x000e24000020d800 */
[----:B0-----:R-:W-:Y:S01]  /*81c0*/  STG.E.64 desc[UR36][R2.64], R4 ;  /* 0x0000000402007986 */ /* 0x001fe2000c101b24 */
[----:B------:R-:W-:Y:S05]  /*81d0*/  EXIT ;  /* 0x000000000000794d */ /* 0x000fea0003800000 */
.L_x_582:
[----:B------:R-:W-:-:S06]  /*81e0*/  HADD2.F32 R23, -RZ, R23.H0_H0 ;  /* 0x20000017ff177230 */ /* 0x000fcc0000004100 */
[----:B------:R-:W0:Y:S02]  /*81f0*/  F2I.FTZ.U32.TRUNC.NTZ R23, R23 ;  /* 0x0000001700177305 */ /* 0x000e24000021f000 */
[----:B0-----:R-:W-:Y:S01]  /*8200*/  STG.E desc[UR36][R2.64], R23 ;  /* 0x0000001702007986 */ /* 0x001fe2000c101924 */
[----:B------:R-:W-:Y:S05]  /*8210*/  EXIT ;  /* 0x000000000000794d */ /* 0x000fea0003800000 */
.L_x_572:
        /* <DEDUP_REMOVED lines=9> */
[----:B------:R-:W-:Y:S01]  /*82b0*/  STG.E.U8 desc[UR36][R2.64], R5 ;  /* 0x0000000502007986 */ /* 0x000fe2000c101124 */
[----:B------:R-:W-:Y:S05]  /*82c0*/  EXIT ;  /* 0x000000000000794d */ /* 0x000fea0003800000 */
.L_x_585:
[----:B------:R-:W-:Y:S01]  /*82d0*/  HADD2.F32 R23, -RZ, R23.H0_H0 ;  /* 0x20000017ff177230 */ /* 0x000fe20000004100 */
[----:B------:R-:W-:-:S04]  /*82e0*/  CS2R R6, SRZ ;  /* 0x0000000000067805 */ /* 0x000fc8000001ff00 */
[----:B------:R-:W-:-:S06]  /*82f0*/  FMUL.FTZ R4, R23, 1 ;  /* 0x3f80000017047820 */ /* 0x000fcc0000410000 */
[----:B------:R-:W0:Y:S02]  /*8300*/  F2F.F64.F32 R4, R4 ;  /* 0x0000000400047310 */ /* 0x000e240000201800 */
[----:B0-----:R-:W-:Y:S01]  /*8310*/  STG.E.128 desc[UR36][R2.64], R4 ;  /* 0x0000000402007986 */ /* 0x001fe2000c101d24 */
[----:B------:R-:W-:Y:S05]  /*8320*/  EXIT ;  /* 0x000000000000794d */ /* 0x000fea0003800000 */
.L_x_584:
[----:B------:R-:W-:-:S13]  /*8330*/  ISETP.NE.AND P0, PT, R0, 0xf, PT ;  /* 0x0000000f0000780c */ /* 0x000fda0003f05270 */
[----:B------:R-:W-:Y:S05]  /*8340*/  @!P0 BRA `(.L_x_586) ;  /* 0x0000000000e88947 */ /* 0x000fea0003800000 */
[----:B------:R-:W-:-:S13]  /*8350*/  ISETP.NE.AND P0, PT, R0, 0x17, PT ;  /* 0x000000170000780c */ /* 0x000fda0003f05270 */
[----:B------:R-:W-:Y:S05]  /*8360*/  @!P0 BRA `(.L_x_587) ;  /* 0x0000000000908947 */ /* 0x000fea0003800000 */
[----:B------:R-:W-:-:S13]  /*8370*/  ISETP.NE.AND P0, PT, R0, 0x18, PT ;  /* 0x000000180000780c */ /* 0x000fda0003f05270 */
[----:B------:R-:W-:Y:S05]  /*8380*/  @!P0 BRA `(.L_x_588) ;  /* 0x0000000000448947 */ /* 0x000fea0003800000 */
.L_x_565:
[----:B------:R-:W-:Y:S01]  /*8390*/  MOV R0, 0x120 ;  /* 0x0000012000007802 */ /* 0x000fe20000000f00 */
[----:B------:R-:W0:Y:S01]  /*83a0*/  LDCU.64 UR4, c[0x4][0x110] ;  /* 0x01002200ff0477ac */ /* 0x000e220008000a00 */
[----:B------:R-:W-:Y:S02]  /*83b0*/  IMAD.MOV.U32 R8, RZ, RZ, 0x65 ;  /* 0x00000065ff087424 */ /* 0x000fe400078e00ff */
[----:B------:R1:W2:Y:S01]  /*83c0*/  LDC.64 R2, c[0x4][R0] ;  /* 0x0100000000027b82 */ /* 0x0002a20000000a00 */
[----:B------:R-:W3:Y:S01]  /*83d0*/  LDCU.64 UR6, c[0x4][0x118] ;  /* 0x01002300ff0677ac */ /* 0x000ee20008000a00 */
[----:B------:R-:W-:Y:S02]  /*83e0*/  IMAD.MOV.U32 R12, RZ, RZ, 0x1 ;  /* 0x00000001ff0c7424 */ /* 0x000fe400078e00ff */
[----:B------:R-:W-:Y:S01]  /*83f0*/  IMAD.MOV.U32 R13, RZ, RZ, RZ ;  /* 0x000000ffff0d7224 */ /* 0x000fe200078e00ff */
[----:B------:R-:W4:Y:S01]  /*8400*/  LDCU.64 UR8, c[0x4][0x28] ;  /* 0x01000500ff0877ac */ /* 0x000f220008000a00 */
[----:B0-----:R-:W-:-:S02]  /*8410*/  IMAD.U32 R4, RZ, RZ, UR4 ;  /* 0x00000004ff047e24 */ /* 0x001fc4000f8e00ff */
[----:B------:R-:W-:Y:S02]  /*8420*/  IMAD.U32 R5, RZ, RZ, UR5 ;  /* 0x00000005ff057e24 */ /* 0x000fe4000f8e00ff */
[----:B---3--:R-:W-:Y:S02]  /*8430*/  IMAD.U32 R6, RZ, RZ, UR6 ;  /* 0x00000006ff067e24 */ /* 0x008fe4000f8e00ff */
[----:B------:R-:W-:Y:S02]  /*8440*/  IMAD.U32 R7, RZ, RZ, UR7 ;  /* 0x00000007ff077e24 */ /* 0x000fe4000f8e00ff */
[----:B----4-:R-:W-:Y:S02]  /*8450*/  IMAD.U32 R10, RZ, RZ, UR8 ;  /* 0x00000008ff0a7e24 */ /* 0x010fe4000f8e00ff */
[----:B-1----:R-:W-:-:S07]  /*8460*/  IMAD.U32 R11, RZ, RZ, UR9 ;  /* 0x00000009ff0b7e24 */ /* 0x002fce000f8e00ff */
[----:B------:R-:W-:-:S07]  /*8470*/  LEPC R20, `(.L_x_589) ;  /* 0x000000001014794e */ /* 0x000fce0000000000 */
[----:B--2---:R-:W-:Y:S05]  /*8480*/  CALL.ABS.NOINC R2 ;  /* 0x0000000002007343 */ /* 0x004fea0003c00000 */
.L_x_589:
[----:B------:R-:W-:Y:S05]  /*8490*/  EXIT ;  /* 0x000000000000794d */ /* 0x000fea0003800000 */
.L_x_588:
        /* <DEDUP_REMOVED lines=13> */
.L_x_591:
[----:B------:R-:W-:Y:S05]  /*8570*/  BSYNC.RECONVERGENT B0 ;  /* 0x0000000000007941 */ /* 0x000fea0003800200 */
.L_x_590:
[----:B------:R-:W-:-:S05]  /*8580*/  LOP3.LUT R5, R0, 0x80, R5, 0xf8, !PT ;  /* 0x0000008000057812 */ /* 0x000fca00078ef805 */
[----:B------:R-:W-:Y:S01]  /*8590*/  STG.E.U8 desc[UR36][R2.64], R5 ;  /* 0x0000000502007986 */ /* 0x000fe2000c101124 */
[----:B------:R-:W-:Y:S05]  /*85a0*/  EXIT ;  /* 0x000000000000794d */ /* 0x000fea0003800000 */
.L_x_587:
        /* <DEDUP_REMOVED lines=12> */
.L_x_593:
[----:B------:R-:W-:Y:S01]  /*8670*/  IMAD.MOV.U32 R0, RZ, RZ, 0x7f ;  /* 0x0000007fff007424 */ /* 0x000fe200078e00ff */
[----:B------:R-:W-:-:S04]  /*8680*/  ISETP.GT.U32.AND P0, PT, R4, 0x7f800000, PT ;  /* 0x7f8000000400780c */ /* 0x000fc80003f04070 */
[----:B------:R-:W-:-:S09]  /*8690*/  SEL R0, R0, 0x7c, P0 ;  /* 0x0000007c00007807 */ /* 0x000fd20000000000 */
.L_x_594:
[----:B------:R-:W-:Y:S05]  /*86a0*/  BSYNC.RECONVERGENT B0 ;  /* 0x0000000000007941 */ /* 0x000fea0003800200 */
.L_x_592:
[----:B------:R-:W-:-:S04]  /*86b0*/  SHF.R.U32.HI R5, RZ, 0x18, R5 ;  /* 0x00000018ff057819 */ /* 0x000fc80000011605 */
[----:B------:R-:W-:-:S05]  /*86c0*/  LOP3.LUT R5, R0, 0x80, R5, 0xf8, !PT ;  /* 0x0000008000057812 */ /* 0x000fca00078ef805 */
[----:B------:R-:W-:Y:S01]  /*86d0*/  STG.E.U8 desc[UR36][R2.64], R5 ;  /* 0x0000000502007986 */ /* 0x000fe2000c101124 */
[----:B------:R-:W-:Y:S05]  /*86e0*/  EXIT ;  /* 0x000000000000794d */ /* 0x000fea0003800000 */
.L_x_586:
[----:B------:R-:W-:-:S05]  /*86f0*/  HADD2.F32 R0, -RZ, R23.H0_H0 ;  /* 0x20000017ff007230 */ /* 0x000fca0000004100 */
[----:B------:R-:W-:-:S05]  /*8700*/  F2FP.BF16.F32.PACK_AB R0, RZ, R0 ;  /* 0x00000000ff00723e */ /* 0x000fca00000010ff */
[----:B------:R-:W-:Y:S01]  /*8710*/  STG.E.U16 desc[UR36][R2.64], R0 ;  /* 0x0000000002007986 */ /* 0x000fe2000c101524 */
[----:B------:R-:W-:Y:S05]  /*8720*/  EXIT ;  /* 0x000000000000794d */ /* 0x000fea0003800000 */
.L_x_595:
        /* <DEDUP_REMOVED lines=13> */
.L_x_1961:


//--------------------- .text._ZN2at6native18elementwise_kernelILi128ELi4EZNS0_22gpu_kernel_impl_nocastIZZZNS0_46_GLOBAL__N__5fd40885_13_AmpKernels_cu_3810c27339_amp_non_finite_check_and_unscale_cuda_ERNS_6TensorES5_RKS4_ENKUlvE_clEvENKUlvE1_clEvEUlN3c104HalfEE_EEvRNS_18TensorIteratorBaseERKT_EUliE_EEviT1_ --------------------------
	.section	.text._ZN2at6native18elementwise_kernelILi128ELi4EZNS0_22gpu_kernel_impl_nocastIZZZNS0_46_GLOBAL__N__5fd40885_13_AmpKernels_cu_3810c27339_amp_non_finite_check_and_unscale_cuda_ERNS_6TensorES5_RKS4_ENKUlvE_clEvENKUlvE1_clEvEUlN3c104HalfEE_EEvRNS_18TensorIteratorBaseERKT_EUliE_EEviT1_,"ax",@progbits
	.align	128
        .global         _ZN2at6native18elementwise_kernelILi128ELi4EZNS0_22gpu_kernel_impl_nocastIZZZNS0_46_GLOBAL__N__5fd40885_13_AmpKernels_cu_3810c27339_amp_non_finite_check_and_unscale_cuda_ERNS_6TensorES5_RKS4_ENKUlvE_clEvENKUlvE1_clEvEUlN3c104HalfEE_EEvRNS_18TensorIteratorBaseERKT_EUliE_EEviT1_
        .type           _ZN2at6native18elementwise_kernelILi128ELi4EZNS0_22gpu_kernel_impl_nocastIZZZNS0_46_GLOBAL__N__5fd40885_13_AmpKernels_cu_3810c27339_amp_non_finite_check_and_unscale_cuda_ERNS_6TensorES5_RKS4_ENKUlvE_clEvENKUlvE1_clEvEUlN3c104HalfEE_EEvRNS_18TensorIteratorBaseERKT_EUliE_EEviT1_,@function
        .size           _ZN2at6native18elementwise_kernelILi128ELi4EZNS0_22gpu_kernel_impl_nocastIZZZNS0_46_GLOBAL__N__5fd40885_13_AmpKernels_cu_3810c27339_amp_non_finite_check_and_unscale_cuda_ERNS_6TensorES5_RKS4_ENKUlvE_clEvENKUlvE1_clEvEUlN3c104HalfEE_EEvRNS_18TensorIteratorBaseERKT_EUliE_EEviT1_,(.L_x_1962 - _ZN2at6native18elementwise_kernelILi128ELi4EZNS0_22gpu_kernel_impl_nocastIZZZNS0_46_GLOBAL__N__5fd40885_13_AmpKernels_cu_3810c27339_amp_non_finite_check_and_unscale_cuda_ERNS_6TensorES5_RKS4_ENKUlvE_clEvENKUlvE1_clEvEUlN3c104HalfEE_EEvRNS_18TensorIteratorBaseERKT_EUliE_EEviT1_)
        .other          _ZN2at6native18elementwise_kernelILi128ELi4EZNS0_22gpu_kernel_impl_nocastIZZZNS0_46_GLOBAL__N__5fd40885_13_AmpKernels_cu_3810c27339_amp_non_finite_check_and_unscale_cuda_ERNS_6TensorES5_RKS4_ENKUlvE_clEvENKUlvE1_clEvEUlN3c104HalfEE_EEvRNS_18TensorIteratorBaseERKT_EUliE_EEviT1_,@"STO_CUDA_ENTRY STV_DEFAULT"
_ZN2at6native18elementwise_kernelILi128ELi4EZNS0_22gpu_kernel_impl_nocastIZZZNS0_46_GLOBAL__N__5fd40885_13_AmpKernels_cu_3810c27339_amp_non_finite_check_and_unscale_cuda_ERNS_6TensorES5_RKS4_ENKUlvE_clEvENKUlvE1_clEvEUlN3c104HalfEE_EEvRNS_18TensorIteratorBaseERKT_EUliE_EEviT1_:
.text._ZN2at6native18elementwise_kernelILi128ELi4EZNS0_22gpu_kernel_impl_nocastIZZZNS0_46_GLOBAL__N__5fd40885_13_AmpKernels_cu_3810c27339_amp_non_finite_check_and_unscale_cuda_ERNS_6TensorES5_RKS4_ENKUlvE_clEvENKUlvE1_clEvEUlN3c104HalfEE_EEvRNS_18TensorIteratorBaseERKT_EUliE_EEviT1_:
[----:B------:R-:W-:Y:S08]  /*0000*/  LDC R1, c[0x0][0x37c] ;  /* 0x0000df00ff017b82 */ /* 0x000ff00000000800 */
[----:B------:R-:W0:Y:S01]  /*0010*/  LDC R2, c[0x0][0x388] ;  /* 0x0000e200ff027b82 */ /* 0x000e220000000800 */
[----:B------:R-:W1:Y:S01]  /*0020*/  S2R R3, SR_TID.X ;  /* 0x0000000000037919 */ /* 0x000e620000002100 */
[----:B------:R-:W2:Y:S06]  /*0030*/  LDCU.64 UR6, c[0x0][0x358] ;  /* 0x00006b00ff0677ac */ /* 0x000eac0008000a00 */
[----:B------:R-:W3:Y:S01]  /*0040*/  S2UR UR4, SR_CTAID.X ;  /* 0x00000000000479c3 */ /* 0x000ee20000002500 */
[----:B0-----:R-:W-:Y:S01]  /*0050*/  ISETP.NE.AND P0, PT, R2, RZ, PT ;  /* 0x000000ff0200720c */ /* 0x001fe20003f05270 */
[----:B---3--:R-:W-:-:S06]  /*0060*/  USHF.L.U32 UR4, UR4, 0x9, URZ ;  /* 0x0000000904047899 */ /* 0x008fcc00080006ff */
[----:B-1----:R-:W-:-:S06]  /*0070*/  LOP3.LUT R3, R3, UR4, RZ, 0xfc, !PT ;  /* 0x0000000403037c12 */ /* 0x002fcc000f8efcff */
[----:B--2---:R-:W-:Y:S05]  /*0080*/  @P0 BRA `(.L_x_596) ;  /* 0x0000000400300947 */ /* 0x004fea0003800000 */
[----:B------:R-:W0:Y:S01]  /*0090*/  LDCU UR4, c[0x0][0x380] ;  /* 0x00007000ff0477ac */ /* 0x000e220008000800 */
[----:B------:R-:W-:Y:S04]  /*00a0*/  BSSY.RECONVERGENT B0, `(.L_x_597) ;  /* 0x0000038000007945 */ /* 0x000fe80003800200 */
[----:B------:R-:W-:Y:S01]  /*00b0*/  BSSY.RELIABLE B1, `(.L_x_598) ;  /* 0x0000027000017945 */ /* 0x000fe20003800100 */
[----:B0-----:R-:W-:-:S13]  /*00c0*/  ISETP.GE.AND P0, PT, R3, UR4, PT ;  /* 0x0000000403007c0c */ /* 0x001fda000bf06270 */
[----:B------:R-:W-:Y:S05]  /*00d0*/  @P0 BRA `(.L_x_599) ;  /* 0x0000000000840947 */ /* 0x000fea0003800000 */
[----:B------:R-:W0:Y:S02]  /*00e0*/  LDC.64 R4, c[0x0][0x588] ;  /* 0x00016200ff047b82 */ /* 0x000e240000000a00 */
[----:B0-----:R-:W2:Y:S06]  /*00f0*/  LDG.E.U16 R4, desc[UR6][R4.64] ;  /* 0x0000000604047981 */ /* 0x001eac000c1e1500 */
[----:B------:R-:W0:Y:S01]  /*0100*/  LDC.64 R8, c[0x0][0x598] ;  /* 0x00016600ff087b82 */ /* 0x000e220000000a00 */
[----:B--2---:R-:W-:-:S05]  /*0110*/  HADD2.F32 R0, -RZ, R4.H0_H0 ;  /* 0x20000004ff007230 */ /* 0x004fca0000004100 */
[----:B------:R-:W-:-:S13]  /*0120*/  FSETP.NE.FTZ.AND P0, PT, |R0|, +INF , PT ;  /* 0x7f8000000000780b */ /* 0x000fda0003f15200 */
[----:B------:R-:W1:Y:S01]  /*0130*/  @!P0 LDC.64 R6, c[0x0][0x590] ;  /* 0x00016400ff068b82 */ /* 0x000e620000000a00 */
[----:B------:R-:W-:-:S05]  /*0140*/  @!P0 MOV R13, 0x3f800000 ;  /* 0x3f800000000d8802 */ /* 0x000fca0000000f00 */
[----:B-1----:R1:W-:Y:S04]  /*0150*/  @!P0 STG.E desc[UR6][R6.64], R13 ;  /* 0x0000000d06008986 */ /* 0x0023e8000c101906 */
[----:B0-----:R-:W2:Y:S01]  /*0160*/  LDG.E R9, desc[UR6][R8.64] ;  /* 0x0000000608097981 */ /* 0x001ea2000c1e1900 */
[----:B------:R-:W0:Y:S01]  /*0170*/  LDC.64 R10, c[0x0][0x580] ;  /* 0x00016000ff0a7b82 */ /* 0x000e220000000a00 */
[----:B------:R-:W-:Y:S02]  /*0180*/  IADD3 R3, PT, PT, R3, 0x80, RZ ;  /* 0x0000008003037810 */ /* 0x000fe40007ffe0ff */
[----:B--2---:R-:W-:-:S13]  /*0190*/  FSETP.NEU.FTZ.AND P0, PT, R9, 1, PT ;  /* 0x3f8000000900780b */ /* 0x004fda0003f1d000 */
[----:B------:R-:W-:Y:S01]  /*01a0*/  @P0 FMUL.FTZ R0, R0, R9 ;  /* 0x0000000900000220 */ /* 0x000fe20000410000 */
[----:B------:R-:W-:-:S04]  /*01b0*/  ISETP.GE.AND P0, PT, R3, UR4, PT ;  /* 0x0000000403007c0c */ /* 0x000fc8000bf06270 */
[----:B------:R-:W-:-:S05]  /*01c0*/  F2FP.F16.F32.PACK_AB R0, RZ, R0 ;  /* 0x00000000ff00723e */ /* 0x000fca00000000ff */
[----:B0-----:R1:W-:Y:S04]  /*01d0*/  STG.E.U16 desc[UR6][R10.64], R0 ;  /* 0x000000000a007986 */ /* 0x0013e8000c101506 */
[----:B------:R-:W-:Y:S05]  /*01e0*/  @P0 BREAK.RELIABLE B1 ;  /* 0x0000000000010942 */ /* 0x000fea0003800100 */
[----:B------:R-:W-:Y:S05]  /*01f0*/  @P0 BRA `(.L_x_600) ;  /* 0x0000000000880947 */ /* 0x000fea0003800000 */
[----:B------:R-:W0:Y:S02]  /*0200*/  LDC.64 R4, c[0x0][0x588] ;  /* 0x00016200ff047b82 */ /* 0x000e240000000a00 */
[----:B0-----:R-:W1:Y:S06]  /*0210*/  LDG.E.U16 R4, desc[UR6][R4.64] ;  /* 0x0000000604047981 */ /* 0x001e6c000c1e1500 */
[----:B------:R-:W0:Y:S01]  /*0220*/  LDC.64 R8, c[0x0][0x598] ;  /* 0x00016600ff087b82 */ /* 0x000e220000000a00 */
[----:B-1----:R-:W-:-:S05]  /*0230*/  HADD2.F32 R0, -RZ, R4.H0_H0 ;  /* 0x20000004ff007230 */ /* 0x002fca0000004100 */
        /* <DEDUP_REMOVED lines=8> */
[----:B------:R-:W-:-:S05]  /*02c0*/  @P0 FMUL.FTZ R0, R0, R9 ;  /* 0x0000000900000220 */ /* 0x000fca0000410000 */
[----:B------:R-:W-:-:S05]  /*02d0*/  F2FP.F16.F32.PACK_AB R0, RZ, R0 ;  /* 0x00000000ff00723e */ /* 0x000fca00000000ff */
[----:B0-----:R1:W-:Y:S02]  /*02e0*/  STG.E.U16 desc[UR6][R10.64], R0 ;  /* 0x000000000a007986 */ /* 0x0013e4000c101506 */
.L_x_599:
[----:B------:R-:W-:-:S13]  /*02f0*/  ISETP.GE.AND P0, PT, R3, UR4, PT ;  /* 0x0000000403007c0c */ /* 0x000fda000bf06270 */
[----:B------:R-:W-:Y:S05]  /*0300*/  @P0 BREAK.RELIABLE B1 ;  /* 0x0000000000010942 */ /* 0x000fea0003800100 */
[----:B------:R-:W-:Y:S05]  /*0310*/  @P0 BRA `(.L_x_600) ;  /* 0x0000000000400947 */ /* 0x000fea0003800000 */
[----:B------:R-:W-:Y:S05]  /*0320*/  BSYNC.RELIABLE B1 ;  /* 0x0000000000017941 */ /* 0x000fea0003800100 */
.L_x_598:
        /* <DEDUP_REMOVED lines=8> */
[----:B0-----:R-:W3:Y:S01]  /*03b0*/  LDG.E R9, desc[UR6][R8.64] ;  /* 0x0000000608097981 */ /* 0x001ee2000c1e1900 */
[----:B------:R-:W0:Y:S01]  /*03c0*/  LDC.64 R10, c[0x0][0x580] ;  /* 0x00016000ff0a7b82 */ /* 0x000e220000000a00 */
[----:B------:R-:W-:Y:S02]  /*03d0*/  IADD3 R3, PT, PT, R3, 0x80, RZ ;  /* 0x0000008003037810 */ /* 0x000fe40007ffe0ff */
[----:B---3--:R-:W-:-:S13]  /*03e0*/  FSETP.NEU.FTZ.AND P0, PT, R9, 1, PT ;  /* 0x3f8000000900780b */ /* 0x008fda0003f1d000 */
[----:B------:R-:W-:-:S05]  /*03f0*/  @P0 FMUL.FTZ R0, R0, R9 ;  /* 0x0000000900000220 */ /* 0x000fca0000410000 */
[----:B------:R-:W-:-:S05]  /*0400*/  F2FP.F16.F32.PACK_AB R0, RZ, R0 ;  /* 0x00000000ff00723e */ /* 0x000fca00000000ff */
[----:B0-----:R2:W-:Y:S02]  /*0410*/  STG.E.U16 desc[UR6][R10.64], R0 ;  /* 0x000000000a007986 */ /* 0x0015e4000c101506 */
.L_x_600:
[----:B------:R-:W-:Y:S05]  /*0420*/  BSYNC.RECONVERGENT B0 ;  /* 0x0000000000007941 */ /* 0x000fea0003800200 */
.L_x_597:
[----:B------:R-:W-:Y:S05]  /*0430*/  WARPSYNC.ALL ;  /* 0x0000000000007948 */ /* 0x000fea0003800000 */
[----:B------:R-:W-:-:S13]  /*0440*/  ISETP.GE.AND P0, PT, R3, UR4, PT ;  /* 0x0000000403007c0c */ /* 0x000fda000bf06270 */
[----:B------:R-:W-:Y:S05]  /*0450*/  @P0 EXIT ;  /* 0x000000000000094d */ /* 0x000fea0003800000 */
[----:B------:R-:W0:Y:S02]  /*0460*/  LDC.64 R2, c[0x0][0x588] ;  /* 0x00016200ff027b82 */ /* 0x000e240000000a00 */
[----:B0-----:R-:W3:Y:S06]  /*0470*/  LDG.E.U16 R2, desc[UR6][R2.64] ;  /* 0x0000000602027981 */ /* 0x001eec000c1e1500 */
[----:B-12---:R-:W0:Y:S01]  /*0480*/  LDC.64 R6, c[0x0][0x598] ;  /* 0x00016600ff067b82 */ /* 0x006e220000000a00 */
[----:B---3--:R-:W-:-:S05]  /*0490*/  HADD2.F32 R0, -RZ, R2.H0_H0 ;  /* 0x20000002ff007230 */ /* 0x008fca0000004100 */
[----:B------:R-:W-:-:S13]  /*04a0*/  FSETP.NE.FTZ.AND P0, PT, |R0|, +INF , PT ;  /* 0x7f8000000000780b */ /* 0x000fda0003f15200 */
[----:B------:R-:W1:Y:S01]  /*04b0*/  @!P0 LDC.64 R4, c[0x0][0x590] ;  /* 0x00016400ff048b82 */ /* 0x000e620000000a00 */
[----:B------:R-:W-:-:S05]  /*04c0*/  @!P0 MOV R11, 0x3f800000 ;  /* 0x3f800000000b8802 */ /* 0x000fca0000000f00 */
[----:B-1----:R-:W-:Y:S04]  /*04d0*/  @!P0 STG.E desc[UR6][R4.64], R11 ;  /* 0x0000000b04008986 */ /* 0x002fe8000c101906 */
[----:B0-----:R-:W2:Y:S01]  /*04e0*/  LDG.E R7, desc[UR6][R6.64] ;  /* 0x0000000606077981 */ /* 0x001ea2000c1e1900 */
[----:B------:R-:W0:Y:S01]  /*04f0*/  LDC.64 R8, c[0x0][0x580] ;  /* 0x00016000ff087b82 */ /* 0x000e220000000a00 */
[----:B--2---:R-:W-:-:S13]  /*0500*/  FSETP.NEU.FTZ.AND P0, PT, R7, 1, PT ;  /* 0x3f8000000700780b */ /* 0x004fda0003f1d000 */
[----:B------:R-:W-:-:S05]  /*0510*/  @P0 FMUL.FTZ R0, R0, R7 ;  /* 0x0000000700000220 */ /* 0x000fca0000410000 */
[----:B------:R-:W-:-:S05]  /*0520*/  F2FP.F16.F32.PACK_AB R0, RZ, R0 ;  /* 0x00000000ff00723e */ /* 0x000fca00000000ff */
[----:B0-----:R-:W-:Y:S01]  /*0530*/  STG.E.U16 desc[UR6][R8.64], R0 ;  /* 0x0000000008007986 */ /* 0x001fe2000c101506 */
[----:B------:R-:W-:Y:S05]  /*0540*/  EXIT ;  /* 0x000000000000794d */ /* 0x000fea0003800000 */
.L_x_596:
[----:B------:R-:W0:Y:S01]  /*0550*/  LDCU UR4, c[0x0][0x380] ;  /* 0x00007000ff0477ac */ /* 0x000e220008000800 */
[----:B------:R-:W-:Y:S01]  /*0560*/  IADD3 R2, PT, PT, R2, -0x1, RZ ;  /* 0xffffffff02027810 */ /* 0x000fe20007ffe0ff */
[----:B------:R-:W-:Y:S04]  /*0570*/  BSSY.RECONVERGENT B0, `(.L_x_601) ;  /* 0x00003c4000007945 */ /* 0x000fe80003800200 */
[----:B------:R-:W-:Y:S01]  /*0580*/  BSSY.RELIABLE B1, `(.L_x_602) ;  /* 0x0000285000017945 */ /* 0x000fe20003800100 */
[----:B------:R-:W-:-:S05]  /*0590*/  VIMNMX.U32 R0, PT, PT, R2, 0x18, PT ;  /* 0x0000001802007848 */ /* 0x000fca0003fe0000 */
[----:B------:R-:W-:Y:S01]  /*05a0*/  VIADD R0, R0, 0x1 ;  /* 0x0000000100007836 */ /* 0x000fe20000000000 */
[----:B0-----:R-:W-:-:S13]  /*05b0*/  ISETP.GE.AND P0, PT, R3, UR4, PT ;  /* 0x0000000403007c0c */ /* 0x001fda000bf06270 */
[----:B------:R-:W-:Y:S05]  /*05c0*/  @P0 BRA `(.L_x_603) ;  /* 0x0000002400f40947 */ /* 0x000fea0003800000 */
[----:B------:R-:W0:Y:S01]  /*05d0*/  LDCU.64 UR8, c[0x0][0x390] ;  /* 0x00007200ff0877ac */ /* 0x000e220008000a00 */
[----:B------:R-:W-:Y:S01]  /*05e0*/  HFMA2 R4, -RZ, RZ, 0, 0 ;  /* 0x00000000ff047431 */ /* 0x000fe200000001ff */
[----:B------:R-:W-:Y:S01]  /*05f0*/  MOV R5, R3 ;  /* 0x0000000300057202 */ /* 0x000fe20000000f00 */
[----:B------:R-:W1:Y:S01]  /*0600*/  LDCU UR5, c[0x0][0x38c] ;  /* 0x00007180ff0577ac */ /* 0x000e620008000800 */
[----:B------:R-:W-:Y:S01]  /*0610*/  ISETP.NE.AND P0, PT, R2, RZ, PT ;  /* 0x000000ff0200720c */ /* 0x000fe20003f05270 */
[----:B------:R-:W2:Y:S01]  /*0620*/  LDCU.64 UR10, c[0x0][0x4b8] ;  /* 0x00009700ff0a77ac */ /* 0x000ea20008000a00 */
[----:B0-----:R-:W-:-:S05]  /*0630*/  IMAD.HI.U32 R6, R3, UR8, R4 ;  /* 0x0000000803067c27 */ /* 0x001fca000f8e0004 */
[----:B------:R-:W-:-:S04]  /*0640*/  SHF.R.U32.HI R7, RZ, UR9, R6 ;  /* 0x00000009ff077c19 */ /* 0x000fc80008011606 */
[----:B------:R-:W-:-:S05]  /*0650*/  IADD3 R4, PT, PT, -R7, RZ, RZ ;  /* 0x000000ff07047210 */ /* 0x000fca0007ffe1ff */
[----:B-1----:R-:W-:-:S04]  /*0660*/  IMAD R4, R4, UR5, R3 ;  /* 0x0000000504047c24 */ /* 0x002fc8000f8e0203 */
[C---:B--2---:R-:W-:Y:S02]  /*0670*/  IMAD R5, R4.reuse, UR10, RZ ;  /* 0x0000000a04057c24 */ /* 0x044fe4000f8e02ff */
[----:B------:R-:W-:Y:S01]  /*0680*/  IMAD R4, R4, UR11, RZ ;  /* 0x0000000b04047c24 */ /* 0x000fe2000f8e02ff */
[----:B------:R-:W-:Y:S06]  /*0690*/  @!P0 BRA `(.L_x_604) ;  /* 0x0000001000748947 */ /* 0x000fec0003800000 */
[----:B------:R-:W0:Y:S01]  /*06a0*/  LDCU.64 UR8, c[0x0][0x398] ;  /* 0x00007300ff0877ac */ /* 0x000e220008000a00 */
[----:B------:R-:W-:Y:S02]  /*06b0*/  MOV R6, RZ ;  /* 0x000000ff00067202 */ /* 0x000fe40000000f00 */
[----:B------:R-:W-:Y:S01]  /*06c0*/  ISETP.NE.AND P0, PT, R0, 0x2, PT ;  /* 0x000000020000780c */ /* 0x000fe20003f05270 */
[----:B------:R-:W1:Y:S01]  /*06d0*/  LDCU UR5, c[0x0][0x3a0] ;  /* 0x00007400ff0577ac */ /* 0x000e620008000800 */
[----:B------:R-:W2:Y:S01]  /*06e0*/  LDCU.64 UR10, c[0x0][0x4c0] ;  /* 0x00009800ff0a77ac */ /* 0x000ea20008000a00 */
[----:B0-----:R-:W-:-:S05]  /*06f0*/  IMAD.HI.U32 R8, R7, UR9, R6 ;  /* 0x0000000907087c27 */ /* 0x001fca000f8e0006 */
[----:B-1----:R-:W-:-:S04]  /*0700*/  SHF.R.U32.HI R9, RZ, UR5, R8 ;  /* 0x00000005ff097c19 */ /* 0x002fc80008011608 */
[----:B------:R-:W-:-:S05]  /*0710*/  IADD3 R6, PT, PT, -R9, RZ, RZ ;  /* 0x000000ff09067210 */ /* 0x000fca0007ffe1ff */
[----:B------:R-:W-:-:S04]  /*0720*/  IMAD R6, R6, UR8, R7 ;  /* 0x0000000806067c24 */ /* 0x000fc8000f8e0207 */
[C---:B--2---:R-:W-:Y:S02]  /*0730*/  IMAD R5, R6.reuse, UR10, R5 ;  /* 0x0000000a06057c24 */ /* 0x044fe4000f8e0205 */
[----:B------:R-:W-:Y:S01]  /*0740*/  IMAD R4, R6, UR11, R4 ;  /* 0x0000000b06047c24 */ /* 0x000fe2000f8e0204 */
[----:B------:R-:W-:Y:S06]  /*0750*/  @!P0 BRA `(.L_x_604) ;  /* 0x0000001000448947 */ /* 0x000fec0003800000 */
[----:B------:R-:W0:Y:S01]  /*0760*/  LDCU.64 UR8, c[0x0][0x3a8] ;  /* 0x00007500ff0877ac */ /* 0x000e220008000a00 */
[----:B------:R-:W-:Y:S01]  /*0770*/  HFMA2 R8, -RZ, RZ, 0, 0 ;  /* 0x00000000ff087431 */ /* 0x000fe200000001ff */
[----:B------:R-:W-:Y:S01]  /*0780*/  ISETP.NE.AND P0, PT, R0, 0x3, PT ;  /* 0x000000030000780c */ /* 0x000fe20003f05270 */
[----:B------:R-:W1:Y:S01]  /*0790*/  LDCU UR5, c[0x0][0x3a4] ;  /* 0x00007480ff0577ac */ /* 0x000e620008000800 */
[----:B------:R-:W2:Y:S02]  /*07a0*/  LDCU.64 UR10, c[0x0][0x4c8] ;  /* 0x00009900ff0a77ac */ /* 0x000ea40008000a00 */
[----:B0-----:R-:W-:-:S05]  /*07b0*/  IMAD.HI.U32 R6, R9, UR8, R8 ;  /* 0x0000000809067c27 */ /* 0x001fca000f8e0008 */
[----:B------:R-:W-:-:S04]  /*07c0*/  SHF.R.U32.HI R7, RZ, UR9, R6 ;  /* 0x00000009ff077c19 */ /* 0x000fc80008011606 */
[----:B------:R-:W-:-:S05]  /*07d0*/  IADD3 R8, PT, PT, -R7, RZ, RZ ;  /* 0x000000ff07087210 */ /* 0x000fca0007ffe1ff */
[----:B-1----:R-:W-:-:S04]  /*07e0*/  IMAD R8, R8, UR5, R9 ;  /* 0x0000000508087c24 */ /* 0x002fc8000f8e0209 */
[C---:B--2---:R-:W-:Y:S02]  /*07f0*/  IMAD R5, R8.reuse, UR10, R5 ;  /* 0x0000000a08057c24 */ /* 0x044fe4000f8e0205 */
[----:B------:R-:W-:Y:S01]  /*0800*/  IMAD R4, R8, UR11, R4 ;  /* 0x0000000b08047c24 */ /* 0x000fe2000f8e0204 */
[----:B------:R-:W-:Y:S06]  /*0810*/  @!P0 BRA `(.L_x_604) ;  /* 0x0000001000148947 */ /* 0x000fec0003800000 */
[----:B------:R-:W0:Y:S01]  /*0820*/  LDCU.64 UR8, c[0x0][0x3b0] ;  /* 0x00007600ff0877ac */ /* 0x000e220008000a00 */
[----:B------:R-:W-:Y:S01]  /*0830*/  IMAD.MOV.U32 R6, RZ, RZ, RZ ;  /* 0x000000ffff067224 */ /* 0x000fe200078e00ff */
        /* <DEDUP_REMOVED lines=11> */
[----:B------:R-:W-:Y:S02]  /*08f0*/  MOV R8, RZ ;  /* 0x000000ff00087202 */ /* 0x000fe40000000f00 */
[----:B------:R-:W-:Y:S01]  /*0900*/  ISETP.NE.AND P0, PT, R0, 0x5, PT ;  /* 0x000000050000780c */ /* 0x000fe20003f05270 */
[----:B------:R-:W1:Y:S01]  /*0910*/  LDCU UR5, c[0x0][0x3bc] ;  /* 0x00007780ff0577ac */ /* 0x000e620008000800 */
[----:B------:R-:W2:Y:S01]  /*0920*/  LDCU.64 UR10, c[0x0][0x4d8] ;  /* 0x00009b00ff0a77ac */ /* 0x000ea20008000a00 */
        /* <DEDUP_REMOVED lines=223> */
[----:B------:R-:W-:Y:S01]  /*1720*/  ISETP.NE.AND P0, PT, R0, 0x18, PT ;  /* 0x000000180000780c */ /* 0x000fe20003f05270 */
[----:B------:R-:W0:Y:S01]  /*1730*/  LDCU.64 UR8, c[0x0][0x4a0] ;  /* 0x00009400ff0877ac */ /* 0x000e220008000a00 */
[----:B------:R-:W-:Y:S01]  /*1740*/  MOV R6, RZ ;  /* 0x000000ff00067202 */ /* 0x000fe20000000f00 */
[----:B------:R-:W1:Y:S01]  /*1750*/  LDCU UR5, c[0x0][0x4a8] ;  /* 0x00009500ff0577ac */ /* 0x000e620008000800 */
[----:B------:R-:W2:Y:S09]  /*1760*/  LDCU.64 UR10, c[0x0][0x570] ;  /* 0x0000ae00ff0a77ac */ /* 0x000eb20008000a00 */
[----:B------:R-:W3:Y:S01]  /*1770*/  @P0 LDC.64 R14, c[0x0][0x4b0] ;  /* 0x00012c00ff0e0b82 */ /* 0x000ee20000000a00 */
[----:B0-----:R-:W-:-:S07]  /*1780*/  IMAD.HI.U32 R10, R7, UR9, R6 ;  /* 0x00000009070a7c27 */ /* 0x001fce000f8e0006 */
[----:B------:R-:W0:Y:S01]  /*1790*/  @P0 LDC R17, c[0x0][0x4ac] ;  /* 0x00012b00ff110b82 */ /* 0x000e220000000800 */
[----:B-1----:R-:W-:Y:S01]  /*17a0*/  SHF.R.U32.HI R11, RZ, UR5, R10 ;  /* 0x00000005ff0b7c19 */ /* 0x002fe2000801160a */
[----:B------:R-:W-:-:S03]  /*17b0*/  @P0 IMAD.MOV.U32 R10, RZ, RZ, RZ ;  /* 0x000000ffff0a0224 */ /* 0x000fc600078e00ff */
[----:B------:R-:W-:-:S03]  /*17c0*/  IADD3 R13, PT, PT, -R11, RZ, RZ ;  /* 0x000000ff0b0d7210 */ /* 0x000fc60007ffe1ff */
[----:B------:R-:W1:Y:S01]  /*17d0*/  @P0 LDC.64 R8, c[0x0][0x578] ;  /* 0x00015e00ff080b82 */ /* 0x000e620000000a00 */
[----:B---3--:R-:W-:-:S05]  /*17e0*/  @P0 IMAD.HI.U32 R6, R11, R14, R10 ;  /* 0x0000000e0b060227 */ /* 0x008fca00078e000a */
[----:B------:R-:W-:Y:S01]  /*17f0*/  @P0 SHF.R.U32.HI R10, RZ, R15, R6 ;  /* 0x0000000fff0a0219 */ /* 0x000fe20000011606 */
[----:B------:R-:W-:-:S03]  /*1800*/  IMAD R6, R13, UR8, R7 ;  /* 0x000000080d067c24 */ /* 0x000fc6000f8e0207 */
[----:B------:R-:W-:Y:S01]  /*1810*/  @P0 IADD3 R10, PT, PT, -R10, RZ, RZ ;  /* 0x000000ff0a0a0210 */ /* 0x000fe20007ffe1ff */
[C---:B--2---:R-:W-:Y:S02]  /*1820*/  IMAD R5, R6.reuse, UR10, R5 ;  /* 0x0000000a06057c24 */ /* 0x044fe4000f8e0205 */
[----:B------:R-:W-:Y:S02]  /*1830*/  IMAD R4, R6, UR11, R4 ;  /* 0x0000000b06047c24 */ /* 0x000fe4000f8e0204 */
[----:B0-----:R-:W-:-:S04]  /*1840*/  @P0 IMAD R10, R10, R17, R11 ;  /* 0x000000110a0a0224 */ /* 0x001fc800078e020b */
[C---:B-1----:R-:W-:Y:S02]  /*1850*/  @P0 IMAD R5, R10.reuse, R8, R5 ;  /* 0x000000080a050224 */ /* 0x042fe400078e0205 */
[----:B------:R-:W-:-:S07]  /*1860*/  @P0 IMAD R4, R10, R9, R4 ;  /* 0x000000090a040224 */ /* 0x000fce00078e0204 */
.L_x_604:
[----:B------:R-:W0:Y:S02]  /*1870*/  LDCU.64 UR8, c[0x0][0x588] ;  /* 0x0000b100ff0877ac */ /* 0x000e240008000a00 */
[----:B0-----:R-:W-:-:S04]  /*1880*/  IADD3 R6, P0, PT, R4, UR8, RZ ;  /* 0x0000000804067c10 */ /* 0x001fc8000ff1e0ff */
[----:B------:R-:W-:Y:S01]  /*1890*/  IADD3.X R7, PT, PT, RZ, UR9, RZ, P0, !PT ;  /* 0x00000009ff077c10 */ /* 0x000fe200087fe4ff */
[----:B------:R-:W0:Y:S01]  /*18a0*/  LDC.64 R10, c[0x0][0x598] ;  /* 0x00016600ff0a7b82 */ /* 0x000e220000000a00 */
[----:B------:R-:W1:Y:S03]  /*18b0*/  LDCU.64 UR8, c[0x0][0x580] ;  /* 0x0000b000ff0877ac */ /* 0x000e660008000a00 */
[----:B------:R-:W2:Y:S02]  /*18c0*/  LDG.E.U16 R6, desc[UR6][R6.64] ;  /* 0x0000000606067981 */ /* 0x000ea4000c1e1500 */
[----:B--2---:R-:W-:-:S05]  /*18d0*/  HADD2.F32 R12, -RZ, R6.H0_H0 ;  /* 0x20000006ff0c7230 */ /* 0x004fca0000004100 */
[----:B------:R-:W-:-:S13]  /*18e0*/  FSETP.NE.FTZ.AND P0, PT, |R12|, +INF , PT ;  /* 0x7f8000000c00780b */ /* 0x000fda0003f15200 */
[----:B------:R-:W2:Y:S01]  /*18f0*/  @!P0 LDC.64 R8, c[0x0][0x590] ;  /* 0x00016400ff088b82 */ /* 0x000ea20000000a00 */
[----:B------:R-:W-:-:S05]  /*1900*/  @!P0 MOV R13, 0x3f800000 ;  /* 0x3f800000000d8802 */ /* 0x000fca0000000f00 */
[----:B--2---:R2:W-:Y:S04]  /*1910*/  @!P0 STG.E desc[UR6][R8.64], R13 ;  /* 0x0000000d08008986 */ /* 0x0045e8000c101906 */
[----:B0-----:R-:W3:Y:S01]  /*1920*/  LDG.E R11, desc[UR6][R10.64] ;  /* 0x000000060a0b7981 */ /* 0x001ee2000c1e1900 */
[----:B------:R-:W-:Y:S02]  /*1930*/  IADD3 R3, PT, PT, R3, 0x80, RZ ;  /* 0x0000008003037810 */ /* 0x000fe40007ffe0ff */
[----:B---3--:R-:W-:-:S13]  /*1940*/  FSETP.NEU.FTZ.AND P0, PT, R11, 1, PT ;  /* 0x3f8000000b00780b */ /* 0x008fda0003f1d000 */
[----:B------:R-:W-:Y:S01]  /*1950*/  @P0 FMUL.FTZ R12, R12, R11 ;  /* 0x0000000b0c0c0220 */ /* 0x000fe20000410000 */
[----:B-1----:R-:W-:-:S04]  /*1960*/  IADD3 R4, P0, PT, R5, UR8, RZ ;  /* 0x0000000805047c10 */ /* 0x002fc8000ff1e0ff */
[----:B------:R-:W-:Y:S02]  /*1970*/  F2FP.F16.F32.PACK_AB R12, RZ, R12 ;  /* 0x0000000cff0c723e */ /* 0x000fe400000000ff */
[----:B------:R-:W-:Y:S02]  /*1980*/  IADD3.X R5, PT, PT, RZ, UR9, RZ, P0, !PT ;  /* 0x00000009ff057c10 */ /* 0x000fe400087fe4ff */
[----:B------:R-:W-:-:S03]  /*1990*/  ISETP.GE.AND P0, PT, R3, UR4, PT ;  /* 0x0000000403007c0c */ /* 0x000fc6000bf06270 */
[----:B------:R2:W-:Y:S10]  /*19a0*/  STG.E.U16 desc[UR6][R4.64], R12 ;  /* 0x0000000c04007986 */ /* 0x0005f4000c101506 */
[----:B------:R-:W-:Y:S05]  /*19b0*/  @P0 BREAK.RELIABLE B1 ;  /* 0x0000000000010942 */ /* 0x000fea0003800100 */
[----:B------:R-:W-:Y:S05]  /*19c0*/  @P0 BRA `(.L_x_605) ;  /* 0x0000002400f80947 */ /* 0x000fea0003800000 */
[----:B------:R-:W0:Y:S01]  /*19d0*/  LDCU.64 UR8, c[0x0][0x390] ;  /* 0x00007200ff0877ac */ /* 0x000e220008000a00 */
[----:B--2---:R-:W-:Y:S01]  /*19e0*/  HFMA2 R4, -RZ, RZ, 0, 0 ;  /* 0x00000000ff047431 */ /* 0x004fe200000001ff */
[----:B------:R-:W-:Y:S01]  /*19f0*/  MOV R5, R3 ;  /* 0x0000000300057202 */ /* 0x000fe20000000f00 */
[----:B------:R-:W1:Y:S01]  /*1a00*/  LDCU UR5, c[0x0][0x38c] ;  /* 0x00007180ff0577ac */ /* 0x000e620008000800 */
[----:B------:R-:W-:Y:S01]  /*1a10*/  ISETP.NE.AND P0, PT, R2, RZ, PT ;  /* 0x000000ff0200720c */ /* 0x000fe20003f05270 */
[----:B------:R-:W2:Y:S01]  /*1a20*/  LDCU.64 UR10, c[0x0][0x4b8] ;  /* 0x00009700ff0a77ac */ /* 0x000ea20008000a00 */
[----:B0-----:R-:W-:-:S05]  /*1a30*/  IMAD.HI.U32 R6, R3, UR8, R4 ;  /* 0x0000000803067c27 */ /* 0x001fca000f8e0004 */
[----:B------:R-:W-:-:S05]  /*1a40*/  SHF.R.U32.HI R7, RZ, UR9, R6 ;  /* 0x00000009ff077c19 */ /* 0x000fca0008011606 */
[----:B------:R-:W-:-:S04]  /*1a50*/  IMAD.MOV R4, RZ, RZ, -R7 ;  /* 0x000000ffff047224 */ /* 0x000fc800078e0a07 */
        /* <DEDUP_REMOVED lines=106> */
[----:B-1----:R-:W-:-:S05]  /*2100*/  SHF.R.U32.HI R9, RZ, UR5, R8 ;  /* 0x00000005ff097c19 */ /* 0x002fca0008011608 */
[----:B------:R-:W-:-:S04]  /*2110*/  IMAD.MOV R6, RZ, RZ, -R9 ;  /* 0x000000ffff067224 */ /* 0x000fc800078e0a09 */
        /* <DEDUP_REMOVED lines=106> */
[----:B------:R-:W-:-:S05]  /*27c0*/  SHF.R.U32.HI R7, RZ, UR9, R6 ;  /* 0x00000009ff077c19 */ /* 0x000fca0008011606 */
[----:B------:R-:W-:-:S04]  /*27d0*/  IMAD.MOV R8, RZ, RZ, -R7 ;  /* 0x000000ffff087224 */ /* 0x000fc800078e0a07 */
        /* <DEDUP_REMOVED lines=54> */
[----:B------:R-:W-:Y:S01]  /*2b40*/  IMAD.MOV.U32 R6, RZ, RZ, RZ ;  /* 0x000000ffff067224 */ /* 0x000fe200078e00ff */
[----:B------:R-:W1:Y:S01]  /*2b50*/  LDCU UR5, c[0x0][0x4a8] ;  /* 0x00009500ff0577ac */ /* 0x000e620008000800 */
[----:B------:R-:W2:Y:S09]  /*2b60*/  LDCU.64 UR10, c[0x0][0x570] ;  /* 0x0000ae00ff0a77ac */ /* 0x000eb20008000a00 */
[----:B------:R-:W3:Y:S01]  /*2b70*/  @P0 LDC.64 R14, c[0x0][0x4b0] ;  /* 0x00012c00ff0e0b82 */ /* 0x000ee20000000a00 */
[----:B0-----:R-:W-:-:S07]  /*2b80*/  IMAD.HI.U32 R10, R7, UR9, R6 ;  /* 0x00000009070a7c27 */ /* 0x001fce000f8e0006 */
[----:B------:R-:W0:Y:S01]  /*2b90*/  @P0 LDC R17, c[0x0][0x4ac] ;  /* 0x00012b00ff110b82 */ /* 0x000e220000000800 */
[----:B-1----:R-:W-:Y:S02]  /*2ba0*/  SHF.R.U32.HI R11, RZ, UR5, R10 ;  /* 0x00000005ff0b7c19 */ /* 0x002fe4000801160a */
[----:B------:R-:W-:Y:S02]  /*2bb0*/  @P0 MOV R10, RZ ;  /* 0x000000ff000a0202 */ /* 0x000fe40000000f00 */
        /* <DEDUP_REMOVED lines=11> */
.L_x_606:
        /* <DEDUP_REMOVED lines=17> */
[----:B------:R-:W-:-:S05]  /*2d80*/  IADD3.X R5, PT, PT, RZ, UR9, RZ, P0, !PT ;  /* 0x00000009ff057c10 */ /* 0x000fca00087fe4ff */
[----:B------:R2:W-:Y:S02]  /*2d90*/  STG.E.U16 desc[UR6][R4.64], R12 ;  /* 0x0000000c04007986 */ /* 0x0005e4000c101506 */
.L_x_603:
[----:B------:R-:W-:-:S13]  /*2da0*/  ISETP.GE.AND P0, PT, R3, UR4, PT ;  /* 0x0000000403007c0c */ /* 0x000fda000bf06270 */
[----:B------:R-:W-:Y:S05]  /*2db0*/  @P0 BREAK.RELIABLE B1 ;  /* 0x0000000000010942 */ /* 0x000fea0003800100 */
[----:B------:R-:W-:Y:S05]  /*2dc0*/  @P0 BRA `(.L_x_605) ;  /* 0x0000001000f80947 */ /* 0x000fea0003800000 */
[----:B------:R-:W-:Y:S05]  /*2dd0*/  BSYNC.RELIABLE B1 ;  /* 0x0000000000017941 */ /* 0x000fea0003800100 */
.L_x_602:
[----:B------:R-:W0:Y:S01]  /*2de0*/  LDCU.64 UR8, c[0x0][0x390] ;  /* 0x00007200ff0877ac */ /* 0x000e220008000a00 */
[----:B--2---:R-:W-:Y:S01]  /*2df0*/  MOV R4, RZ ;  /* 0x000000ff00047202 */ /* 0x004fe20000000f00 */
[----:B------:R-:W-:Y:S01]  /*2e00*/  IMAD.MOV.U32 R5, RZ, RZ, R3 ;  /* 0x000000ffff057224 */ /* 0x000fe200078e0003 */
[----:B------:R-:W-:Y:S01]  /*2e10*/  ISETP.NE.AND P0, PT, R2, RZ, PT ;  /* 0x000000ff0200720c */ /* 0x000fe20003f05270 */
[----:B------:R-:W1:Y:S01]  /*2e20*/  LDCU UR5, c[0x0][0x38c] ;  /* 0x00007180ff0577ac */ /* 0x000e620008000800 */
        /* <DEDUP_REMOVED lines=272> */
[----:B------:R-:W-:Y:S01]  /*3f30*/  ISETP.NE.AND P0, PT, R0, 0x18, PT ;  /* 0x000000180000780c */ /* 0x000fe20003f05270 */
[----:B------:R-:W0:Y:S01]  /*3f40*/  LDCU.64 UR8, c[0x0][0x4a0] ;  /* 0x00009400ff0877ac */ /* 0x000e220008000a00 */
[----:B------:R-:W-:Y:S01]  /*3f50*/  HFMA2 R6, -RZ, RZ, 0, 0 ;  /* 0x00000000ff067431 */ /* 0x000fe200000001ff */
        /* <DEDUP_REMOVED lines=18> */
.L_x_607:
        /* <DEDUP_REMOVED lines=11> */
[----:B0-----:R-:W2:Y:S01]  /*4130*/  LDG.E R11, desc[UR6][R10.64] ;  /* 0x000000060a0b7981 */ /* 0x001ea2000c1e1900 */
[----:B------:R-:W-:Y:S02]  /*4140*/  IADD3 R3, PT, PT, R3, 0x80, RZ ;  /* 0x0000008003037810 */ /* 0x000fe40007ffe0ff */
[----:B--2---:R-:W-:-:S13]  /*4150*/  FSETP.NEU.FTZ.AND P0, PT, R11, 1, PT ;  /* 0x3f8000000b00780b */ /* 0x004fda0003f1d000 */
[----:B------:R-:W-:Y:S01]  /*4160*/  @P0 FMUL.FTZ R12, R12, R11 ;  /* 0x0000000b0c0c0220 */ /* 0x000fe20000410000 */
[----:B-1----:R-:W-:-:S04]  /*4170*/  IADD3 R4, P0, PT, R5, UR8, RZ ;  /* 0x0000000805047c10 */ /* 0x002fc8000ff1e0ff */
[----:B------:R-:W-:Y:S02]  /*4180*/  F2FP.F16.F32.PACK_AB R12, RZ, R12 ;  /* 0x0000000cff0c723e */ /* 0x000fe400000000ff */
[----:B------:R-:W-:-:S05]  /*4190*/  IADD3.X R5, PT, PT, RZ, UR9, RZ, P0, !PT ;  /* 0x00000009ff057c10 */ /* 0x000fca00087fe4ff */
[----:B------:R3:W-:Y:S02]  /*41a0*/  STG.E.U16 desc[UR6][R4.64], R12 ;  /* 0x0000000c04007986 */ /* 0x0007e4000c101506 */
.L_x_605:
[----:B------:R-:W-:Y:S05]  /*41b0*/  BSYNC.RECONVERGENT B0 ;  /* 0x0000000000007941 */ /* 0x000fea0003800200 */
.L_x_601:
[----:B------:R-:W-:Y:S05]  /*41c0*/  WARPSYNC.ALL ;  /* 0x0000000000007948 */ /* 0x000fea0003800000 */
[----:B------:R-:W-:-:S13]  /*41d0*/  ISETP.GE.AND P0, PT, R3, UR4, PT ;  /* 0x0000000403007c0c */ /* 0x000fda000bf06270 */
[----:B------:R-:W-:Y:S05]  /*41e0*/  @P0 EXIT ;  /* 0x000000000000094d */ /* 0x000fea0003800000 */
[----:B------:R-:W0:Y:S01]  /*41f0*/  LDCU.64 UR4, c[0x0][0x390] ;  /* 0x00007200ff0477ac */ /* 0x000e220008000a00 */
[----:B--23--:R-:W-:Y:S01]  /*4200*/  MOV R5, R3 ;  /* 0x0000000300057202 */ /* 0x00cfe20000000f00 */
[----:B------:R-:W-:Y:S01]  /*4210*/  IMAD.MOV.U32 R4, RZ, RZ, RZ ;  /* 0x000000ffff047224 */ /* 0x000fe200078e00ff */
        /* <DEDUP_REMOVED lines=277> */
[----:B------:R-:W1:Y:S10]  /*5370*/  LDCU UR4, c[0x0][0x4a8] ;  /* 0x00009500ff0477ac */ /* 0x000e740008000800 */
[----:B------:R-:W2:Y:S01]  /*5380*/  @P0 LDC.64 R8, c[0x0][0x4b0] ;  /* 0x00012c00ff080b82 */ /* 0x000ea20000000a00 */
[----:B0-----:R-:W-:-:S07]  /*5390*/  IMAD.HI.U32 R6, R5, UR9, R4 ;  /* 0x0000000905067c27 */ /* 0x001fce000f8e0004 */
[----:B------:R-:W0:Y:S01]  /*53a0*/  @P0 LDC R11, c[0x0][0x4ac] ;  /* 0x00012b00ff0b0b82 */ /* 0x000e220000000800 */
[----:B-1----:R-:W-:Y:S01]  /*53b0*/  SHF.R.U32.HI R7, RZ, UR4, R6 ;  /* 0x00000004ff077c19 */ /* 0x002fe20008011606 */
[----:B------:R-:W1:Y:S01]  /*53c0*/  LDCU.64 UR4, c[0x0][0x570] ;  /* 0x0000ae00ff0477ac */ /* 0x000e620008000a00 */
[----:B------:R-:W-:Y:S02]  /*53d0*/  @P0 MOV R6, RZ ;  /* 0x000000ff00060202 */ /* 0x000fe40000000f00 */
[----:B------:R-:W-:-:S03]  /*53e0*/  IADD3 R4, PT, PT, -R7, RZ, RZ ;  /* 0x000000ff07047210 */ /* 0x000fc60007ffe1ff */
[----:B------:R-:W3:Y:S02]  /*53f0*/  @P0 LDC.64 R12, c[0x0][0x578] ;  /* 0x00015e00ff0c0b82 */ /* 0x000ee40000000a00 */
[----:B------:R-:W-:Y:S02]  /*5400*/  IMAD R4, R4, UR8, R5 ;  /* 0x0000000804047c24 */ /* 0x000fe4000f8e0205 */
[----:B--2---:R-:W-:-:S05]  /*5410*/  @P0 IMAD.HI.U32 R0, R7, R8, R6 ;  /* 0x0000000807000227 */ /* 0x004fca00078e0006 */
[----:B------:R-:W-:Y:S01]  /*5420*/  @P0 SHF.R.U32.HI R0, RZ, R9, R0 ;  /* 0x00000009ff000219 */ /* 0x000fe20000011600 */
[C---:B-1----:R-:W-:Y:S02]  /*5430*/  IMAD R3, R4.reuse, UR4, R3 ;  /* 0x0000000404037c24 */ /* 0x042fe4000f8e0203 */
[----:B------:R-:W-:Y:S01]  /*5440*/  IMAD R2, R4, UR5, R2 ;  /* 0x0000000504027c24 */ /* 0x000fe2000f8e0202 */
[----:B------:R-:W-:-:S05]  /*5450*/  @P0 IADD3 R6, PT, PT, -R0, RZ, RZ ;  /* 0x000000ff00060210 */ /* 0x000fca0007ffe1ff */
[----:B0-----:R-:W-:-:S04]  /*5460*/  @P0 IMAD R6, R11, R6, R7 ;  /* 0x000000060b060224 */ /* 0x001fc800078e0207 */
[C---:B---3--:R-:W-:Y:S02]  /*5470*/  @P0 IMAD R3, R6.reuse, R12, R3 ;  /* 0x0000000c06030224 */ /* 0x048fe400078e0203 */
[----:B------:R-:W-:-:S07]  /*5480*/  @P0 IMAD R2, R6, R13, R2 ;  /* 0x0000000d06020224 */ /* 0x000fce00078e0202 */
.L_x_608:
[----:B------:R-:W0:Y:S02]  /*5490*/  LDCU.128 UR8, c[0x0][0x580] ;  /* 0x0000b000ff0877ac */ /* 0x000e240008000c00 */
[----:B0-----:R-:W-:-:S04]  /*54a0*/  IADD3 R4, P0, PT, R2, UR10, RZ ;  /* 0x0000000a02047c10 */ /* 0x001fc8000ff1e0ff */
[----:B------:R-:W-:-:S05]  /*54b0*/  IADD3.X R5, PT, PT, RZ, UR11, RZ, P0, !PT ;  /* 0x0000000bff057c10 */ /* 0x000fca00087fe4ff */
[----:B------:R-:W2:Y:S01]  /*54c0*/  LDG.E.U16 R4, desc[UR6][R4.64] ;  /* 0x0000000604047981 */ /* 0x000ea2000c1e1500 */
[----:B------:R-:W0:Y:S01]  /*54d0*/  LDC.64 R8, c[0x0][0x598] ;  /* 0x00016600ff087b82 */ /* 0x000e220000000a00 */
[----:B--2---:R-:W-:-:S05]  /*54e0*/  HADD2.F32 R0, -RZ, R4.H0_H0 ;  /* 0x20000004ff007230 */ /* 0x004fca0000004100 */
[----:B------:R-:W-:-:S13]  /*54f0*/  FSETP.NE.FTZ.AND P0, PT, |R0|, +INF , PT ;  /* 0x7f8000000000780b */ /* 0x000fda0003f15200 */
[----:B------:R-:W1:Y:S01]  /*5500*/  @!P0 LDC.64 R6, c[0x0][0x590] ;  /* 0x00016400ff068b82 */ /* 0x000e620000000a00 */
[----:B------:R-:W-:-:S05]  /*5510*/  @!P0 MOV R11, 0x3f800000 ;  /* 0x3f800000000b8802 */ /* 0x000fca0000000f00 */
[----:B-1----:R-:W-:Y:S04]  /*5520*/  @!P0 STG.E desc[UR6][R6.64], R11 ;  /* 0x0000000b06008986 */ /* 0x002fe8000c101906 */
[----:B0-----:R-:W2:Y:S02]  /*5530*/  LDG.E R9, desc[UR6][R8.64] ;  /* 0x0000000608097981 */ /* 0x001ea4000c1e1900 */
[----:B--2---:R-:W-:-:S13]  /*5540*/  FSETP.NEU.FTZ.AND P0, PT, R9, 1, PT ;  /* 0x3f8000000900780b */ /* 0x004fda0003f1d000 */
[----:B------:R-:W-:Y:S01]  /*5550*/  @P0 FMUL.FTZ R0, R0, R9 ;  /* 0x0000000900000220 */ /* 0x000fe20000410000 */
[----:B------:R-:W-:-:S04]  /*5560*/  IADD3 R2, P0, PT, R3, UR8, RZ ;  /* 0x0000000803027c10 */ /* 0x000fc8000ff1e0ff */
[----:B------:R-:W-:Y:S02]  /*5570*/  F2FP.F16.F32.PACK_AB R0, RZ, R0 ;  /* 0x00000000ff00723e */ /* 0x000fe400000000ff */
[----:B------:R-:W-:-:S05]  /*5580*/  IADD3.X R3, PT, PT, RZ, UR9, RZ, P0, !PT ;  /* 0x00000009ff037c10 */ /* 0x000fca00087fe4ff */
[----:B------:R-:W-:Y:S01]  /*5590*/  STG.E.U16 desc[UR6][R2.64], R0 ;  /* 0x0000000002007986 */ /* 0x000fe2000c101506 */
[----:B------:R-:W-:Y:S05]  /*55a0*/  EXIT ;  /* 0x000000000000794d */ /* 0x000fea0003800000 */
.L_x_609:
        /* <DEDUP_REMOVED lines=13> */
.L_x_1962:


//--------------------- .text._ZN2at6native27unrolled_elementwise_kernelIZZZNS0_46_GLOBAL__N__5fd40885_13_AmpKernels_cu_3810c27339_amp_non_finite_check_and_unscale_cuda_ERNS_6TensorES4_RKS3_ENKUlvE_clEvENKUlvE1_clEvEUlN3c104HalfEE_St5arrayIPcLm2EELi4E23TrivialOffsetCalculatorILi1EjESG_NS0_6memory15LoadWithoutCastENSH_16StoreWithoutCastEEEviT_T0_T2_T3_T4_T5_ --------------------------
	.section	.text._ZN2at6native27unrolled_elementwise_kernelIZZZNS0_46_GLOBAL__N__5fd40885_13_AmpKernels_cu_3810c27339_amp_non_finite_check_and_unscale_cuda_ERNS_6TensorES4_RKS3_ENKUlvE_clEvENKUlvE1_clEvEUlN3c104HalfEE_St5arrayIPcLm2EELi4E23TrivialOffsetCalculatorILi1EjESG_NS0_6memory15LoadWithoutCastENSH_16StoreWithoutCastEEEviT_T0_T2_T3_T4_T5_,"ax",@progbits
	.align	128
        .global         _ZN2at6native27unrolled_elementwise_kernelIZZZNS0_46_GLOBAL__N__5fd40885_13_AmpKernels_cu_3810c27339_amp_non_finite_check_and_unscale_cuda_ERNS_6TensorES4_RKS3_ENKUlvE_clEvENKUlvE1_clEvEUlN3c104HalfEE_St5arrayIPcLm2EELi4E23TrivialOffsetCalculatorILi1EjESG_NS0_6memory15LoadWithoutCastENSH_16StoreWithoutCastEEEviT_T0_T2_T3_T4_T5_
        .type           _ZN2at6native27unrolled_elementwise_kernelIZZZNS0_46_GLOBAL__N__5fd40885_13_AmpKernels_cu_3810c27339_amp_non_finite_check_and_unscale_cuda_ERNS_6TensorES4_RKS3_ENKUlvE_clEvENKUlvE1_clEvEUlN3c104HalfEE_St5arrayIPcLm2EELi4E23TrivialOffsetCalculatorILi1EjESG_NS0_6memory15LoadWithoutCastENSH_16StoreWithoutCastEEEviT_T0_T2_T3_T4_T5_,@function
        .size           _ZN2at6native27unrolled_elementwise_kernelIZZZNS0_46_GLOBAL__N__5fd40885_13_AmpKernels_cu_3810c27339_amp_non_finite_check_and_unscale_cuda_ERNS_6TensorES4_RKS3_ENKUlvE_clEvENKUlvE1_clEvEUlN3c104HalfEE_St5arrayIPcLm2EELi4E23TrivialOffsetCalculatorILi1EjESG_NS0_6memory15LoadWithoutCastENSH_16StoreWithoutCastEEEviT_T0_T2_T3_T4_T5_,(.L_x_1963 - _ZN2at6native27unrolled_elementwise_kernelIZZZNS0_46_GLOBAL__N__5fd40885_13_AmpKernels_cu_3810c27339_amp_non_finite_check_and_unscale_cuda_ERNS_6TensorES4_RKS3_ENKUlvE_clEvENKUlvE1_clEvEUlN3c104HalfEE_St5arrayIPcLm2EELi4E23TrivialOffsetCalculatorILi1EjESG_NS0_6memory15LoadWithoutCastENSH_16StoreWithoutCastEEEviT_T0_T2_T3_T4_T5_)
        .other          _ZN2at6native27unrolled_elementwise_kernelIZZZNS0_46_GLOBAL__N__5fd40885_13_AmpKernels_cu_3810c27339_amp_non_finite_check_and_unscale_cuda_ERNS_6TensorES4_RKS3_ENKUlvE_clEvENKUlvE1_clEvEUlN3c104HalfEE_St5arrayIPcLm2EELi4E23TrivialOffsetCalculatorILi1EjESG_NS0_6memory15LoadWithoutCastENSH_16StoreWithoutCastEEEviT_T0_T2_T3_T4_T5_,@"STO_CUDA_ENTRY STV_DEFAULT"
_ZN2at6native27unrolled_elementwise_kernelIZZZNS0_46_GLOBAL__N__5fd40885_13_AmpKernels_cu_3810c27339_amp_non_finite_check_and_unscale_cuda_ERNS_6TensorES4_RKS3_ENKUlvE_clEvENKUlvE1_clEvEUlN3c104HalfEE_St5arrayIPcLm2EELi4E23TrivialOffsetCalculatorILi1EjESG_NS0_6memory15LoadWithoutCastENSH_16StoreWithoutCastEEEviT_T0_T2_T3_T4_T5_:
.text._ZN2at6native27unrolled_elementwise_kernelIZZZNS0_46_GLOBAL__N__5fd40885_13_AmpKernels_cu_3810c27339_amp_non_finite_check_and_unscale_cuda_ERNS_6TensorES4_RKS3_ENKUlvE_clEvENKUlvE1_clEvEUlN3c104HalfEE_St5arrayIPcLm2EELi4E23TrivialOffsetCalculatorILi1EjESG_NS0_6memory15LoadWithoutCastENSH_16StoreWithoutCastEEEviT_T0_T2_T3_T4_T5_:
[----:B------:R-:W-:Y:S01]  /*0000*/  LDC R1, c[0x0][0x37c] ;  /* 0x0000df00ff017b82 */ /* 0x000fe20000000800 */
[----:B------:R-:W0:Y:S07]  /*0010*/  S2R R0, SR_CTAID.X ;  /* 0x0000000000007919 */ /* 0x000e2e0000002500 */
[----:B------:R-:W0:Y:S01]  /*0020*/  LDC R3, c[0x0][0x380] ;  /* 0x0000e000ff037b82 */ /* 0x000e220000000800 */
[----:B------:R-:W1:Y:S01]  /*0030*/  LDCU.64 UR4, c[0x0][0x358] ;  /* 0x00006b00ff0477ac */ /* 0x000e620008000a00 */
[----:B------:R-:W2:Y:S01]  /*0040*/  S2R R13, SR_TID.X ;  /* 0x00000000000d7919 */ /* 0x000ea20000002100 */
[----:B0-----:R-:W-:-:S02]  /*0050*/  IMAD R2, R0, -0x200, R3 ;  /* 0xfffffe0000027824 */ /* 0x001fc400078e0203 */
[----:B--2---:R-:W-:-:S03]  /*0060*/  IMAD.MOV.U32 R3, RZ, RZ, R13 ;  /* 0x000000ffff037224 */ /* 0x004fc600078e000d */
[----:B------:R-:W-:-:S13]  /*0070*/  ISETP.GE.AND P0, PT, R13, R2, PT ;  /* 0x000000020d00720c */ /* 0x000fda0003f06270 */
[----:B------:R-:W-:Y:S01]  /*0080*/  @!P0 VIADD R13, R3, 0x80 ;  /* 0x00000080030d8836 */ /* 0x000fe20000000000 */
[----:B------:R-:W0:Y:S01]  /*0090*/  @!P0 LDC.64 R6, c[0x0][0x3a8] ;  /* 0x0000ea00ff068b82 */ /* 0x000e220000000a00 */
[----:B------:R-:W-:-:S03]  /*00a0*/  @!P0 LEA R15, R0, R3, 0x9 ;  /* 0x00000003000f8211 */ /* 0x000fc600078e48ff */
[----:B------:R-:W-:-:S13]  /*00b0*/  ISETP.GE.AND P1, PT, R13, R2, PT ;  /* 0x000000020d00720c */ /* 0x000fda0003f26270 */
[----:B------:R-:W-:Y:S01]  /*00c0*/  @!P1 IMAD R17, R0, 0x200, R13 ;  /* 0x0000020000119824 */ /* 0x000fe200078e020d */
[----:B------:R-:W-:Y:S01]  /*00d0*/  @!P1 IADD3 R13, PT, PT, R13, 0x80, RZ ;  /* 0x000000800d0d9810 */ /* 0x000fe20007ffe0ff */
[----:B------:R-:W2:Y:S03]  /*00e0*/  @!P1 LDC.64 R8, c[0x0][0x3a8] ;  /* 0x0000ea00ff089b82 */ /* 0x000ea60000000a00 */
[----:B------:R-:W-:Y:S01]  /*00f0*/  ISETP.GE.AND P3, PT, R13, R2, PT ;  /* 0x000000020d00720c */ /* 0x000fe20003f66270 */
[----:B0-----:R-:W-:-:S12]  /*0100*/  @!P0 IMAD.WIDE.U32 R6, R15, 0x2, R6 ;  /* 0x000000020f068825 */ /* 0x001fd800078e0006 */
[----:B------:R-:W0:Y:S01]  /*0110*/  @!P3 LDC.64 R10, c[0x0][0x3a8] ;  /* 0x0000ea00ff0abb82 */ /* 0x000e220000000a00 */
[----:B------:R-:W-:Y:S02]  /*0120*/  @!P3 IMAD R19, R0, 0x200, R13 ;  /* 0x000002000013b824 */ /* 0x000fe400078e020d */
[----:B------:R-:W-:Y:S02]  /*0130*/  @!P3 VIADD R13, R13, 0x80 ;  /* 0x000000800d0db836 */ /* 0x000fe40000000000 */
[----:B--2---:R-:W-:-:S03]  /*0140*/  @!P1 IMAD.WIDE.U32 R8, R17, 0x2, R8 ;  /* 0x0000000211089825 */ /* 0x004fc600078e0008 */
[----:B------:R-:W-:-:S13]  /*0150*/  ISETP.GE.AND P2, PT, R13, R2, PT ;  /* 0x000000020d00720c */ /* 0x000fda0003f46270 */
[----:B------:R-:W2:Y:S01]  /*0160*/  @!P2 LDC.64 R4, c[0x0][0x3a8] ;  /* 0x0000ea00ff04ab82 */ /* 0x000ea20000000a00 */
[----:B------:R-:W-:Y:S02]  /*0170*/  @!P2 IMAD R13, R0, 0x200, R13 ;  /* 0x00000200000da824 */ /* 0x000fe400078e020d */
[--C-:B0-----:R-:W-:Y:S01]  /*0180*/  @!P3 IMAD.WIDE.U32 R16, R19, 0x2, R10.reuse ;  /* 0x000000021310b825 */ /* 0x101fe200078e000a */
[----:B------:R-:W-:Y:S02]  /*0190*/  PRMT R11, RZ, 0x7610, R11 ;  /* 0x00007610ff0b7816 */ /* 0x000fe4000000000b */
[----:B------:R-:W-:-:S04]  /*01a0*/  PRMT R10, RZ, 0x7610, R10 ;  /* 0x00007610ff0a7816 */ /* 0x000fc8000000000a */
[----:B-1----:R0:W5:Y:S01]  /*01b0*/  @!P0 LDG.E.U16 R11, desc[UR4][R6.64] ;  /* 0x00000004060b8981 */ /* 0x002162000c1e1500 */
[C---:B------:R-:W-:Y:S01]  /*01c0*/  ISETP.GE.AND P0, PT, R3.reuse, R2, PT ;  /* 0x000000020300720c */ /* 0x040fe20003f06270 */
[C---:B------:R-:W-:Y:S01]  /*01d0*/  VIADD R23, R3.reuse, 0x80 ;  /* 0x0000008003177836 */ /* 0x040fe20000000000 */
[C---:B------:R-:W-:Y:S01]  /*01e0*/  IADD3 R19, PT, PT, R3.reuse, 0x100, RZ ;  /* 0x0000010003137810 */ /* 0x040fe20007ffe0ff */
[----:B------:R-:W-:Y:S01]  /*01f0*/  VIADD R21, R3, 0x180 ;  /* 0x0000018003157836 */ /* 0x000fe20000000000 */
[----:B------:R-:W-:Y:S01]  /*0200*/  BSSY.RECONVERGENT B0, `(.L_x_610) ;  /* 0x000001a000007945 */ /* 0x000fe20003800200 */
[----:B------:R1:W5:Y:S08]  /*0210*/  @!P1 LDG.E.U16 R10, desc[UR4][R8.64] ;  /* 0x00000004080a9981 */ /* 0x000370000c1e1500 */
[----:B------:R-:W0:Y:S01]  /*0220*/  @!P0 LDC.64 R14, c[0x0][0x3a0] ;  /* 0x0000e800ff0e8b82 */ /* 0x000e220000000a00 */
[----:B--2---:R-:W-:Y:S01]  /*0230*/  @!P2 IMAD.WIDE.U32 R12, R13, 0x2, R4 ;  /* 0x000000020d0ca825 */ /* 0x004fe200078e0004 */
[----:B------:R-:W-:-:S02]  /*0240*/  PRMT R5, RZ, 0x7610, R5 ;  /* 0x00007610ff057816 */ /* 0x000fc40000000005 */
[----:B------:R-:W-:Y:S01]  /*0250*/  PRMT R4, RZ, 0x7610, R4 ;  /* 0x00007610ff047816 */ /* 0x000fe20000000004 */
[----:B------:R-:W-:Y:S01]  /*0260*/  @!P0 IMAD R25, R0, 0x200, R3 ;  /* 0x0000020000198824 */ /* 0x000fe200078e0203 */
[----:B------:R-:W-:Y:S02]  /*0270*/  @!P0 MOV R3, R23 ;  /* 0x0000001700038202 */ /* 0x000fe40000000f00 */
[----:B------:R1:W5:Y:S01]  /*0280*/  @!P3 LDG.E.U16 R5, desc[UR4][R16.64] ;  /* 0x000000041005b981 */ /* 0x000362000c1e1500 */
[-C--:B------:R-:W-:Y:S02]  /*0290*/  ISETP.GE.AND P4, PT, R23, R2.reuse, PT ;  /* 0x000000021700720c */ /* 0x080fe40003f86270 */
[-C--:B------:R-:W-:Y:S01]  /*02a0*/  ISETP.GE.AND P1, PT, R19, R2.reuse, PT ;  /* 0x000000021300720c */ /* 0x080fe20003f26270 */
[----:B------:R1:W5:Y:S01]  /*02b0*/  @!P2 LDG.E.U16 R4, desc[UR4][R12.64] ;  /* 0x000000040c04a981 */ /* 0x000362000c1e1500 */
[-C--:B------:R-:W-:Y:S02]  /*02c0*/  ISETP.GE.AND P2, PT, R21, R2.reuse, PT ;  /* 0x000000021500720c */ /* 0x080fe40003f46270 */
[----:B------:R-:W-:Y:S01]  /*02d0*/  ISETP.GE.AND P3, PT, R3, R2, PT ;  /* 0x000000020300720c */ /* 0x000fe20003f66270 */
[----:B0-----:R-:W-:Y:S01]  /*02e0*/  @!P0 IMAD.WIDE.U32 R6, R25, 0x2, R14 ;  /* 0x0000000219068825 */ /* 0x001fe200078e000e */
[----:B-1----:R-:W-:Y:S11]  /*02f0*/  @P0 BRA `(.L_x_611) ;  /* 0x0000000000280947 */ /* 0x002ff60003800000 */
[----:B-----5:R-:W-:Y:S01]  /*0300*/  HADD2.F32 R8, -RZ, R11.H0_H0 ;  /* 0x2000000bff087230 */ /* 0x020fe20000004100 */
[----:B------:R-:W0:Y:S04]  /*0310*/  LDC.64 R14, c[0x0][0x390] ;  /* 0x0000e400ff0e7b82 */ /* 0x000e280000000a00 */
[----:B------:R-:W-:-:S13]  /*0320*/  FSETP.NE.FTZ.AND P5, PT, |R8|, +INF , PT ;  /* 0x7f8000000800780b */ /* 0x000fda0003fb5200 */
[----:B------:R-:W1:Y:S01]  /*0330*/  @!P5 LDC.64 R12, c[0x0][0x388] ;  /* 0x0000e200ff0cdb82 */ /* 0x000e620000000a00 */
[----:B------:R-:W-:-:S05]  /*0340*/  @!P5 IMAD.MOV.U32 R9, RZ, RZ, 0x3f800000 ;  /* 0x3f800000ff09d424 */ /* 0x000fca00078e00ff */
[----:B-1----:R1:W-:Y:S04]  /*0350*/  @!P5 STG.E desc[UR4][R12.64], R9 ;  /* 0x000000090c00d986 */ /* 0x0023e8000c101904 */
[----:B0-----:R-:W2:Y:S02]  /*0360*/  LDG.E R15, desc[UR4][R14.64] ;  /* 0x000000040e0f7981 */ /* 0x001ea4000c1e1900 */
[----:B--2---:R-:W-:-:S13]  /*0370*/  FSETP.NEU.FTZ.AND P5, PT, R15, 1, PT ;  /* 0x3f8000000f00780b */ /* 0x004fda0003fbd000 */
[----:B------:R-:W-:-:S05]  /*0380*/  @P5 FMUL.FTZ R8, R8, R15 ;  /* 0x0000000f08085220 */ /* 0x000fca0000410000 */
[----:B-1----:R-:W-:-:S07]  /*0390*/  F2FP.F16.F32.PACK_AB R8, RZ, R8 ;  /* 0x00000008ff08723e */ /* 0x002fce00000000ff */
.L_x_611:
[----:B------:R-:W-:Y:S05]  /*03a0*/  BSYNC.RECONVERGENT B0 ;  /* 0x0000000000007941 */ /* 0x000fea0003800200 */
.L_x_610:
        /* <DEDUP_REMOVED lines=12> */
.L_x_613:
[----:B------:R-:W-:Y:S05]  /*0470*/  BSYNC.RECONVERGENT B0 ;  /* 0x0000000000007941 */ /* 0x000fea0003800200 */
.L_x_612:
[----:B------:R-:W-:Y:S04]  /*0480*/  BSSY.RECONVERGENT B0, `(.L_x_614) ;  /* 0x000000c000007945 */ /* 0x000fe80003800200 */
[----:B------:R-:W-:Y:S05]  /*0490*/  @P1 BRA `(.L_x_615) ;  /* 0x0000000000281947 */ /* 0x000fea0003800000 */
[----:B-----5:R-:W-:Y:S01]  /*04a0*/  HADD2.F32 R5, -RZ, R5.H0_H0 ;  /* 0x20000005ff057230 */ /* 0x020fe20000004100 */
[----:B------:R-:W0:Y:S04]  /*04b0*/  LDC.64 R12, c[0x0][0x390] ;  /* 0x0000e400ff0c7b82 */ /* 0x000e280000000a00 */
[----:B------:R-:W-:-:S13]  /*04c0*/  FSETP.NE.FTZ.AND P1, PT, |R5|, +INF , PT ;  /* 0x7f8000000500780b */ /* 0x000fda0003f35200 */
[----:B------:R-:W1:Y:S01]  /*04d0*/  @!P1 LDC.64 R10, c[0x0][0x388] ;  /* 0x0000e200ff0a9b82 */ /* 0x000e620000000a00 */
[----:B------:R-:W-:-:S05]  /*04e0*/  @!P1 MOV R15, 0x3f800000 ;  /* 0x3f800000000f9802 */ /* 0x000fca0000000f00 */
[----:B-1----:R1:W-:Y:S04]  /*04f0*/  @!P1 STG.E desc[UR4][R10.64], R15 ;  /* 0x0000000f0a009986 */ /* 0x0023e8000c101904 */
[----:B0-----:R-:W2:Y:S02]  /*0500*/  LDG.E R12, desc[UR4][R12.64] ;  /* 0x000000040c0c7981 */ /* 0x001ea4000c1e1900 */
[----:B--2---:R-:W-:-:S13]  /*0510*/  FSETP.NEU.FTZ.AND P1, PT, R12, 1, PT ;  /* 0x3f8000000c00780b */ /* 0x004fda0003f3d000 */
[----:B------:R-:W-:-:S05]  /*0520*/  @P1 FMUL.FTZ R5, R5, R12 ;  /* 0x0000000c05051220 */ /* 0x000fca0000410000 */
[----:B-1----:R-:W-:-:S07]  /*0530*/  F2FP.F16.F32.PACK_AB R13, RZ, R5 ;  /* 0x00000005ff0d723e */ /* 0x002fce00000000ff */
.L_x_615:
[----:B------:R-:W-:Y:S05]  /*0540*/  BSYNC.RECONVERGENT B0 ;  /* 0x0000000000007941 */ /* 0x000fea0003800200 */
.L_x_614:
        /* <DEDUP_REMOVED lines=12> */
.L_x_617:
[----:B------:R-:W-:Y:S05]  /*0610*/  BSYNC.RECONVERGENT B0 ;  /* 0x0000000000007941 */ /* 0x000fea0003800200 */
.L_x_616:
[----:B------:R0:W-:Y:S01]  /*0620*/  @!P0 STG.E.U16 desc[UR4][R6.64], R8 ;  /* 0x0000000806008986 */ /* 0x0001e2000c101504 */
[----:B------:R-:W-:Y:S04]  /*0630*/  BSSY.RECONVERGENT B0, `(.L_x_618) ;  /* 0x000000c000007945 */ /* 0x000fe80003800200 */
[----:B------:R-:W-:Y:S05]  /*0640*/  @P3 BRA `(.L_x_619) ;  /* 0x0000000000283947 */ /* 0x000fea0003800000 */
[----:B-----5:R-:W1:Y:S01]  /*0650*/  LDC.64 R4, c[0x0][0x3a0] ;  /* 0x0000e800ff047b82 */ /* 0x020e620000000a00 */
[----:B0-----:R-:W-:Y:S01]  /*0660*/  IMAD R7, R0, 0x200, R3 ;  /* 0x0000020000077824 */ /* 0x001fe200078e0203 */
[----:B------:R-:W-:-:S04]  /*0670*/  IADD3 R3, PT, PT, R3, 0x80, RZ ;  /* 0x0000008003037810 */ /* 0x000fc80007ffe0ff */
[----:B------:R-:W-:-:S13]  /*0680*/  ISETP.GE.AND P0, PT, R3, R2, PT ;  /* 0x000000020300720c */ /* 0x000fda0003f06270 */
[----:B------:R-:W-:Y:S02]  /*0690*/  @!P0 IMAD R11, R0, 0x200, R3 ;  /* 0x00000200000b8824 */ /* 0x000fe400078e0203 */
[----:B------:R-:W-:Y:S02]  /*06a0*/  @!P0 VIADD R3, R3, 0x80 ;  /* 0x0000008003038836 */ /* 0x000fe40000000000 */
[----:B-1----:R-:W-:-:S04]  /*06b0*/  IMAD.WIDE.U32 R6, R7, 0x2, R4 ;  /* 0x0000000207067825 */ /* 0x002fc800078e0004 */
[----:B------:R-:W-:Y:S01]  /*06c0*/  @!P0 IMAD.WIDE.U32 R4, R11, 0x2, R4 ;  /* 0x000000020b048825 */ /* 0x000fe200078e0004 */
[----:B------:R1:W-:Y:S04]  /*06d0*/  STG.E.U16 desc[UR4][R6.64], R9 ;  /* 0x0000000906007986 */ /* 0x0003e8000c101504 */
[----:B------:R1:W-:Y:S02]  /*06e0*/  @!P0 STG.E.U16 desc[UR4][R4.64], R13 ;  /* 0x0000000d04008986 */ /* 0x0003e4000c101504 */
.L_x_619:
[----:B------:R-:W-:Y:S05]  /*06f0*/  BSYNC.RECONVERGENT B0 ;  /* 0x0000000000007941 */ /* 0x000fea0003800200 */
.L_x_618:
[----:B------:R-:W-:-:S13]  /*0700*/  ISETP.GE.AND P0, PT, R3, R2, PT ;  /* 0x000000020300720c */ /* 0x000fda0003f06270 */
[----:B------:R-:W-:Y:S05]  /*0710*/  @P0 EXIT ;  /* 0x000000000000094d */ /* 0x000fea0003800000 */
[----:B-1---5:R-:W1:Y:S01]  /*0720*/  LDC.64 R4, c[0x0][0x3a0] ;  /* 0x0000e800ff047b82 */ /* 0x022e620000000a00 */
[----:B------:R-:W-:-:S05]  /*0730*/  LEA R3, R0, R3, 0x9 ;  /* 0x0000000300037211 */ /* 0x000fca00078e48ff */
[----:B-1----:R-:W-:-:S05]  /*0740*/  IMAD.WIDE.U32 R2, R3, 0x2, R4 ;  /* 0x0000000203027825 */ /* 0x002fca00078e0004 */
[----:B------:R-:W-:Y:S01]  /*0750*/  STG.E.U16 desc[UR4][R2.64], R12 ;  /* 0x0000000c02007986 */ /* 0x000fe2000c101504 */
[----:B------:R-:W-:Y:S05]  /*0760*/  EXIT ;  /* 0x000000000000794d */ /* 0x000fea0003800000 */
.L_x_620:
        /* <DEDUP_REMOVED lines=9> */
.L_x_1963:


//--------------------- .text._ZN2at6native29vectorized_elementwise_kernelILi2EZZZNS0_46_GLOBAL__N__5fd40885_13_AmpKernels_cu_3810c27339_amp_non_finite_check_and_unscale_cuda_ERNS_6TensorES4_RKS3_ENKUlvE_clEvENKUlvE1_clEvEUlN3c104HalfEE_St5arrayIPcLm2EEEEviT0_T1_ --------------------------
	.section	.text._ZN2at6native29vectorized_elementwise_kernelILi2EZZZNS0_46_GLOBAL__N__5fd40885_13_AmpKernels_cu_3810c27339_amp_non_finite_check_and_unscale_cuda_ERNS_6TensorES4_RKS3_ENKUlvE_clEvENKUlvE1_clEvEUlN3c104HalfEE_St5arrayIPcLm2EEEEviT0_T1_,"ax",@progbits
	.align	128
        .global         _ZN2at6native29vectorized_elementwise_kernelILi2EZZZNS0_46_GLOBAL__N__5fd40885_13_AmpKernels_cu_3810c27339_amp_non_finite_check_and_unscale_cuda_ERNS_6TensorES4_RKS3_ENKUlvE_clEvENKUlvE1_clEvEUlN3c104HalfEE_St5arrayIPcLm2EEEEviT0_T1_
        .type           _ZN2at6native29vectorized_elementwise_kernelILi2EZZZNS0_46_GLOBAL__N__5fd40885_13_AmpKernels_cu_3810c27339_amp_non_finite_check_and_unscale_cuda_ERNS_6TensorES4_RKS3_ENKUlvE_clEvENKUlvE1_clEvEUlN3c104HalfEE_St5arrayIPcLm2EEEEviT0_T1_,@function
        .size           _ZN2at6native29vectorized_elementwise_kernelILi2EZZZNS0_46_GLOBAL__N__5fd40885_13_AmpKernels_cu_3810c27339_amp_non_finite_check_and_unscale_cuda_ERNS_6TensorES4_RKS3_ENKUlvE_clEvENKUlvE1_clEvEUlN3c104HalfEE_St5arrayIPcLm2EEEEviT0_T1_,(.L_x_1964 - _ZN2at6native29vectorized_elementwise_kernelILi2EZZZNS0_46_GLOBAL__N__5fd40885_13_AmpKernels_cu_3810c27339_amp_non_finite_check_and_unscale_cuda_ERNS_6TensorES4_RKS3_ENKUlvE_clEvENKUlvE1_clEvEUlN3c104HalfEE_St5arrayIPcLm2EEEEviT0_T1_)
        .other          _ZN2at6native29vectorized_elementwise_kernelILi2EZZZNS0_46_GLOBAL__N__5fd40885_13_AmpKernels_cu_3810c27339_amp_non_finite_check_and_unscale_cuda_ERNS_6TensorES4_RKS3_ENKUlvE_clEvENKUlvE1_clEvEUlN3c104HalfEE_St5arrayIPcLm2EEEEviT0_T1_,@"STO_CUDA_ENTRY STV_DEFAULT"
_ZN2at6native29vectorized_elementwise_kernelILi2EZZZNS0_46_GLOBAL__N__5fd40885_13_AmpKernels_cu_3810c27339_amp_non_finite_check_and_unscale_cuda_ERNS_6TensorES4_RKS3_ENKUlvE_clEvENKUlvE1_clEvEUlN3c104HalfEE_St5arrayIPcLm2EEEEviT0_T1_:
.text._ZN2at6native29vectorized_elementwise_kernelILi2EZZZNS0_46_GLOBAL__N__5fd40885_13_AmpKernels_cu_3810c27339_amp_non_finite_check_and_unscale_cuda_ERNS_6TensorES4_RKS3_ENKUlvE_clEvENKUlvE1_clEvEUlN3c104HalfEE_St5arrayIPcLm2EEEEviT0_T1_:
[----:B------:R-:W-:Y:S01]  /*0000*/  LDC R1, c[0x0][0x37c] ;  /* 0x0000df00ff017b82 */ /* 0x000fe20000000800 */
[----:B------:R-:W0:Y:S01]  /*0010*/  S2R R9, SR_CTAID.X ;  /* 0x0000000000097919 */ /* 0x000e220000002500 */
[----:B------:R-:W1:Y:S01]  /*0020*/  LDCU UR6, c[0x0][0x380] ;  /* 0x00007000ff0677ac */ /* 0x000e620008000800 */
[----:B------:R-:W2:Y:S01]  /*0030*/  LDCU.64 UR4, c[0x0][0x358] ;  /* 0x00006b00ff0477ac */ /* 0x000ea20008000a00 */
[----:B0-----:R-:W-:-:S05]  /*0040*/  IMAD.SHL.U32 R9, R9, 0x400, RZ ;  /* 0x0000040009097824 */ /* 0x001fca00078e00ff */
[----:B-1----:R-:W-:-:S04]  /*0050*/  IADD3 R7, PT, PT, -R9, UR6, RZ ;  /* 0x0000000609077c10 */ /* 0x002fc8000fffe1ff */
[----:B------:R-:W-:-:S13]  /*0060*/  ISETP.GT.U32.AND P0, PT, R7, 0x3ff, PT ;  /* 0x000003ff0700780c */ /* 0x000fda0003f04070 */
[----:B--2---:R-:W-:Y:S05]  /*0070*/  @P0 BRA `(.L_x_621) ;  /* 0x0000000c00ac0947 */ /* 0x004fea0003800000 */
[----:B------:R-:W0:Y:S02]  /*0080*/  S2R R18, SR_TID.X ;  /* 0x0000000000127919 */ /* 0x000e240000002100 */
[----:B0-----:R-:W-:Y:S01]  /*0090*/  ISETP.GE.U32.AND P6, PT, R18, R7, PT ;  /* 0x000000071200720c */ /* 0x001fe20003fc6070 */
[----:B------:R-:W-:-:S12]  /*00a0*/  IMAD.MOV.U32 R6, RZ, RZ, R18 ;  /* 0x000000ffff067224 */ /* 0x000fd800078e0012 */
[----:B------:R-:W-:Y:S01]  /*00b0*/  @!P6 VIADD R18, R6, 0x80 ;  /* 0x000000800612e836 */ /* 0x000fe20000000000 */
[----:B------:R-:W0:Y:S01]  /*00c0*/  @!P6 LDC.64 R4, c[0x0][0x3a8] ;  /* 0x0000ea00ff04eb82 */ /* 0x000e220000000a00 */
[----:B------:R-:W-:-:S03]  /*00d0*/  @!P6 IMAD.IADD R11, R9, 0x1, R6 ;  /* 0x00000001090be824 */ /* 0x000fc600078e0206 */
[----:B------:R-:W-:-:S13]  /*00e0*/  ISETP.GE.U32.AND P5, PT, R18, R7, PT ;  /* 0x000000071200720c */ /* 0x000fda0003fa6070 */
[----:B------:R-:W-:Y:S01]  /*00f0*/  @!P5 IADD3 R13, PT, PT, R9, R18, RZ ;  /* 0x00000012090dd210 */ /* 0x000fe20007ffe0ff */
[----:B------:R-:W-:Y:S01]  /*0100*/  @!P5 VIADD R18, R18, 0x80 ;  /* 0x000000801212d836 */ /* 0x000fe20000000000 */
[----:B------:R-:W1:Y:S04]  /*0110*/  @!P5 LDC.64 R26, c[0x0][0x3a8] ;  /* 0x0000ea00ff1adb82 */ /* 0x000e680000000a00 */
[----:B------:R-:W-:Y:S01]  /*0120*/  ISETP.GE.U32.AND P4, PT, R18, R7, PT ;  /* 0x000000071200720c */ /* 0x000fe20003f86070 */
[----:B0-----:R-:W-:Y:S01]  /*0130*/  @!P6 IMAD.WIDE.U32 R4, R11, 0x2, R4 ;  /* 0x000000020b04e825 */ /* 0x001fe200078e0004 */
[----:B------:R-:W-:-:S06]  /*0140*/  PRMT R11, RZ, 0x7610, R11 ;  /* 0x00007610ff0b7816 */ /* 0x000fcc000000000b */
[----:B------:R0:W5:Y:S05]  /*0150*/  @!P6 LDG.E.U16 R11, desc[UR4][R4.64] ;  /* 0x00000004040be981 */ /* 0x00016a000c1e1500 */
[----:B------:R-:W-:Y:S01]  /*0160*/  @!P4 IMAD.IADD R29, R9, 0x1, R18 ;  /* 0x00000001091dc824 */ /* 0x000fe200078e0212 */
[----:B------:R-:W2:Y:S01]  /*0170*/  @!P4 LDC.64 R2, c[0x0][0x3a8] ;  /* 0x0000ea00ff02cb82 */ /* 0x000ea20000000a00 */
[----:B------:R-:W-:-:S05]  /*0180*/  @!P4 VIADD R18, R18, 0x80 ;  /* 0x000000801212c836 */ /* 0x000fca0000000000 */
[----:B------:R-:W-:-:S13]  /*0190*/  ISETP.GE.U32.AND P3, PT, R18, R7, PT ;  /* 0x000000071200720c */ /* 0x000fda0003f66070 */
[----:B------:R-:W-:Y:S01]  /*01a0*/  @!P3 IADD3 R25, PT, PT, R9, R18, RZ ;  /* 0x000000120919b210 */ /* 0x000fe20007ffe0ff */
[----:B------:R-:W-:Y:S01]  /*01b0*/  @!P3 VIADD R18, R18, 0x80 ;  /* 0x000000801212b836 */ /* 0x000fe20000000000 */
[----:B------:R-:W3:Y:S04]  /*01c0*/  @!P3 LDC.64 R16, c[0x0][0x3a8] ;  /* 0x0000ea00ff10bb82 */ /* 0x000ee80000000a00 */
[----:B------:R-:W-:-:S13]  /*01d0*/  ISETP.GE.U32.AND P2, PT, R18, R7, PT ;  /* 0x000000071200720c */ /* 0x000fda0003f46070 */
[----:B------:R-:W-:Y:S01]  /*01e0*/  @!P2 IMAD.IADD R23, R9, 0x1, R18 ;  /* 0x000000010917a824 */ /* 0x000fe200078e0212 */
[----:B------:R-:W4:Y:S01]  /*01f0*/  @!P2 LDC.64 R14, c[0x0][0x3a8] ;  /* 0x0000ea00ff0eab82 */ /* 0x000f220000000a00 */
[----:B------:R-:W-:-:S05]  /*0200*/  @!P2 VIADD R18, R18, 0x80 ;  /* 0x000000801212a836 */ /* 0x000fca0000000000 */
[----:B------:R-:W-:-:S13]  /*0210*/  ISETP.GE.U32.AND P1, PT, R18, R7, PT ;  /* 0x000000071200720c */ /* 0x000fda0003f26070 */
[----:B------:R-:W-:Y:S01]  /*0220*/  @!P1 IADD3 R21, PT, PT, R9, R18, RZ ;  /* 0x0000001209159210 */ /* 0x000fe20007ffe0ff */
[----:B------:R-:W-:-:S05]  /*0230*/  @!P1 VIADD R18, R18, 0x80 ;  /* 0x0000008012129836 */ /* 0x000fca0000000000 */
[----:B------:R-:W-:-:S13]  /*0240*/  ISETP.GE.U32.AND P0, PT, R18, R7, PT ;  /* 0x000000071200720c */ /* 0x000fda0003f06070 */
[----:B------:R-:W-:Y:S01]  /*0250*/  @!P0 IMAD.IADD R19, R9, 0x1, R18 ;  /* 0x0000000109138824 */ /* 0x000fe200078e0212 */
[----:B------:R-:W-:-:S04]  /*0260*/  @!P0 IADD3 R18, PT, PT, R18, 0x80, RZ ;  /* 0x0000008012128810 */ /* 0x000fc80007ffe0ff */
[----:B------:R-:W-:-:S13]  /*0270*/  ISETP.GE.U32.AND P6, PT, R18, R7, PT ;  /* 0x000000071200720c */ /* 0x000fda0003fc6070 */
[----:B0-----:R-:W0:Y:S01]  /*0280*/  @!P6 LDC.64 R4, c[0x0][0x3a8] ;  /* 0x0000ea00ff04eb82 */ /* 0x001e220000000a00 */
[----:B---3--:R-:W-:-:S04]  /*0290*/  @!P3 IMAD.WIDE.U32 R16, R25, 0x2, R16 ;  /* 0x000000021910b825 */ /* 0x008fc800078e0010 */
[--C-:B------:R-:W-:Y:S01]  /*02a0*/  @!P6 IMAD.IADD R25, R9, 0x1, R18.reuse ;  /* 0x000000010919e824 */ /* 0x100fe200078e0212 */
[----:B------:R-:W-:-:S03]  /*02b0*/  PRMT R18, RZ, 0x7610, R18 ;  /* 0x00007610ff127816 */ /* 0x000fc60000000012 */
[----:B0-----:R-:W-:-:S05]  /*02c0*/  @!P6 IMAD.WIDE.U32 R4, R25, 0x2, R4 ;  /* 0x000000021904e825 */ /* 0x001fca00078e0004 */
[----:B------:R-:W5:Y:S01]  /*02d0*/  @!P6 LDG.E.U16 R18, desc[UR4][R4.64] ;  /* 0x000000040412e981 */ /* 0x000f62000c1e1500 */
[----:B--2---:R-:W-:Y:S02]  /*02e0*/  @!P4 IMAD.WIDE.U32 R28, R29, 0x2, R2 ;  /* 0x000000021d1cc825 */ /* 0x004fe400078e0002 */
[----:B------:R-:W0:Y:S02]  /*02f0*/  @!P0 LDC.64 R2, c[0x0][0x3a8] ;  /* 0x0000ea00ff028b82 */ /* 0x000e240000000a00 */
[----:B-1----:R-:W-:Y:S01]  /*0300*/  @!P5 IMAD.WIDE.U32 R26, R13, 0x2, R26 ;  /* 0x000000020d1ad825 */ /* 0x002fe200078e001a */
[----:B------:R-:W-:-:S05]  /*0310*/  PRMT R8, RZ, 0x7610, R8 ;  /* 0x00007610ff087816 */ /* 0x000fca0000000008 */
[----:B------:R-:W1:Y:S01]  /*0320*/  @!P1 LDC.64 R12, c[0x0][0x3a8] ;  /* 0x0000ea00ff0c9b82 */ /* 0x000e620000000a00 */
[----:B------:R2:W5:Y:S01]  /*0330*/  @!P3 LDG.E.U16 R8, desc[UR4][R16.64] ;  /* 0x000000041008b981 */ /* 0x000562000c1e1500 */
[----:B0-----:R-:W-:Y:S01]  /*0340*/  @!P0 IMAD.WIDE.U32 R2, R19, 0x2, R2 ;  /* 0x0000000213028825 */ /* 0x001fe200078e0002 */
[----:B------:R-:W-:-:S06]  /*0350*/  PRMT R19, RZ, 0x7610, R19 ;  /* 0x00007610ff137816 */ /* 0x000fcc0000000013 */
[----:B------:R-:W5:Y:S01]  /*0360*/  @!P0 LDG.E.U16 R19, desc[UR4][R2.64] ;  /* 0x0000000402138981 */ /* 0x000f62000c1e1500 */
[----:B------:R-:W-:Y:S02]  /*0370*/  ISETP.GE.U32.AND P0, PT, R6, R7, PT ;  /* 0x000000070600720c */ /* 0x000fe40003f06070 */
[----:B------:R-:W-:Y:S02]  /*0380*/  PRMT R0, RZ, 0x7610, R0 ;  /* 0x00007610ff007816 */ /* 0x000fe40000000000 */
[----:B------:R-:W-:Y:S01]  /*0390*/  PRMT R10, RZ, 0x7610, R10 ;  /* 0x00007610ff0a7816 */ /* 0x000fe2000000000a */
[----:B-1----:R-:W-:-:S08]  /*03a0*/  @!P1 IMAD.WIDE.U32 R12, R21, 0x2, R12 ;  /* 0x00000002150c9825 */ /* 0x002fd000078e000c */
[----:B--2---:R-:W0:Y:S01]  /*03b0*/  @!P0 LDC.64 R16, c[0x0][0x3a0] ;  /* 0x0000e800ff108b82 */ /* 0x004e220000000a00 */
[----:B------:R-:W-:Y:S01]  /*03c0*/  PRMT R20, RZ, 0x7610, R20 ;  /* 0x00007610ff147816 */ /* 0x000fe20000000014 */
[----:B------:R1:W5:Y:S01]  /*03d0*/  @!P4 LDG.E.U16 R0, desc[UR4][R28.64] ;  /* 0x000000041c00c981 */ /* 0x000362000c1e1500 */
[----:B------:R-:W-:Y:S01]  /*03e0*/  PRMT R21, RZ, 0x7610, R21 ;  /* 0x00007610ff157816 */ /* 0x000fe20000000015 */
[----:B----4-:R-:W-:Y:S02]  /*03f0*/  @!P2 IMAD.WIDE.U32 R14, R23, 0x2, R14 ;  /* 0x00000002170ea825 */ /* 0x010fe400078e000e */
[----:B------:R2:W5:Y:S02]  /*0400*/  @!P5 LDG.E.U16 R10, desc[UR4][R26.64] ;  /* 0x000000041a0ad981 */ /* 0x000564000c1e1500 */
[C---:B------:R-:W-:Y:S02]  /*0410*/  VIADD R22, R6.reuse, 0x100 ;  /* 0x0000010006167836 */ /* 0x040fe40000000000 */
[C---:B------:R-:W-:Y:S01]  /*0420*/  VIADD R24, R6.reuse, 0x180 ;  /* 0x0000018006187836 */ /* 0x040fe20000000000 */
[----:B------:R-:W-:Y:S01]  /*0430*/  BSSY.RECONVERGENT B0, `(.L_x_622) ;  /* 0x0000016000007945 */ /* 0x000fe20003800200 */
[C---:B-1----:R-:W-:Y:S01]  /*0440*/  VIADD R28, R6.reuse, 0x280 ;  /* 0x00000280061c7836 */ /* 0x042fe20000000000 */
[----:B------:R1:W5:Y:S01]  /*0450*/  @!P2 LDG.E.U16 R20, desc[UR4][R14.64] ;  /* 0x000000040e14a981 */ /* 0x000362000c1e1500 */
[----:B--2---:R-:W-:-:S03]  /*0460*/  IADD3 R26, PT, PT, R6, 0x200, RZ ;  /* 0x00000200061a7810 */ /* 0x004fc60007ffe0ff */
[----:B------:R2:W5:Y:S01]  /*0470*/  @!P1 LDG.E.U16 R21, desc[UR4][R12.64] ;  /* 0x000000040c159981 */ /* 0x000562000c1e1500 */
[-C--:B------:R-:W-:Y:S01]  /*0480*/  ISETP.GE.U32.AND P1, PT, R22, R7.reuse, PT ;  /* 0x000000071600720c */ /* 0x080fe20003f26070 */
[----:B------:R-:W-:Y:S01]  /*0490*/  VIADD R2, R6, 0x80 ;  /* 0x0000008006027836 */ /* 0x000fe20000000000 */
[-C--:B------:R-:W-:Y:S02]  /*04a0*/  ISETP.GE.U32.AND P2, PT, R24, R7.reuse, PT ;  /* 0x000000071800720c */ /* 0x080fe40003f46070 */
[-C--:B------:R-:W-:Y:S01]  /*04b0*/  ISETP.GE.U32.AND P3, PT, R26, R7.reuse, PT ;  /* 0x000000071a00720c */ /* 0x080fe20003f66070 */
[----:B-1----:R-:W-:Y:S01]  /*04c0*/  VIADD R14, R6, 0x300 ;  /* 0x00000300060e7836 */ /* 0x002fe20000000000 */
[----:B------:R-:W-:Y:S01]  /*04d0*/  ISETP.GE.U32.AND P4, PT, R28, R7, PT ;  /* 0x000000071c00720c */ /* 0x000fe20003f86070 */
[----:B------:R-:W-:-:S12]  /*04e0*/  @P0 BRA `(.L_x_623) ;  /* 0x0000000000280947 */ /* 0x000fd80003800000 */
[----:B-----5:R-:W-:Y:S01]  /*04f0*/  HADD2.F32 R3, -RZ, R11.H0_H0 ;  /* 0x2000000bff037230 */ /* 0x020fe20000004100 */
[----:B--2---:R-:W1:Y:S04]  /*0500*/  LDC.64 R12, c[0x0][0x390] ;  /* 0x0000e400ff0c7b82 */ /* 0x004e680000000a00 */
[----:B------:R-:W-:-:S13]  /*0510*/  FSETP.NE.FTZ.AND P5, PT, |R3|, +INF , PT ;  /* 0x7f8000000300780b */ /* 0x000fda0003fb5200 */
[----:B------:R-:W2:Y:S01]  /*0520*/  @!P5 LDC.64 R4, c[0x0][0x388] ;  /* 0x0000e200ff04db82 */ /* 0x000ea20000000a00 */
[----:B------:R-:W-:-:S05]  /*0530*/  @!P5 MOV R11, 0x3f800000 ;  /* 0x3f800000000bd802 */ /* 0x000fca0000000f00 */
[----:B--2---:R3:W-:Y:S04]  /*0540*/  @!P5 STG.E desc[UR4][R4.64], R11 ;  /* 0x0000000b0400d986 */ /* 0x0047e8000c101904 */
[----:B-1----:R-:W2:Y:S02]  /*0550*/  LDG.E R12, desc[UR4][R12.64] ;  /* 0x000000040c0c7981 */ /* 0x002ea4000c1e1900 */
[----:B--2---:R-:W-:-:S13]  /*0560*/  FSETP.NEU.FTZ.AND P5, PT, R12, 1, PT ;  /* 0x3f8000000c00780b */ /* 0x004fda0003fbd000 */
[----:B------:R-:W-:-:S05]  /*0570*/  @P5 FMUL.FTZ R3, R3, R12 ;  /* 0x0000000c03035220 */ /* 0x000fca0000410000 */
[----:B---3--:R-:W-:-:S07]  /*0580*/  F2FP.F16.F32.PACK_AB R3, RZ, R3 ;  /* 0x00000003ff03723e */ /* 0x008fce00000000ff */
.L_x_623:
[----:B------:R-:W-:Y:S05]  /*0590*/  BSYNC.RECONVERGENT B0 ;  /* 0x0000000000007941 */ /* 0x000fea0003800200 */
.L_x_622:
[-C--:B------:R-:W-:Y:S01]  /*05a0*/  ISETP.GE.U32.AND P6, PT, R2, R7.reuse, PT ;  /* 0x000000070200720c */ /* 0x080fe20003fc6070 */
[----:B------:R-:W-:Y:S01]  /*05b0*/  BSSY.RECONVERGENT B0, `(.L_x_624) ;  /* 0x000000e000007945 */ /* 0x000fe20003800200 */
[----:B------:R-:W-:Y:S01]  /*05c0*/  ISETP.GE.U32.AND P5, PT, R14, R7, PT ;  /* 0x000000070e00720c */ /* 0x000fe20003fa6070 */
[----:B------:R-:W-:-:S10]  /*05d0*/  VIADD R14, R6, 0x380 ;  /* 0x00000380060e7836 */ /* 0x000fd40000000000 */
[----:B------:R-:W-:Y:S05]  /*05e0*/  @P6 BRA `(.L_x_625) ;  /* 0x0000000000286947 */ /* 0x000fea0003800000 */
[----:B-----5:R-:W-:Y:S01]  /*05f0*/  HADD2.F32 R4, -RZ, R10.H0_H0 ;  /* 0x2000000aff047230 */ /* 0x020fe20000004100 */
[----:B--2---:R-:W1:Y:S04]  /*0600*/  LDC.64 R12, c[0x0][0x390] ;  /* 0x0000e400ff0c7b82 */ /* 0x004e680000000a00 */
[----:B------:R-:W-:-:S13]  /*0610*/  FSETP.NE.FTZ.AND P6, PT, |R4|, +INF , PT ;  /* 0x7f8000000400780b */ /* 0x000fda0003fd5200 */
[----:B------:R-:W2:Y:S01]  /*0620*/  @!P6 LDC.64 R10, c[0x0][0x388] ;  /* 0x0000e200ff0aeb82 */ /* 0x000ea20000000a00 */
[----:B------:R-:W-:-:S05]  /*0630*/  @!P6 IMAD.MOV.U32 R5, RZ, RZ, 0x3f800000 ;  /* 0x3f800000ff05e424 */ /* 0x000fca00078e00ff */
[----:B--2---:R3:W-:Y:S04]  /*0640*/  @!P6 STG.E desc[UR4][R10.64], R5 ;  /* 0x000000050a00e986 */ /* 0x0047e8000c101904 */
[----:B-1----:R-:W2:Y:S02]  /*0650*/  LDG.E R13, desc[UR4][R12.64] ;  /* 0x000000040c0d7981 */ /* 0x002ea4000c1e1900 */
[----:B--2---:R-:W-:-:S13]  /*0660*/  FSETP.NEU.FTZ.AND P6, PT, R13, 1, PT ;  /* 0x3f8000000d00780b */ /* 0x004fda0003fdd000 */
[----:B------:R-:W-:-:S05]  /*0670*/  @P6 FMUL.FTZ R4, R4, R13 ;  /* 0x0000000d04046220 */ /* 0x000fca0000410000 */
[----:B---3--:R-:W-:-:S07]  /*0680*/  F2FP.F16.F32.PACK_AB R4, RZ, R4 ;  /* 0x00000004ff04723e */ /* 0x008fce00000000ff */
.L_x_625:
[----:B------:R-:W-:Y:S05]  /*0690*/  BSYNC.RECONVERGENT B0 ;  /* 0x0000000000007941 */ /* 0x000fea0003800200 */
.L_x_624:
[----:B------:R-:W-:Y:S01]  /*06a0*/  @!P0 IADD3 R5, PT, PT, R9, R6, RZ ;  /* 0x0000000609058210 */ /* 0x000fe20007ffe0ff */
[----:B------:R-:W-:Y:S01]  /*06b0*/  BSSY.RECONVERGENT B0, `(.L_x_626) ;  /* 0x000000e000007945 */ /* 0x000fe20003800200 */
[----:B------:R-:W-:-:S03]  /*06c0*/  ISETP.GE.U32.AND P6, PT, R14, R7, PT ;  /* 0x000000070e00720c */ /* 0x000fc60003fc6070 */
[----:B0-----:R-:W-:Y:S01]  /*06d0*/  @!P0 IMAD.WIDE.U32 R16, R5, 0x2, R16 ;  /* 0x0000000205108825 */ /* 0x001fe200078e0010 */
[----:B------:R-:W-:Y:S09]  /*06e0*/  @P1 BRA `(.L_x_627) ;  /* 0x0000000000281947 */ /* 0x000ff20003800000 */
[----:B-----5:R-:W-:Y:S01]  /*06f0*/  HADD2.F32 R0, -RZ, R0.H0_H0 ;  /* 0x20000000ff007230 */ /* 0x020fe20000004100 */
[----:B--2---:R-:W0:Y:S04]  /*0700*/  LDC.64 R12, c[0x0][0x390] ;  /* 0x0000e400ff0c7b82 */ /* 0x004e280000000a00 */
        /* <DEDUP_REMOVED lines=8> */
.L_x_627:
[----:B------:R-:W-:Y:S05]  /*0790*/  BSYNC.RECONVERGENT B0 ;  /* 0x0000000000007941 */ /* 0x000fea0003800200 */
.L_x_626:
[----:B------:R-:W-:Y:S04]  /*07a0*/  BSSY.RECONVERGENT B0, `(.L_x_628) ;  /* 0x000000c000007945 */ /* 0x000fe80003800200 */
[----:B------:R-:W-:Y:S05]  /*07b0*/  @P2 BRA `(.L_x_629) ;  /* 0x0000000000282947 */ /* 0x000fea0003800000 */
        /* <DEDUP_REMOVED lines=10> */
.L_x_629:
[----:B------:R-:W-:Y:S05]  /*0860*/  BSYNC.RECONVERGENT B0 ;  /* 0x0000000000007941 */ /* 0x000fea0003800200 */
.L_x_628:
[----:B------:R-:W-:Y:S04]  /*0870*/  BSSY.RECONVERGENT B0, `(.L_x_630) ;  /* 0x000000c000007945 */ /* 0x000fe80003800200 */
[----:B------:R-:W-:Y:S05]  /*0880*/  @P3 BRA `(.L_x_631) ;  /* 0x0000000000283947 */ /* 0x000fea0003800000 */
[----:B-----5:R-:W-:Y:S01]  /*0890*/  HADD2.F32 R8, -RZ, R20.H0_H0 ;  /* 0x20000014ff087230 */ /* 0x020fe20000004100 */
[----:B--2---:R-:W0:Y:S04]  /*08a0*/  LDC.64 R12, c[0x0][0x390] ;  /* 0x0000e400ff0c7b82 */ /* 0x004e280000000a00 */
        /* <DEDUP_REMOVED lines=8> */
.L_x_631:
[----:B------:R-:W-:Y:S05]  /*0930*/  BSYNC.RECONVERGENT B0 ;  /* 0x0000000000007941 */ /* 0x000fea0003800200 */
.L_x_630:
[----:B------:R-:W-:Y:S04]  /*0940*/  BSSY.RECONVERGENT B0, `(.L_x_632) ;  /* 0x000000c000007945 */ /* 0x000fe80003800200 */
[----:B------:R-:W-:Y:S05]  /*0950*/  @P4 BRA `(.L_x_633) ;  /* 0x0000000000284947 */ /* 0x000fea0003800000 */
[----:B-----5:R-:W-:Y:S01]  /*0960*/  HADD2.F32 R10, -RZ, R21.H0_H0 ;  /* 0x20000015ff0a7230 */ /* 0x020fe20000004100 */
[----:B------:R-:W0:Y:S04]  /*0970*/  LDC.64 R14, c[0x0][0x390] ;  /* 0x0000e400ff0e7b82 */ /* 0x000e280000000a00 */
[----:B------:R-:W-:-:S13]  /*0980*/  FSETP.NE.FTZ.AND P1, PT, |R10|, +INF , PT ;  /* 0x7f8000000a00780b */ /* 0x000fda0003f35200 */
[----:B--2---:R-:W1:Y:S01]  /*0990*/  @!P1 LDC.64 R12, c[0x0][0x388] ;  /* 0x0000e200ff0c9b82 */ /* 0x004e620000000a00 */
[----:B------:R-:W-:-:S05]  /*09a0*/  @!P1 IMAD.MOV.U32 R11, RZ, RZ, 0x3f800000 ;  /* 0x3f800000ff0b9424 */ /* 0x000fca00078e00ff */
[----:B-1----:R1:W-:Y:S04]  /*09b0*/  @!P1 STG.E desc[UR4][R12.64], R11 ;  /* 0x0000000b0c009986 */ /* 0x0023e8000c101904 */
[----:B0-----:R-:W2:Y:S02]  /*09c0*/  LDG.E R15, desc[UR4][R14.64] ;  /* 0x000000040e0f7981 */ /* 0x001ea4000c1e1900 */
[----:B--2---:R-:W-:-:S13]  /*09d0*/  FSETP.NEU.FTZ.AND P1, PT, R15, 1, PT ;  /* 0x3f8000000f00780b */ /* 0x004fda0003f3d000 */
[----:B------:R-:W-:-:S05]  /*09e0*/  @P1 FMUL.FTZ R10, R10, R15 ;  /* 0x0000000f0a0a1220 */ /* 0x000fca0000410000 */
[----:B-1----:R-:W-:-:S07]  /*09f0*/  F2FP.F16.F32.PACK_AB R10, RZ, R10 ;  /* 0x0000000aff0a723e */ /* 0x002fce00000000ff */
.L_x_633:
[----:B------:R-:W-:Y:S05]  /*0a00*/  BSYNC.RECONVERGENT B0 ;  /* 0x0000000000007941 */ /* 0x000fea0003800200 */
.L_x_632:
        /* <DEDUP_REMOVED lines=12> */
.L_x_635:
[----:B------:R-:W-:Y:S05]  /*0ad0*/  BSYNC.RECONVERGENT B0 ;  /* 0x0000000000007941 */ /* 0x000fea0003800200 */
.L_x_634:
[----:B------:R-:W-:Y:S04]  /*0ae0*/  BSSY.RECONVERGENT B0, `(.L_x_636) ;  /* 0x000000c000007945 */ /* 0x000fe80003800200 */
[----:B------:R-:W-:Y:S05]  /*0af0*/  @P6 BRA `(.L_x_637) ;  /* 0x0000000000286947 */ /* 0x000fea0003800000 */
[----:B--2--5:R-:W-:Y:S02]  /*0b00*/  HADD2.F32 R12, -RZ, R18.H0_H0 ;  /* 0x20000012ff0c7230 */ /* 0x024fe40000004100 */
[----:B------:R-:W0:Y:S03]  /*0b10*/  LDC.64 R18, c[0x0][0x390] ;  /* 0x0000e400ff127b82 */ /* 0x000e260000000a00 */
        /* <DEDUP_REMOVED lines=8> */
.L_x_637:
[----:B------:R-:W-:Y:S05]  /*0ba0*/  BSYNC.RECONVERGENT B0 ;  /* 0x0000000000007941 */ /* 0x000fea0003800200 */
.L_x_636:
[----:B------:R-:W-:Y:S01]  /*0bb0*/  @!P0 IMAD.MOV.U32 R6, RZ, RZ, R2 ;  /* 0x000000ffff068224 */ /* 0x000fe200078e0002 */
[----:B------:R0:W-:Y:S01]  /*0bc0*/  @!P0 STG.E.U16 desc[UR4][R16.64], R3 ;  /* 0x0000000310008986 */ /* 0x0001e2000c101504 */
[----:B------:R-:W-:Y:S04]  /*0bd0*/  BSSY.RECONVERGENT B0, `(.L_x_638) ;  /* 0x000002d000007945 */ /* 0x000fe80003800200 */
[----:B------:R-:W-:Y:S01]  /*0be0*/  BSSY.RELIABLE B1, `(.L_x_639) ;  /* 0x0000025000017945 */ /* 0x000fe20003800100 */
[----:B------:R-:W-:-:S13]  /*0bf0*/  ISETP.GE.U32.AND P0, PT, R6, R7, PT ;  /* 0x000000070600720c */ /* 0x000fda0003f06070 */
[----:B0-----:R-:W-:Y:S05]  /*0c00*/  @P0 BRA `(.L_x_640) ;  /* 0x0000000000300947 */ /* 0x001fea0003800000 */
[----:B------:R-:W0:Y:S01]  /*0c10*/  LDC.64 R2, c[0x0][0x3a0] ;  /* 0x0000e800ff027b82 */ /* 0x000e220000000a00 */
[----:B--2---:R-:W-:Y:S01]  /*0c20*/  IMAD.IADD R13, R9, 0x1, R6 ;  /* 0x00000001090d7824 */ /* 0x004fe200078e0206 */
[----:B------:R-:W-:-:S04]  /*0c30*/  IADD3 R6, PT, PT, R6, 0x80, RZ ;  /* 0x0000008006067810 */ /* 0x000fc80007ffe0ff */
[----:B------:R-:W-:Y:S01]  /*0c40*/  ISETP.GE.U32.AND P0, PT, R6, R7, PT ;  /* 0x000000070600720c */ /* 0x000fe20003f06070 */
[----:B0-----:R-:W-:-:S05]  /*0c50*/  IMAD.WIDE.U32 R2, R13, 0x2, R2 ;  /* 0x000000020d027825 */ /* 0x001fca00078e0002 */
[----:B------:R0:W-:Y:S07]  /*0c60*/  STG.E.U16 desc[UR4][R2.64], R4 ;  /* 0x0000000402007986 */ /* 0x0001ee000c101504 */
[----:B------:R-:W-:Y:S05]  /*0c70*/  @P0 BRA `(.L_x_641) ;  /* 0x0000000000300947 */ /* 0x000fea0003800000 */
[----:B0-----:R-:W0:Y:S01]  /*0c80*/  LDC.64 R2, c[0x0][0x3a0] ;  /* 0x0000e800ff027b82 */ /* 0x001e220000000a00 */
[----:B------:R-:W-:Y:S02]  /*0c90*/  IMAD.IADD R13, R9, 0x1, R6 ;  /* 0x00000001090d7824 */ /* 0x000fe400078e0206 */
[----:B------:R-:W-:Y:S02]  /*0ca0*/  VIADD R6, R6, 0x80 ;  /* 0x0000008006067836 */ /* 0x000fe40000000000 */
[----:B0-----:R-:W-:-:S05]  /*0cb0*/  IMAD.WIDE.U32 R2, R13, 0x2, R2 ;  /* 0x000000020d027825 */ /* 0x001fca00078e0002 */
[----:B-----5:R0:W-:Y:S02]  /*0cc0*/  STG.E.U16 desc[UR4][R2.64], R0 ;  /* 0x0000000002007986 */ /* 0x0201e4000c101504 */
.L_x_640:
[----:B------:R-:W-:-:S13]  /*0cd0*/  ISETP.GE.U32.AND P0, PT, R6, R7, PT ;  /* 0x000000070600720c */ /* 0x000fda0003f06070 */
[----:B------:R-:W-:Y:S05]  /*0ce0*/  @P0 BRA `(.L_x_642) ;  /* 0x0000000000300947 */ /* 0x000fea0003800000 */
[----:B0-----:R-:W0:Y:S01]  /*0cf0*/  LDC.64 R2, c[0x0][0x3a0] ;  /* 0x0000e800ff027b82 */ /* 0x001e220000000a00 */
[----:B--2---:R-:W-:Y:S01]  /*0d00*/  IADD3 R13, PT, PT, R9, R6, RZ ;  /* 0x00000006090d7210 */ /* 0x004fe20007ffe0ff */
[----:B------:R-:W-:-:S04]  /*0d10*/  VIADD R6, R6, 0x80 ;  /* 0x0000008006067836 */ /* 0x000fc80000000000 */
[----:B0-----:R-:W-:-:S05]  /*0d20*/  IMAD.WIDE.U32 R2, R13, 0x2, R2 ;  /* 0x000000020d027825 */ /* 0x001fca00078e0002 */
[----:B------:R1:W-:Y:S02]  /*0d30*/  STG.E.U16 desc[UR4][R2.64], R5 ;  /* 0x0000000502007986 */ /* 0x0003e4000c101504 */
.L_x_641:
[----:B------:R-:W-:-:S13]  /*0d40*/  ISETP.GE.U32.AND P0, PT, R6, R7, PT ;  /* 0x000000070600720c */ /* 0x000fda0003f06070 */
[----:B------:R-:W-:Y:S05]  /*0d50*/  @P0 BRA `(.L_x_643) ;  /* 0x0000000000340947 */ /* 0x000fea0003800000 */
[----:B01----:R-:W0:Y:S01]  /*0d60*/  LDC.64 R2, c[0x0][0x3a0] ;  /* 0x0000e800ff027b82 */ /* 0x003e220000000a00 */
[----:B------:R-:W-:Y:S01]  /*0d70*/  IMAD.IADD R5, R9, 0x1, R6 ;  /* 0x0000000109057824 */ /* 0x000fe200078e0206 */
[----:B------:R-:W-:-:S03]  /*0d80*/  IADD3 R6, PT, PT, R6, 0x80, RZ ;  /* 0x0000008006067810 */ /* 0x000fc60007ffe0ff */
[----:B0-----:R-:W-:-:S05]  /*0d90*/  IMAD.WIDE.U32 R2, R5, 0x2, R2 ;  /* 0x0000000205027825 */ /* 0x001fca00078e0002 */
[----:B-----5:R1:W-:Y:S02]  /*0da0*/  STG.E.U16 desc[UR4][R2.64], R8 ;  /* 0x0000000802007986 */ /* 0x0203e4000c101504 */
.L_x_642:
[----:B------:R-:W-:-:S13]  /*0db0*/  ISETP.GE.U32.AND P0, PT, R6, R7, PT ;  /* 0x000000070600720c */ /* 0x000fda0003f06070 */
[----:B------:R-:W-:Y:S05]  /*0dc0*/  @P0 BREAK.RELIABLE B1 ;  /* 0x0000000000010942 */ /* 0x000fea0003800100 */
[----:B------:R-:W-:Y:S05]  /*0dd0*/  @P0 BRA `(.L_x_644) ;  /* 0x0000000000300947 */ /* 0x000fea0003800000 */
[----:B01----:R-:W0:Y:S01]  /*0de0*/  LDC.64 R2, c[0x0][0x3a0] ;  /* 0x0000e800ff027b82 */ /* 0x003e220000000a00 */
[----:B------:R-:W-:Y:S02]  /*0df0*/  IMAD.IADD R5, R9, 0x1, R6 ;  /* 0x0000000109057824 */ /* 0x000fe400078e0206 */
[----:B------:R-:W-:Y:S02]  /*0e00*/  VIADD R6, R6, 0x80 ;  /* 0x0000008006067836 */ /* 0x000fe40000000000 */
[----:B0-----:R-:W-:-:S05]  /*0e10*/  IMAD.WIDE.U32 R2, R5, 0x2, R2 ;  /* 0x0000000205027825 */ /* 0x001fca00078e0002 */
[----:B-----5:R3:W-:Y:S02]  /*0e20*/  STG.E.U16 desc[UR4][R2.64], R10 ;  /* 0x0000000a02007986 */ /* 0x0207e4000c101504 */
.L_x_643:
[----:B------:R-:W-:Y:S05]  /*0e30*/  BSYNC.RELIABLE B1 ;  /* 0x0000000000017941 */ /* 0x000fea0003800100 */
.L_x_639:
[----:B------:R-:W-:-:S13]  /*0e40*/  ISETP.GE.U32.AND P0, PT, R6, R7, PT ;  /* 0x000000070600720c */ /* 0x000fda0003f06070 */
[----:B01-3--:R-:W0:Y:S01]  /*0e50*/  @!P0 LDC.64 R2, c[0x0][0x3a0] ;  /* 0x0000e800ff028b82 */ /* 0x00be220000000a00 */
[----:B------:R-:W-:Y:S01]  /*0e60*/  @!P0 IADD3 R5, PT, PT, R9, R6, RZ ;  /* 0x0000000609058210 */ /* 0x000fe20007ffe0ff */
[----:B------:R-:W-:-:S04]  /*0e70*/  @!P0 VIADD R6, R6, 0x80 ;  /* 0x0000008006068836 */ /* 0x000fc80000000000 */
[----:B0-----:R-:W-:-:S05]  /*0e80*/  @!P0 IMAD.WIDE.U32 R2, R5, 0x2, R2 ;  /* 0x0000000205028825 */ /* 0x001fca00078e0002 */
[----:B-----5:R3:W-:Y:S02]  /*0e90*/  @!P0 STG.E.U16 desc[UR4][R2.64], R11 ;  /* 0x0000000b02008986 */ /* 0x0207e4000c101504 */
.L_x_644:
[----:B------:R-:W-:Y:S05]  /*0ea0*/  BSYNC.RECONVERGENT B0 ;  /* 0x0000000000007941 */ /* 0x000fea0003800200 */
.L_x_638:
[----:B------:R-:W-:Y:S05]  /*0eb0*/  WARPSYNC.ALL ;  /* 0x0000000000007948 */ /* 0x000fea0003800000 */
[----:B------:R-:W-:-:S13]  /*0ec0*/  ISETP.GE.U32.AND P0, PT, R6, R7, PT ;  /* 0x000000070600720c */ /* 0x000fda0003f06070 */
[----:B------:R-:W-:Y:S05]  /*0ed0*/  @P0 EXIT ;  /* 0x000000000000094d */ /* 0x000fea0003800000 */
[----:B01-3--:R-:W0:Y:S01]  /*0ee0*/  LDC.64 R2, c[0x0][0x3a0] ;  /* 0x0000e800ff027b82 */ /* 0x00be220000000a00 */
[----:B------:R-:W-:-:S04]  /*0ef0*/  IMAD.IADD R9, R9, 0x1, R6 ;  /* 0x0000000109097824 */ /* 0x000fc800078e0206 */
[----:B0-----:R-:W-:-:S05]  /*0f00*/  IMAD.WIDE.U32 R2, R9, 0x2, R2 ;  /* 0x0000000209027825 */ /* 0x001fca00078e0002 */
[----:B------:R-:W-:Y:S01]  /*0f10*/  STG.E.U16 desc[UR4][R2.64], R12 ;  /* 0x0000000c02007986 */ /* 0x000fe2000c101504 */
[----:B------:R-:W-:Y:S05]  /*0f20*/  EXIT ;  /* 0x000000000000794d */ /* 0x000fea0003800000 */
.L_x_621:
[----:B------:R-:W0:Y:S01]  /*0f30*/  S2R R0, SR_TID.X ;  /* 0x0000000000007919 */ /* 0x000e220000002100 */
[----:B------:R-:W1:Y:S02]  /*0f40*/  LDC.64 R2, c[0x0][0x3a8] ;  /* 0x0000ea00ff027b82 */ /* 0x000e640000000a00 */
[----:B-1----:R-:W-:-:S04]  /*0f50*/  IMAD.WIDE.U32 R2, R9, 0x2, R2 ;  /* 0x0000000209027825 */ /* 0x002fc800078e0002 */
[----:B0-----:R-:W-:-:S05]  /*0f60*/  IMAD.WIDE.U32 R12, R0, 0x4, R2 ;  /* 0x00000004000c7825 */ /* 0x001fca00078e0002 */
[----:B------:R-:W2:Y:S01]  /*0f70*/  LDG.E R5, desc[UR4][R12.64] ;  /* 0x000000040c057981 */ /* 0x000ea2000c1e1900 */
[----:B------:R-:W0:Y:S03]  /*0f80*/  LDC.64 R2, c[0x0][0x390] ;  /* 0x0000e400ff027b82 */ /* 0x000e260000000a00 */
[----:B------:R-:W3:Y:S04]  /*0f90*/  LDG.E R8, desc[UR4][R12.64+0x200] ;  /* 0x000200040c087981 */ /* 0x000ee8000c1e1900 */
[----:B------:R-:W4:Y:S04]  /*0fa0*/  LDG.E R11, desc[UR4][R12.64+0x400] ;  /* 0x000400040c0b7981 */ /* 0x000f28000c1e1900 */
[----:B------:R1:W5:Y:S01]  /*0fb0*/  LDG.E R10, desc[UR4][R12.64+0x600] ;  /* 0x000600040c0a7981 */ /* 0x000362000c1e1900 */
[----:B--2---:R-:W-:-:S05]  /*0fc0*/  HADD2.F32 R4, -RZ, R5.H0_H0 ;  /* 0x20000005ff047230 */ /* 0x004fca0000004100 */
[----:B------:R-:W-:-:S13]  /*0fd0*/  FSETP.NE.FTZ.AND P0, PT, |R4|, +INF , PT ;  /* 0x7f8000000400780b */ /* 0x000fda0003f15200 */
[----:B------:R-:W2:Y:S01]  /*0fe0*/  @!P0 LDC.64 R14, c[0x0][0x388] ;  /* 0x0000e200ff0e8b82 */ /* 0x000ea20000000a00 */
[----:B------:R-:W-:-:S05]  /*0ff0*/  @!P0 MOV R19, 0x3f800000 ;  /* 0x3f80000000138802 */ /* 0x000fca0000000f00 */
[----:B--2---:R2:W-:Y:S04]  /*1000*/  @!P0 STG.E desc[UR4][R14.64], R19 ;  /* 0x000000130e008986 */ /* 0x0045e8000c101904 */
[----:B0-----:R-:W3:Y:S01]  /*1010*/  LDG.E R7, desc[UR4][R2.64] ;  /* 0x0000000402077981 */ /* 0x001ee2000c1e1900 */
[----:B------:R-:W-:-:S05]  /*1020*/  HADD2.F32 R5, -RZ, R5.H1_H1 ;  /* 0x30000005ff057230 */ /* 0x000fca0000004100 */
[----:B------:R-:W-:-:S13]  /*1030*/  FSETP.NE.FTZ.AND P0, PT, |R5|, +INF , PT ;  /* 0x7f8000000500780b */ /* 0x000fda0003f15200 */
[----:B------:R-:W0:Y:S01]  /*1040*/  @!P0 LDC.64 R16, c[0x0][0x388] ;  /* 0x0000e200ff108b82 */ /* 0x000e220000000a00 */
[----:B------:R-:W-:-:S05]  /*1050*/  @!P0 IMAD.MOV.U32 R21, RZ, RZ, 0x3f800000 ;  /* 0x3f800000ff158424 */ /* 0x000fca00078e00ff */
[----:B0-----:R0:W-:Y:S01]  /*1060*/  @!P0 STG.E desc[UR4][R16.64], R21 ;  /* 0x0000001510008986 */ /* 0x0011e2000c101904 */
[----:B---3--:R-:W-:-:S13]  /*1070*/  FSETP.NEU.FTZ.AND P1, PT, R7, 1, PT ;  /* 0x3f8000000700780b */ /* 0x008fda0003f3d000 */
[----:B------:R-:W-:Y:S02]  /*1080*/  @P1 FMUL.FTZ R4, R4, R7 ;  /* 0x0000000704041220 */ /* 0x000fe40000410000 */
[----:B------:R-:W3:Y:S01]  /*1090*/  @!P0 LDG.E R7, desc[UR4][R2.64] ;  /* 0x0000000402078981 */ /* 0x000ee2000c1e1900 */
[----:B------:R-:W-:-:S05]  /*10a0*/  HADD2.F32 R6, -RZ, R8.H0_H0 ;  /* 0x20000008ff067230 */ /* 0x000fca0000004100 */
[----:B------:R-:W-:-:S13]  /*10b0*/  FSETP.NE.FTZ.AND P0, PT, |R6|, +INF , PT ;  /* 0x7f8000000600780b */ /* 0x000fda0003f15200 */
[----:B-1----:R-:W1:Y:S01]  /*10c0*/  @!P0 LDC.64 R12, c[0x0][0x388] ;  /* 0x0000e200ff0c8b82 */ /* 0x002e620000000a00 */
[----:B--2---:R-:W-:-:S05]  /*10d0*/  @!P0 IMAD.MOV.U32 R19, RZ, RZ, 0x3f800000 ;  /* 0x3f800000ff138424 */ /* 0x004fca00078e00ff */
[----:B-1----:R4:W-:Y:S01]  /*10e0*/  @!P0 STG.E desc[UR4][R12.64], R19 ;  /* 0x000000130c008986 */ /* 0x0029e2000c101904 */
[----:B---3--:R-:W-:-:S13]  /*10f0*/  FSETP.NEU.FTZ.AND P1, PT, R7, 1, PT ;  /* 0x3f8000000700780b */ /* 0x008fda0003f3d000 */
[----:B------:R-:W-:Y:S02]  /*1100*/  @P1 FMUL.FTZ R5, R5, R7 ;  /* 0x0000000705051220 */ /* 0x000fe40000410000 */
[----:B------:R-:W2:Y:S01]  /*1110*/  @!P0 LDG.E R7, desc[UR4][R2.64] ;  /* 0x0000000402078981 */ /* 0x000ea2000c1e1900 */
[----:B------:R-:W-:-:S05]  /*1120*/  HADD2.F32 R8, -RZ, R8.H1_H1 ;  /* 0x30000008ff087230 */ /* 0x000fca0000004100 */
[----:B------:R-:W-:-:S13]  /*1130*/  FSETP.NE.FTZ.AND P0, PT, |R8|, +INF , PT ;  /* 0x7f8000000800780b */ /* 0x000fda0003f15200 */
[----:B------:R-:W1:Y:S01]  /*1140*/  @!P0 LDC.64 R14, c[0x0][0x388] ;  /* 0x0000e200ff0e8b82 */ /* 0x000e620000000a00 */
[----:B0-----:R-:W-:-:S05]  /*1150*/  @!P0 MOV R21, 0x3f800000 ;  /* 0x3f80000000158802 */ /* 0x001fca0000000f00 */
[----:B-1----:R0:W-:Y:S01]  /*1160*/  @!P0 STG.E desc[UR4][R14.64], R21 ;  /* 0x000000150e008986 */ /* 0x0021e2000c101904 */
[----:B--2---:R-:W-:-:S13]  /*1170*/  FSETP.NEU.FTZ.AND P1, PT, R7, 1, PT ;  /* 0x3f8000000700780b */ /* 0x004fda0003f3d000 */
[----:B------:R-:W-:Y:S02]  /*1180*/  @P1 FMUL.FTZ R6, R7, R6 ;  /* 0x0000000607061220 */ /* 0x000fe40000410000 */
[----:B------:R-:W2:Y:S01]  /*1190*/  @!P0 LDG.E R7, desc[UR4][R2.64] ;  /* 0x0000000402078981 */ /* 0x000ea2000c1e1900 */
[----:B----4-:R-:W-:-:S05]  /*11a0*/  HADD2.F32 R12, -RZ, R11.H0_H0 ;  /* 0x2000000bff0c7230 */ /* 0x010fca0000004100 */
[----:B------:R-:W-:-:S13]  /*11b0*/  FSETP.NE.FTZ.AND P0, PT, |R12|, +INF , PT ;  /* 0x7f8000000c00780b */ /* 0x000fda0003f15200 */
[----:B------:R-:W1:Y:S01]  /*11c0*/  @!P0 LDC.64 R16, c[0x0][0x388] ;  /* 0x0000e200ff108b82 */ /* 0x000e620000000a00 */
[----:B------:R-:W-:-:S05]  /*11d0*/  @!P0 IMAD.MOV.U32 R13, RZ, RZ, 0x3f800000 ;  /* 0x3f800000ff0d8424 */ /* 0x000fca00078e00ff */
[----:B-1----:R-:W-:Y:S01]  /*11e0*/  @!P0 STG.E desc[UR4][R16.64], R13 ;  /* 0x0000000d10008986 */ /* 0x002fe2000c101904 */
[----:B--2---:R-:W-:-:S13]  /*11f0*/  FSETP.NEU.FTZ.AND P1, PT, R7, 1, PT ;  /* 0x3f8000000700780b */ /* 0x004fda0003f3d000 */
[----:B------:R-:W-:Y:S02]  /*1200*/  @P1 FMUL.FTZ R8, R7, R8 ;  /* 0x0000000807081220 */ /* 0x000fe40000410000 */
[----:B------:R-:W2:Y:S01]  /*1210*/  @!P0 LDG.E R7, desc[UR4][R2.64] ;  /* 0x0000000402078981 */ /* 0x000ea2000c1e1900 */
[----:B------:R-:W-:-:S05]  /*1220*/  HADD2.F32 R11, -RZ, R11.H1_H1 ;  /* 0x3000000bff0b7230 */ /* 0x000fca0000004100 */
[----:B------:R-:W-:-:S13]  /*1230*/  FSETP.NE.FTZ.AND P0, PT, |R11|, +INF , PT ;  /* 0x7f8000000b00780b */ /* 0x000fda0003f15200 */
[----:B0-----:R-:W0:Y:S01]  /*1240*/  @!P0 LDC.64 R14, c[0x0][0x388] ;  /* 0x0000e200ff0e8b82 */ /* 0x001e220000000a00 */
[----:B------:R-:W-:-:S05]  /*1250*/  @!P0 IMAD.MOV.U32 R19, RZ, RZ, 0x3f800000 ;  /* 0x3f800000ff138424 */ /* 0x000fca00078e00ff */
[----:B0-----:R0:W-:Y:S01]  /*1260*/  @!P0 STG.E desc[UR4][R14.64], R19 ;  /* 0x000000130e008986 */ /* 0x0011e2000c101904 */
[----:B-----5:R-:W-:Y:S01]  /*1270*/  HADD2.F32 R20, -RZ, R10.H0_H0 ;  /* 0x2000000aff147230 */ /* 0x020fe20000004100 */
[----:B--2---:R-:W-:Y:S01]  /*1280*/  FSETP.NEU.FTZ.AND P1, PT, R7, 1, PT ;  /* 0x3f8000000700780b */ /* 0x004fe20003f3d000 */
[----:B0-----:R-:W0:-:S12]  /*1290*/  LDC.64 R14, c[0x0][0x3a0] ;  /* 0x0000e800ff0e7b82 */ /* 0x001e180000000a00 */
[----:B------:R-:W-:Y:S02]  /*12a0*/  @P1 FMUL.FTZ R12, R7, R12 ;  /* 0x0000000c070c1220 */ /* 0x000fe40000410000 */
[----:B------:R-:W2:Y:S01]  /*12b0*/  @!P0 LDG.E R7, desc[UR4][R2.64] ;  /* 0x0000000402078981 */ /* 0x000ea2000c1e1900 */
[----:B------:R-:W-:-:S13]  /*12c0*/  FSETP.NE.FTZ.AND P0, PT, |R20|, +INF , PT ;  /* 0x7f8000001400780b */ /* 0x000fda0003f15200 */
[----:B------:R-:W1:Y:S01]  /*12d0*/  @!P0 LDC.64 R16, c[0x0][0x388] ;  /* 0x0000e200ff108b82 */ /* 0x000e620000000a00 */
[----:B------:R-:W-:-:S05]  /*12e0*/  @!P0 MOV R13, 0x3f800000 ;  /* 0x3f800000000d8802 */ /* 0x000fca0000000f00 */
[----:B-1----:R-:W-:Y:S01]  /*12f0*/  @!P0 STG.E desc[UR4][R16.64], R13 ;  /* 0x0000000d10008986 */ /* 0x002fe2000c101904 */
[----:B--2---:R-:W-:-:S13]  /*1300*/  FSETP.NEU.FTZ.AND P1, PT, R7, 1, PT ;  /* 0x3f8000000700780b */ /* 0x004fda0003f3d000 */
[----:B------:R-:W-:Y:S02]  /*1310*/  @P1 FMUL.FTZ R11, R7, R11 ;  /* 0x0000000b070b1220 */ /* 0x000fe40000410000 */
[----:B------:R-:W2:Y:S01]  /*1320*/  @!P0 LDG.E R7, desc[UR4][R2.64] ;  /* 0x0000000402078981 */ /* 0x000ea2000c1e1900 */
[----:B------:R-:W-:-:S05]  /*1330*/  HADD2.F32 R10, -RZ, R10.H1_H1 ;  /* 0x3000000aff0a7230 */ /* 0x000fca0000004100 */
[----:B------:R-:W-:-:S13]  /*1340*/  FSETP.NE.FTZ.AND P0, PT, |R10|, +INF , PT ;  /* 0x7f8000000a00780b */ /* 0x000fda0003f15200 */
[----:B------:R-:W1:Y:S01]  /*1350*/  @!P0 LDC.64 R18, c[0x0][0x388] ;  /* 0x0000e200ff128b82 */ /* 0x000e620000000a00 */
[----:B------:R-:W-:-:S05]  /*1360*/  @!P0 IMAD.MOV.U32 R21, RZ, RZ, 0x3f800000 ;  /* 0x3f800000ff158424 */ /* 0x000fca00078e00ff */
[----:B-1----:R-:W-:Y:S01]  /*1370*/  @!P0 STG.E desc[UR4][R18.64], R21 ;  /* 0x0000001512008986 */ /* 0x002fe2000c101904 */
[----:B--2---:R-:W-:-:S13]  /*1380*/  FSETP.NEU.FTZ.AND P1, PT, R7, 1, PT ;  /* 0x3f8000000700780b */ /* 0x004fda0003f3d000 */
[----:B------:R-:W-:Y:S02]  /*1390*/  @P1 FMUL.FTZ R20, R7, R20 ;  /* 0x0000001407141220 */ /* 0x000fe40000410000 */
[----:B------:R-:W2:Y:S01]  /*13a0*/  @!P0 LDG.E R7, desc[UR4][R2.64] ;  /* 0x0000000402078981 */ /* 0x000ea2000c1e1900 */
[----:B0-----:R-:W-:Y:S01]  /*13b0*/  IMAD.WIDE.U32 R14, R9, 0x2, R14 ;  /* 0x00000002090e7825 */ /* 0x001fe200078e000e */
[----:B------:R-:W-:Y:S02]  /*13c0*/  F2FP.F16.F32.PACK_AB R5, R5, R4 ;  /* 0x000000040505723e */ /* 0x000fe400000000ff */
[----:B------:R-:W-:Y:S01]  /*13d0*/  F2FP.F16.F32.PACK_AB R11, R11, R12 ;  /* 0x0000000c0b0b723e */ /* 0x000fe200000000ff */
[----:B------:R-:W-:-:S05]  /*13e0*/  IMAD.WIDE.U32 R14, R0, 0x4, R14 ;  /* 0x00000004000e7825 */ /* 0x000fca00078e000e */
[----:B------:R-:W-:Y:S04]  /*13f0*/  STG.E desc[UR4][R14.64], R5 ;  /* 0x000000050e007986 */ /* 0x000fe8000c101904 */
[----:B------:R-:W-:Y:S01]  /*1400*/  STG.E desc[UR4][R14.64+0x400], R11 ;  /* 0x0004000b0e007986 */ /* 0x000fe2000c101904 */
[----:B--2---:R-:W-:-:S13]  /*1410*/  FSETP.NEU.FTZ.AND P0, PT, R7, 1, PT ;  /* 0x3f8000000700780b */ /* 0x004fda0003f1d000 */
[----:B------:R-:W-:Y:S01]  /*1420*/  @P0 FMUL.FTZ R10, R10, R7 ;  /* 0x000000070a0a0220 */ /* 0x000fe20000410000 */
[----:B------:R-:W-:-:S04]  /*1430*/  F2FP.F16.F32.PACK_AB R7, R8, R6 ;  /* 0x000000060807723e */ /* 0x000fc800000000ff */
[----:B------:R-:W-:Y:S01]  /*1440*/  F2FP.F16.F32.PACK_AB R9, R10, R20 ;  /* 0x000000140a09723e */ /* 0x000fe200000000ff */
[----:B------:R-:W-:Y:S04]  /*1450*/  STG.E desc[UR4][R14.64+0x200], R7 ;  /* 0x000200070e007986 */ /* 0x000fe8000c101904 */
[----:B------:R-:W-:Y:S01]  /*1460*/  STG.E desc[UR4][R14.64+0x600], R9 ;  /* 0x000600090e007986 */ /* 0x000fe2000c101904 */
[----:B------:R-:W-:Y:S05]  /*1470*/  EXIT ;  /* 0x000000000000794d */ /* 0x000fea0003800000 */
.L_x_645:
        /* <DEDUP_REMOVED lines=16> */
.L_x_1964:


//--------------------- .text._ZN2at6native29vectorized_elementwise_kernelILi4EZZZNS0_46_GLOBAL__N__5fd40885_13_AmpKernels_cu_3810c27339_amp_non_finite_check_and_unscale_cuda_ERNS_6TensorES4_RKS3_ENKUlvE_clEvENKUlvE1_clEvEUlN3c104HalfEE_St5arrayIPcLm2EEEEviT0_T1_ --------------------------
	.section	.text._ZN2at6native29vectorized_elementwise_kernelILi4EZZZNS0_46_GLOBAL__N__5fd40885_13_AmpKernels_cu_3810c27339_amp_non_finite_check_and_unscale_cuda_ERNS_6TensorES4_RKS3_ENKUlvE_clEvENKUlvE1_clEvEUlN3c104HalfEE_St5arrayIPcLm2EEEEviT0_T1_,"ax",@progbits
	.align	128
        .global         _ZN2at6native29vectorized_elementwise_kernelILi4EZZZNS0_46_GLOBAL__N__5fd40885_13_AmpKernels_cu_3810c27339_amp_non_finite_check_and_unscale_cuda_ERNS_6TensorES4_RKS3_ENKUlvE_clEvENKUlvE1_clEvEUlN3c104HalfEE_St5arrayIPcLm2EEEEviT0_T1_
        .type           _ZN2at6native29vectorized_elementwise_kernelILi4EZZZNS0_46_GLOBAL__N__5fd40885_13_AmpKernels_cu_3810c27339_amp_non_finite_check_and_unscale_cuda_ERNS_6TensorES4_RKS3_ENKUlvE_clEvENKUlvE1_clEvEUlN3c104HalfEE_St5arrayIPcLm2EEEEviT0_T1_,@function
        .size           _ZN2at6native29vectorized_elementwise_kernelILi4EZZZNS0_46_GLOBAL__N__5fd40885_13_AmpKernels_cu_3810c27339_amp_non_finite_check_and_unscale_cuda_ERNS_6TensorES4_RKS3_ENKUlvE_clEvENKUlvE1_clEvEUlN3c104HalfEE_St5arrayIPcLm2EEEEviT0_T1_,(.L_x_1965 - _ZN2at6native29vectorized_elementwise_kernelILi4EZZZNS0_46_GLOBAL__N__5fd40885_13_AmpKernels_cu_3810c27339_amp_non_finite_check_and_unscale_cuda_ERNS_6TensorES4_RKS3_ENKUlvE_clEvENKUlvE1_clEvEUlN3c104HalfEE_St5arrayIPcLm2EEEEviT0_T1_)
        .other          _ZN2at6native29vectorized_elementwise_kernelILi4EZZZNS0_46_GLOBAL__N__5fd40885_13_AmpKernels_cu_3810c27339_amp_non_finite_check_and_unscale_cuda_ERNS_6TensorES4_RKS3_ENKUlvE_clEvENKUlvE1_clEvEUlN3c104HalfEE_St5arrayIPcLm2EEEEviT0_T1_,@"STO_CUDA_ENTRY STV_DEFAULT"
_ZN2at6native29vectorized_elementwise_kernelILi4EZZZNS0_46_GLOBAL__N__5fd40885_13_AmpKernels_cu_3810c27339_amp_non_finite_check_and_unscale_cuda_ERNS_6TensorES4_RKS3_ENKUlvE_clEvENKUlvE1_clEvEUlN3c104HalfEE_St5arrayIPcLm2EEEEviT0_T1_:
.text._ZN2at6native29vectorized_elementwise_kernelILi4EZZZNS0_46_GLOBAL__N__5fd40885_13_AmpKernels_cu_3810c27339_amp_non_finite_check_and_unscale_cuda_ERNS_6TensorES4_RKS3_ENKUlvE_clEvENKUlvE1_clEvEUlN3c104HalfEE_St5arrayIPcLm2EEEEviT0_T1_:
        /* <DEDUP_REMOVED lines=89> */
.L_x_648:
[----:B------:R-:W-:Y:S05]  /*0590*/  BSYNC.RECONVERGENT B0 ;  /* 0x0000000000007941 */ /* 0x000fea0003800200 */
.L_x_647:
        /* <DEDUP_REMOVED lines=15> */
.L_x_650:
[----:B------:R-:W-:Y:S05]  /*0690*/  BSYNC.RECONVERGENT B0 ;  /* 0x0000000000007941 */ /* 0x000fea0003800200 */
.L_x_649:
        /* <DEDUP_REMOVED lines=15> */
.L_x_652:
[----:B------:R-:W-:Y:S05]  /*0790*/  BSYNC.RECONVERGENT B0 ;  /* 0x0000000000007941 */ /* 0x000fea0003800200 */
.L_x_651:
        /* <DEDUP_REMOVED lines=12> */
.L_x_654:
[----:B------:R-:W-:Y:S05]  /*0860*/  BSYNC.RECONVERGENT B0 ;  /* 0x0000000000007941 */ /* 0x000fea0003800200 */
.L_x_653:
        /* <DEDUP_REMOVED lines=12> */
.L_x_656:
[----:B------:R-:W-:Y:S05]  /*0930*/  BSYNC.RECONVERGENT B0 ;  /* 0x0000000000007941 */ /* 0x000fea0003800200 */
.L_x_655:
        /* <DEDUP_REMOVED lines=12> */
.L_x_658:
[----:B------:R-:W-:Y:S05]  /*0a00*/  BSYNC.RECONVERGENT B0 ;  /* 0x0000000000007941 */ /* 0x000fea0003800200 */
.L_x_657:
        /* <DEDUP_REMOVED lines=12> */
.L_x_660:
[----:B------:R-:W-:Y:S05]  /*0ad0*/  BSYNC.RECONVERGENT B0 ;  /* 0x0000000000007941 */ /* 0x000fea0003800200 */
.L_x_659:
        /* <DEDUP_REMOVED lines=12> */
.L_x_662:
[----:B------:R-:W-:Y:S05]  /*0ba0*/  BSYNC.RECONVERGENT B0 ;  /* 0x0000000000007941 */ /* 0x000fea0003800200 */
.L_x_661:
        /* <DEDUP_REMOVED lines=18> */
.L_x_665:
[----:B------:R-:W-:-:S13]  /*0cd0*/  ISETP.GE.U32.AND P0, PT, R6, R7, PT ;  /* 0x000000070600720c */ /* 0x000fda0003f06070 */
[----:B------:R-:W-:Y:S05]  /*0ce0*/  @P0 BRA `(.L_x_667) ;  /* 0x0000000000300947 */ /* 0x000fea0003800000 */
[----:B0-----:R-:W0:Y:S01]  /*0cf0*/  LDC.64 R2, c[0x0][0x3a0] ;  /* 0x0000e800ff027b82 */ /* 0x001e220000000a00 */
[----:B--2---:R-:W-:Y:S01]  /*0d00*/  IADD3 R13, PT, PT, R9, R6, RZ ;  /* 0x00000006090d7210 */ /* 0x004fe20007ffe0ff */
[----:B------:R-:W-:-:S04]  /*0d10*/  VIADD R6, R6, 0x80 ;  /* 0x0000008006067836 */ /* 0x000fc80000000000 */
[----:B0-----:R-:W-:-:S05]  /*0d20*/  IMAD.WIDE.U32 R2, R13, 0x2, R2 ;  /* 0x000000020d027825 */ /* 0x001fca00078e0002 */
[----:B------:R1:W-:Y:S02]  /*0d30*/  STG.E.U16 desc[UR4][R2.64], R5 ;  /* 0x0000000502007986 */ /* 0x0003e4000c101504 */
.L_x_666:
[----:B------:R-:W-:-:S13]  /*0d40*/  ISETP.GE.U32.AND P0, PT, R6, R7, PT ;  /* 0x000000070600720c */ /* 0x000fda0003f06070 */
[----:B------:R-:W-:Y:S05]  /*0d50*/  @P0 BRA `(.L_x_668) ;  /* 0x0000000000340947 */ /* 0x000fea0003800000 */
[----:B01----:R-:W0:Y:S01]  /*0d60*/  LDC.64 R2, c[0x0][0x3a0] ;  /* 0x0000e800ff027b82 */ /* 0x003e220000000a00 */
[----:B------:R-:W-:Y:S01]  /*0d70*/  IMAD.IADD R5, R9, 0x1, R6 ;  /* 0x0000000109057824 */ /* 0x000fe200078e0206 */
[----:B------:R-:W-:-:S03]  /*0d80*/  IADD3 R6, PT, PT, R6, 0x80, RZ ;  /* 0x0000008006067810 */ /* 0x000fc60007ffe0ff */
[----:B0-----:R-:W-:-:S05]  /*0d90*/  IMAD.WIDE.U32 R2, R5, 0x2, R2 ;  /* 0x0000000205027825 */ /* 0x001fca00078e0002 */
[----:B-----5:R1:W-:Y:S02]  /*0da0*/  STG.E.U16 desc[UR4][R2.64], R8 ;  /* 0x0000000802007986 */ /* 0x0203e4000c101504 */
.L_x_667:
        /* <DEDUP_REMOVED lines=8> */
.L_x_668:
[----:B------:R-:W-:Y:S05]  /*0e30*/  BSYNC.RELIABLE B1 ;  /* 0x0000000000017941 */ /* 0x000fea0003800100 */
.L_x_664:
[----:B------:R-:W-:-:S13]  /*0e40*/  ISETP.GE.U32.AND P0, PT, R6, R7, PT ;  /* 0x000000070600720c */ /* 0x000fda0003f06070 */
[----:B01-3--:R-:W0:Y:S01]  /*0e50*/  @!P0 LDC.64 R2, c[0x0][0x3a0] ;  /* 0x0000e800ff028b82 */ /* 0x00be220000000a00 */
[----:B------:R-:W-:Y:S01]  /*0e60*/  @!P0 IADD3 R5, PT, PT, R9, R6, RZ ;  /* 0x0000000609058210 */ /* 0x000fe20007ffe0ff */
[----:B------:R-:W-:-:S04]  /*0e70*/  @!P0 VIADD R6, R6, 0x80 ;  /* 0x0000008006068836 */ /* 0x000fc80000000000 */
[----:B0-----:R-:W-:-:S05]  /*0e80*/  @!P0 IMAD.WIDE.U32 R2, R5, 0x2, R2 ;  /* 0x0000000205028825 */ /* 0x001fca00078e0002 */
[----:B-----5:R3:W-:Y:S02]  /*0e90*/  @!P0 STG.E.U16 desc[UR4][R2.64], R11 ;  /* 0x0000000b02008986 */ /* 0x0207e4000c101504 */
.L_x_669:
[----:B------:R-:W-:Y:S05]  /*0ea0*/  BSYNC.RECONVERGENT B0 ;  /* 0x0000000000007941 */ /* 0x000fea0003800200 */
.L_x_663:
        /* <DEDUP_REMOVED lines=8> */
.L_x_646:
[----:B------:R-:W0:Y:S01]  /*0f30*/  S2R R0, SR_TID.X ;  /* 0x0000000000007919 */ /* 0x000e220000002100 */
[----:B------:R-:W1:Y:S02]  /*0f40*/  LDC.64 R2, c[0x0][0x3a8] ;  /* 0x0000ea00ff027b82 */ /* 0x000e640000000a00 */
[----:B-1----:R-:W-:-:S04]  /*0f50*/  IMAD.WIDE.U32 R2, R9, 0x2, R2 ;  /* 0x0000000209027825 */ /* 0x002fc800078e0002 */
[----:B0-----:R-:W-:-:S05]  /*0f60*/  IMAD.WIDE.U32 R14, R0, 0x8, R2 ;  /* 0x00000008000e7825 */ /* 0x001fca00078e0002 */
[----:B------:R-:W2:Y:S01]  /*0f70*/  LDG.E.64 R12, desc[UR4][R14.64] ;  /* 0x000000040e0c7981 */ /* 0x000ea2000c1e1b00 */
[----:B------:R-:W0:Y:S03]  /*0f80*/  LDC.64 R2, c[0x0][0x390] ;  /* 0x0000e400ff027b82 */ /* 0x000e260000000a00 */
[----:B------:R1:W3:Y:S01]  /*0f90*/  LDG.E.64 R4, desc[UR4][R14.64+0x400] ;  /* 0x000400040e047981 */ /* 0x0002e2000c1e1b00 */
[----:B--2---:R-:W-:-:S05]  /*0fa0*/  HADD2.F32 R6, -RZ, R12.H0_H0 ;  /* 0x2000000cff067230 */ /* 0x004fca0000004100 */
[----:B------:R-:W-:-:S13]  /*0fb0*/  FSETP.NE.FTZ.AND P0, PT, |R6|, +INF , PT ;  /* 0x7f8000000600780b */ /* 0x000fda0003f15200 */
[----:B------:R-:W2:Y:S01]  /*0fc0*/  @!P0 LDC.64 R16, c[0x0][0x388] ;  /* 0x0000e200ff108b82 */ /* 0x000ea20000000a00 */
[----:B------:R-:W-:-:S05]  /*0fd0*/  @!P0 MOV R21, 0x3f800000 ;  /* 0x3f80000000158802 */ /* 0x000fca0000000f00 */
[----:B--2---:R2:W-:Y:S04]  /*0fe0*/  @!P0 STG.E desc[UR4][R16.64], R21 ;  /* 0x0000001510008986 */ /* 0x0045e8000c101904 */
[----:B0-----:R-:W4:Y:S01]  /*0ff0*/  LDG.E R11, desc[UR4][R2.64] ;  /* 0x00000004020b7981 */ /* 0x001f22000c1e1900 */
[----:B------:R-:W-:-:S05]  /*1000*/  HADD2.F32 R7, -RZ, R12.H1_H1 ;  /* 0x3000000cff077230 */ /* 0x000fca0000004100 */
[----:B------:R-:W-:-:S13]  /*1010*/  FSETP.NE.FTZ.AND P0, PT, |R7|, +INF , PT ;  /* 0x7f8000000700780b */ /* 0x000fda0003f15200 */
[----:B------:R-:W0:Y:S01]  /*1020*/  @!P0 LDC.64 R18, c[0x0][0x388] ;  /* 0x0000e200ff128b82 */ /* 0x000e220000000a00 */
[----:B------:R-:W-:-:S05]  /*1030*/  @!P0 IMAD.MOV.U32 R23, RZ, RZ, 0x3f800000 ;  /* 0x3f800000ff178424 */ /* 0x000fca00078e00ff */
[----:B0-----:R-:W-:Y:S01]  /*1040*/  @!P0 STG.E desc[UR4][R18.64], R23 ;  /* 0x0000001712008986 */ /* 0x001fe2000c101904 */
[----:B----4-:R-:W-:-:S13]  /*1050*/  FSETP.NEU.FTZ.AND P1, PT, R11, 1, PT ;  /* 0x3f8000000b00780b */ /* 0x010fda0003f3d000 */
[----:B------:R-:W-:Y:S02]  /*1060*/  @P1 FMUL.FTZ R6, R6, R11 ;  /* 0x0000000b06061220 */ /* 0x000fe40000410000 */
[----:B------:R-:W4:Y:S01]  /*1070*/  @!P0 LDG.E R11, desc[UR4][R2.64] ;  /* 0x00000004020b8981 */ /* 0x000f22000c1e1900 */
[----:B------:R-:W-:-:S05]  /*1080*/  HADD2.F32 R8, -RZ, R13.H0_H0 ;  /* 0x2000000dff087230 */ /* 0x000fca0000004100 */
[----:B------:R-:W-:-:S13]  /*1090*/  FSETP.NE.FTZ.AND P0, PT, |R8|, +INF , PT ;  /* 0x7f8000000800780b */ /* 0x000fda0003f15200 */
[----:B-1----:R-:W0:Y:S01]  /*10a0*/  @!P0 LDC.64 R14, c[0x0][0x388] ;  /* 0x0000e200ff0e8b82 */ /* 0x002e220000000a00 */
[----:B--2---:R-:W-:-:S05]  /*10b0*/  @!P0 IMAD.MOV.U32 R21, RZ, RZ, 0x3f800000 ;  /* 0x3f800000ff158424 */ /* 0x004fca00078e00ff */
[----:B0-----:R0:W-:Y:S01]  /*10c0*/  @!P0 STG.E desc[UR4][R14.64], R21 ;  /* 0x000000150e008986 */ /* 0x0011e2000c101904 */
[----:B----4-:R-:W-:-:S13]  /*10d0*/  FSETP.NEU.FTZ.AND P1, PT, R11, 1, PT ;  /* 0x3f8000000b00780b */ /* 0x010fda0003f3d000 */
[----:B------:R-:W-:Y:S02]  /*10e0*/  @P1 FMUL.FTZ R7, R7, R11 ;  /* 0x0000000b07071220 */ /* 0x000fe40000410000 */
[----:B------:R-:W2:Y:S01]  /*10f0*/  @!P0 LDG.E R11, desc[UR4][R2.64] ;  /* 0x00000004020b8981 */ /* 0x000ea2000c1e1900 */
[----:B------:R-:W-:-:S05]  /*1100*/  HADD2.F32 R10, -RZ, R13.H1_H1 ;  /* 0x3000000dff0a7230 */ /* 0x000fca0000004100 */
[----:B------:R-:W-:-:S13]  /*1110*/  FSETP.NE.FTZ.AND P0, PT, |R10|, +INF , PT ;  /* 0x7f8000000a00780b */ /* 0x000fda0003f15200 */
[----:B------:R-:W1:Y:S01]  /*1120*/  @!P0 LDC.64 R16, c[0x0][0x388] ;  /* 0x0000e200ff108b82 */ /* 0x000e620000000a00 */
[----:B------:R-:W-:-:S05]  /*1130*/  @!P0 MOV R13, 0x3f800000 ;  /* 0x3f800000000d8802 */ /* 0x000fca0000000f00 */
[----:B-1----:R1:W-:Y:S01]  /*1140*/  @!P0 STG.E desc[UR4][R16.64], R13 ;  /* 0x0000000d10008986 */ /* 0x0023e2000c101904 */
[----:B--2---:R-:W-:-:S13]  /*1150*/  FSETP.NEU.FTZ.AND P1, PT, R11, 1, PT ;  /* 0x3f8000000b00780b */ /* 0x004fda0003f3d000 */
[----:B------:R-:W-:Y:S02]  /*1160*/  @P1 FMUL.FTZ R8, R11, R8 ;  /* 0x000000080b081220 */ /* 0x000fe40000410000 */
[----:B------:R-:W2:Y:S01]  /*1170*/  @!P0 LDG.E R11, desc[UR4][R2.64] ;  /* 0x00000004020b8981 */ /* 0x000ea2000c1e1900 */
[----:B---3--:R-:W-:-:S05]  /*1180*/  HADD2.F32 R12, -RZ, R4.H0_H0 ;  /* 0x20000004ff0c7230 */ /* 0x008fca0000004100 */
[----:B------:R-:W-:-:S13]  /*1190*/  FSETP.NE.FTZ.AND P0, PT, |R12|, +INF , PT ;  /* 0x7f8000000c00780b */ /* 0x000fda0003f15200 */
[----:B0-----:R-:W0:Y:S01]  /*11a0*/  @!P0 LDC.64 R14, c[0x0][0x388] ;  /* 0x0000e200ff0e8b82 */ /* 0x001e220000000a00 */
[----:B------:R-:W-:-:S05]  /*11b0*/  @!P0 IMAD.MOV.U32 R19, RZ, RZ, 0x3f800000 ;  /* 0x3f800000ff138424 */ /* 0x000fca00078e00ff */
[----:B0-----:R0:W-:Y:S01]  /*11c0*/  @!P0 STG.E desc[UR4][R14.64], R19 ;  /* 0x000000130e008986 */ /* 0x0011e2000c101904 */
[----:B--2---:R-:W-:-:S13]  /*11d0*/  FSETP.NEU.FTZ.AND P1, PT, R11, 1, PT ;  /* 0x3f8000000b00780b */ /* 0x004fda0003f3d000 */
[----:B------:R-:W-:Y:S02]  /*11e0*/  @P1 FMUL.FTZ R10, R11, R10 ;  /* 0x0000000a0b0a1220 */ /* 0x000fe40000410000 */
[----:B------:R-:W2:Y:S01]  /*11f0*/  @!P0 LDG.E R11, desc[UR4][R2.64] ;  /* 0x00000004020b8981 */ /* 0x000ea2000c1e1900 */
[----:B------:R-:W-:-:S05]  /*1200*/  HADD2.F32 R4, -RZ, R4.H1_H1 ;  /* 0x30000004ff047230 */ /* 0x000fca0000004100 */
[----:B------:R-:W-:-:S13]  /*1210*/  FSETP.NE.FTZ.AND P0, PT, |R4|, +INF , PT ;  /* 0x7f8000000400780b */ /* 0x000fda0003f15200 */
[----:B-1----:R-:W1:Y:S01]  /*1220*/  @!P0 LDC.64 R16, c[0x0][0x388] ;  /* 0x0000e200ff108b82 */ /* 0x002e620000000a00 */
[----:B------:R-:W-:-:S05]  /*1230*/  @!P0 IMAD.MOV.U32 R13, RZ, RZ, 0x3f800000 ;  /* 0x3f800000ff0d8424 */ /* 0x000fca00078e00ff */
[----:B-1----:R-:W-:Y:S01]  /*1240*/  @!P0 STG.E desc[UR4][R16.64], R13 ;  /* 0x0000000d10008986 */ /* 0x002fe2000c101904 */
[----:B--2---:R-:W-:-:S13]  /*1250*/  FSETP.NEU.FTZ.AND P1, PT, R11, 1, PT ;  /* 0x3f8000000b00780b */ /* 0x004fda0003f3d000 */
[----:B------:R-:W-:Y:S02]  /*1260*/  @P1 FMUL.FTZ R12, R11, R12 ;  /* 0x0000000c0b0c1220 */ /* 0x000fe40000410000 */
[----:B------:R-:W2:Y:S01]  /*1270*/  @!P0 LDG.E R11, desc[UR4][R2.64] ;  /* 0x00000004020b8981 */ /* 0x000ea2000c1e1900 */
[----:B------:R-:W-:-:S05]  /*1280*/  HADD2.F32 R18, -RZ, R5.H0_H0 ;  /* 0x20000005ff127230 */ /* 0x000fca0000004100 */
[----:B------:R-:W-:-:S13]  /*1290*/  FSETP.NE.FTZ.AND P0, PT, |R18|, +INF , PT ;  /* 0x7f8000001200780b */ /* 0x000fda0003f15200 */
[----:B0-----:R-:W0:Y:S01]  /*12a0*/  @!P0 LDC.64 R14, c[0x0][0x388] ;  /* 0x0000e200ff0e8b82 */ /* 0x001e220000000a00 */
[----:B------:R-:W-:-:S05]  /*12b0*/  @!P0 MOV R19, 0x3f800000 ;  /* 0x3f80000000138802 */ /* 0x000fca0000000f00 */
[----:B0-----:R0:W-:Y:S01]  /*12c0*/  @!P0 STG.E desc[UR4][R14.64], R19 ;  /* 0x000000130e008986 */ /* 0x0011e2000c101904 */
[C---:B--2---:R-:W-:Y:S01]  /*12d0*/  FSETP.NEU.FTZ.AND P1, PT, R11.reuse, 1, PT ;  /* 0x3f8000000b00780b */ /* 0x044fe20003f3d000 */
[----:B------:R-:W-:Y:S01]  /*12e0*/  HADD2.F32 R5, -RZ, R5.H1_H1 ;  /* 0x30000005ff057230 */ /* 0x000fe20000004100 */
[----:B0-----:R-:W0:Y:S11]  /*12f0*/  LDC.64 R14, c[0x0][0x3a0] ;  /* 0x0000e800ff0e7b82 */ /* 0x001e360000000a00 */
[----:B------:R-:W-:-:S02]  /*1300*/  @P1 FMUL.FTZ R4, R11, R4 ;  /* 0x000000040b041220 */ /* 0x000fc40000410000 */
[----:B------:R-:W2:Y:S01]  /*1310*/  @!P0 LDG.E R11, desc[UR4][R2.64] ;  /* 0x00000004020b8981 */ /* 0x000ea2000c1e1900 */
        /* <DEDUP_REMOVED lines=9> */
[----:B------:R-:W-:Y:S02]  /*13b0*/  F2FP.F16.F32.PACK_AB R7, R10, R8 ;  /* 0x000000080a07723e */ /* 0x000fe400000000ff */
[----:B------:R-:W-:Y:S01]  /*13c0*/  F2FP.F16.F32.PACK_AB R4, R4, R12 ;  /* 0x0000000c0404723e */ /* 0x000fe200000000ff */
[----:B------:R-:W-:-:S05]  /*13d0*/  IMAD.WIDE.U32 R14, R0, 0x8, R14 ;  /* 0x00000008000e7825 */ /* 0x000fca00078e000e */
[----:B------:R-:W-:Y:S01]  /*13e0*/  STG.E.64 desc[UR4][R14.64], R6 ;  /* 0x000000060e007986 */ /* 0x000fe2000c101b04 */
[----:B--2---:R-:W-:-:S13]  /*13f0*/  FSETP.NEU.FTZ.AND P0, PT, R11, 1, PT ;  /* 0x3f8000000b00780b */ /* 0x004fda0003f1d000 */
[----:B------:R-:W-:-:S05]  /*1400*/  @P0 FMUL.FTZ R5, R5, R11 ;  /* 0x0000000b05050220 */ /* 0x000fca0000410000 */
[----:B------:R-:W-:-:S05]  /*1410*/  F2FP.F16.F32.PACK_AB R5, R5, R18 ;  /* 0x000000120505723e */ /* 0x000fca00000000ff */
[----:B------:R-:W-:Y:S01]  /*1420*/  STG.E.64 desc[UR4][R14.64+0x400], R4 ;  /* 0x000400040e007986 */ /* 0x000fe2000c101b04 */
[----:B------:R-:W-:Y:S05]  /*1430*/  EXIT ;  /* 0x000000000000794d */ /* 0x000fea0003800000 */
.L_x_670:
        /* <DEDUP_REMOVED lines=12> */
.L_x_1965:


//--------------------- .text._ZN2at6native29vectorized_elementwise_kernelILi8EZZZNS0_46_GLOBAL__N__5fd40885_13_AmpKernels_cu_3810c27339_amp_non_finite_check_and_unscale_cuda_ERNS_6TensorES4_RKS3_ENKUlvE_clEvENKUlvE1_clEvEUlN3c104HalfEE_St5arrayIPcLm2EEEEviT0_T1_ --------------------------
	.section	.text._ZN2at6native29vectorized_elementwise_kernelILi8EZZZNS0_46_GLOBAL__N__5fd40885_13_AmpKernels_cu_3810c27339_amp_non_finite_check_and_unscale_cuda_ERNS_6TensorES4_RKS3_ENKUlvE_clEvENKUlvE1_clEvEUlN3c104HalfEE_St5arrayIPcLm2EEEEviT0_T1_,"ax",@progbits
	.align	128
        .global         _ZN2at6native29vectorized_elementwise_kernelILi8EZZZNS0_46_GLOBAL__N__5fd40885_13_AmpKernels_cu_3810c27339_amp_non_finite_check_and_unscale_cuda_ERNS_6TensorES4_RKS3_ENKUlvE_clEvENKUlvE1_clEvEUlN3c104HalfEE_St5arrayIPcLm2EEEEviT0_T1_
        .type           _ZN2at6native29vectorized_elementwise_kernelILi8EZZZNS0_46_GLOBAL__N__5fd40885_13_AmpKernels_cu_3810c27339_amp_non_finite_check_and_unscale_cuda_ERNS_6TensorES4_RKS3_ENKUlvE_clEvENKUlvE1_clEvEUlN3c104HalfEE_St5arrayIPcLm2EEEEviT0_T1_,@function
        .size           _ZN2at6native29vectorized_elementwise_kernelILi8EZZZNS0_46_GLOBAL__N__5fd40885_13_AmpKernels_cu_3810c27339_amp_non_finite_check_and_unscale_cuda_ERNS_6TensorES4_RKS3_ENKUlvE_clEvENKUlvE1_clEvEUlN3c104HalfEE_St5arrayIPcLm2EEEEviT0_T1_,(.L_x_1966 - _ZN2at6native29vectorized_elementwise_kernelILi8EZZZNS0_46_GLOBAL__N__5fd40885_13_AmpKernels_cu_3810c27339_amp_non_finite_check_and_unscale_cuda_ERNS_6TensorES4_RKS3_ENKUlvE_clEvENKUlvE1_clEvEUlN3c104HalfEE_St5arrayIPcLm2EEEEviT0_T1_)
        .other          _ZN2at6native29vectorized_elementwise_kernelILi8EZZZNS0_46_GLOBAL__N__5fd40885_13_AmpKernels_cu_3810c27339_amp_non_finite_check_and_unscale_cuda_ERNS_6TensorES4_RKS3_ENKUlvE_clEvENKUlvE1_clEvEUlN3c104HalfEE_St5arrayIPcLm2EEEEviT0_T1_,@"STO_CUDA_ENTRY STV_DEFAULT"
_ZN2at6native29vectorized_elementwise_kernelILi8EZZZNS0_46_GLOBAL__N__5fd40885_13_AmpKernels_cu_3810c27339_amp_non_finite_check_and_unscale_cuda_ERNS_6TensorES4_RKS3_ENKUlvE_clEvENKUlvE1_clEvEUlN3c104HalfEE_St5arrayIPcLm2EEEEviT0_T1_:
.text._ZN2at6native29vectorized_elementwise_kernelILi8EZZZNS0_46_GLOBAL__N__5fd40885_13_AmpKernels_cu_3810c27339_amp_non_finite_check_and_unscale_cuda_ERNS_6TensorES4_RKS3_ENKUlvE_clEvENKUlvE1_clEvEUlN3c104HalfEE_St5arrayIPcLm2EEEEviT0_T1_:
        /* <DEDUP_REMOVED lines=89> */
.L_x_673:
[----:B------:R-:W-:Y:S05]  /*0590*/  BSYNC.RECONVERGENT B0 ;  /* 0x0000000000007941 */ /* 0x000fea0003800200 */
.L_x_672:
        /* <DEDUP_REMOVED lines=15> */
.L_x_675:
[----:B------:R-:W-:Y:S05]  /*0690*/  BSYNC.RECONVERGENT B0 ;  /* 0x0000000000007941 */ /* 0x000fea0003800200 */
.L_x_674:
        /* <DEDUP_REMOVED lines=15> */
.L_x_677:
[----:B------:R-:W-:Y:S05]  /*0790*/  BSYNC.RECONVERGENT B0 ;  /* 0x0000000000007941 */ /* 0x000fea0003800200 */
.L_x_676:
        /* <DEDUP_REMOVED lines=12> */
.L_x_679:
[----:B------:R-:W-:Y:S05]  /*0860*/  BSYNC.RECONVERGENT B0 ;  /* 0x0000000000007941 */ /* 0x000fea0003800200 */
.L_x_678:
        /* <DEDUP_REMOVED lines=12> */
.L_x_681:
[----:B------:R-:W-:Y:S05]  /*0930*/  BSYNC.RECONVERGENT B0 ;  /* 0x0000000000007941 */ /* 0x000fea0003800200 */
.L_x_680:
        /* <DEDUP_REMOVED lines=12> */
.L_x_683:
[----:B------:R-:W-:Y:S05]  /*0a00*/  BSYNC.RECONVERGENT B0 ;  /* 0x0000000000007941 */ /* 0x000fea0003800200 */
.L_x_682:
        /* <DEDUP_REMOVED lines=12> */
.L_x_685:
[----:B------:R-:W-:Y:S05]  /*0ad0*/  BSYNC.RECONVERGENT B0 ;  /* 0x0000000000007941 */ /* 0x000fea0003800200 */
.L_x_684:
        /* <DEDUP_REMOVED lines=12> */
.L_x_687:
[----:B------:R-:W-:Y:S05]  /*0ba0*/  BSYNC.RECONVERGENT B0 ;  /* 0x0000000000007941 */ /* 0x000fea0003800200 */
.L_x_686:
        /* <DEDUP_REMOVED lines=18> */
.L_x_690:
[----:B------:R-:W-:-:S13]  /*0cd0*/  ISETP.GE.U32.AND P0, PT, R6, R7, PT ;  /* 0x000000070600720c */ /* 0x000fda0003f06070 */
[----:B------:R-:W-:Y:S05]  /*0ce0*/  @P0 BRA `(.L_x_692) ;  /* 0x0000000000300947 */ /* 0x000fea0003800000 */
[----:B0-----:R-:W0:Y:S01]  /*0cf0*/  LDC.64 R2, c[0x0][0x3a0] ;  /* 0x0000e800ff027b82 */ /* 0x001e220000000a00 */
[----:B--2---:R-:W-:Y:S01]  /*0d00*/  IADD3 R13, PT, PT, R9, R6, RZ ;  /* 0x00000006090d7210 */ /* 0x004fe20007ffe0ff */
[----:B------:R-:W-:-:S04]  /*0d10*/  VIADD R6, R6, 0x80 ;  /* 0x0000008006067836 */ /* 0x000fc80000000000 */
[----:B0-----:R-:W-:-:S05]  /*0d20*/  IMAD.WIDE.U32 R2, R13, 0x2, R2 ;  /* 0x000000020d027825 */ /* 0x001fca00078e0002 */
[----:B------:R1:W-:Y:S02]  /*0d30*/  STG.E.U16 desc[UR4][R2.64], R5 ;  /* 0x0000000502007986 */ /* 0x0003e4000c101504 */
.L_x_691:
[----:B------:R-:W-:-:S13]  /*0d40*/  ISETP.GE.U32.AND P0, PT, R6, R7, PT ;  /* 0x000000070600720c */ /* 0x000fda0003f06070 */
[----:B------:R-:W-:Y:S05]  /*0d50*/  @P0 BRA `(.L_x_693) ;  /* 0x0000000000340947 */ /* 0x000fea0003800000 */
[----:B01----:R-:W0:Y:S01]  /*0d60*/  LDC.64 R2, c[0x0][0x3a0] ;  /* 0x0000e800ff027b82 */ /* 0x003e220000000a00 */
[----:B------:R-:W-:Y:S01]  /*0d70*/  IMAD.IADD R5, R9, 0x1, R6 ;  /* 0x0000000109057824 */ /* 0x000fe200078e0206 */
[----:B------:R-:W-:-:S03]  /*0d80*/  IADD3 R6, PT, PT, R6, 0x80, RZ ;  /* 0x0000008006067810 */ /* 0x000fc60007ffe0ff */
[----:B0-----:R-:W-:-:S05]  /*0d90*/  IMAD.WIDE.U32 R2, R5, 0x2, R2 ;  /* 0x0000000205027825 */ /* 0x001fca00078e0002 */
[----:B-----5:R1:W-:Y:S02]  /*0da0*/  STG.E.U16 desc[UR4][R2.64], R8 ;  /* 0x0000000802007986 */ /* 0x0203e4000c101504 */
.L_x_692:
        /* <DEDUP_REMOVED lines=8> */
.L_x_693:
[----:B------:R-:W-:Y:S05]  /*0e30*/  BSYNC.RELIABLE B1 ;  /* 0x0000000000017941 */ /* 0x000fea0003800100 */
.L_x_689:
[----:B------:R-:W-:-:S13]  /*0e40*/  ISETP.GE.U32.AND P0, PT, R6, R7, PT ;  /* 0x000000070600720c */ /* 0x000fda0003f06070 */
[----:B01-3--:R-:W0:Y:S01]  /*0e50*/  @!P0 LDC.64 R2, c[0x0][0x3a0] ;  /* 0x0000e800ff028b82 */ /* 0x00be220000000a00 */
[----:B------:R-:W-:Y:S01]  /*0e60*/  @!P0 IADD3 R5, PT, PT, R9, R6, RZ ;  /* 0x0000000609058210 */ /* 0x000fe20007ffe0ff */
[----:B------:R-:W-:-:S04]  /*0e70*/  @!P0 VIADD R6, R6, 0x80 ;  /* 0x0000008006068836 */ /* 0x000fc80000000000 */
[----:B0-----:R-:W-:-:S05]  /*0e80*/  @!P0 IMAD.WIDE.U32 R2, R5, 0x2, R2 ;  /* 0x0000000205028825 */ /* 0x001fca00078e0002 */
[----:B-----5:R3:W-:Y:S02]  /*0e90*/  @!P0 STG.E.U16 desc[UR4][R2.64], R11 ;  /* 0x0000000b02008986 */ /* 0x0207e4000c101504 */
.L_x_694:
[----:B------:R-:W-:Y:S05]  /*0ea0*/  BSYNC.RECONVERGENT B0 ;  /* 0x0000000000007941 */ /* 0x000fea0003800200 */
.L_x_688:
        /* <DEDUP_REMOVED lines=8> */
.L_x_671:
[----:B------:R-:W0:Y:S01]  /*0f30*/  S2R R0, SR_TID.X ;  /* 0x0000000000007919 */ /* 0x000e220000002100 */
[----:B------:R-:W1:Y:S02]  /*0f40*/  LDC.64 R2, c[0x0][0x3a8] ;  /* 0x0000ea00ff027b82 */ /* 0x000e640000000a00 */
[----:B-1----:R-:W-:-:S04]  /*0f50*/  IMAD.WIDE.U32 R2, R9, 0x2, R2 ;  /* 0x0000000209027825 */ /* 0x002fc800078e0002 */
[----:B0-----:R-:W-:-:S06]  /*0f60*/  IMAD.WIDE.U32 R4, R0, 0x10, R2 ;  /* 0x0000001000047825 */ /* 0x001fcc00078e0002 */
[----:B------:R-:W2:Y:S01]  /*0f70*/  LDG.E.128 R4, desc[UR4][R4.64] ;  /* 0x0000000404047981 */ /* 0x000ea2000c1e1d00 */
[----:B------:R-:W0:Y:S01]  /*0f80*/  LDC.64 R2, c[0x0][0x390] ;  /* 0x0000e400ff027b82 */ /* 0x000e220000000a00 */
[----:B--2---:R-:W-:-:S05]  /*0f90*/  HADD2.F32 R8, -RZ, R4.H0_H0 ;  /* 0x20000004ff087230 */ /* 0x004fca0000004100 */
[----:B------:R-:W-:-:S13]  /*0fa0*/  FSETP.NE.FTZ.AND P0, PT, |R8|, +INF , PT ;  /* 0x7f8000000800780b */ /* 0x000fda0003f15200 */
[----:B------:R-:W1:Y:S01]  /*0fb0*/  @!P0 LDC.64 R14, c[0x0][0x388] ;  /* 0x0000e200ff0e8b82 */ /* 0x000e620000000a00 */
[----:B------:R-:W-:-:S05]  /*0fc0*/  @!P0 MOV R19, 0x3f800000 ;  /* 0x3f80000000138802 */ /* 0x000fca0000000f00 */
[----:B-1----:R1:W-:Y:S04]  /*0fd0*/  @!P0 STG.E desc[UR4][R14.64], R19 ;  /* 0x000000130e008986 */ /* 0x0023e8000c101904 */
[----:B0-----:R-:W2:Y:S01]  /*0fe0*/  LDG.E R13, desc[UR4][R2.64] ;  /* 0x00000004020d7981 */ /* 0x001ea2000c1e1900 */
[----:B------:R-:W-:-:S05]  /*0ff0*/  HADD2.F32 R11, -RZ, R4.H1_H1 ;  /* 0x30000004ff0b7230 */ /* 0x000fca0000004100 */
[----:B------:R-:W-:-:S13]  /*1000*/  FSETP.NE.FTZ.AND P0, PT, |R11|, +INF , PT ;  /* 0x7f8000000b00780b */ /* 0x000fda0003f15200 */
[----:B------:R-:W0:Y:S01]  /*1010*/  @!P0 LDC.64 R16, c[0x0][0x388] ;  /* 0x0000e200ff108b82 */ /* 0x000e220000000a00 */
[----:B------:R-:W-:-:S05]  /*1020*/  @!P0 IMAD.MOV.U32 R21, RZ, RZ, 0x3f800000 ;  /* 0x3f800000ff158424 */ /* 0x000fca00078e00ff */
[----:B0-----:R0:W-:Y:S01]  /*1030*/  @!P0 STG.E desc[UR4][R16.64], R21 ;  /* 0x0000001510008986 */ /* 0x0011e2000c101904 */
[----:B--2---:R-:W-:-:S13]  /*1040*/  FSETP.NEU.FTZ.AND P1, PT, R13, 1, PT ;  /* 0x3f8000000d00780b */ /* 0x004fda0003f3d000 */
[----:B------:R-:W-:Y:S02]  /*1050*/  @P1 FMUL.FTZ R8, R8, R13 ;  /* 0x0000000d08081220 */ /* 0x000fe40000410000 */
[----:B------:R-:W2:Y:S01]  /*1060*/  @!P0 LDG.E R13, desc[UR4][R2.64] ;  /* 0x00000004020d8981 */ /* 0x000ea2000c1e1900 */
[----:B------:R-:W-:-:S05]  /*1070*/  HADD2.F32 R4, -RZ, R5.H0_H0 ;  /* 0x20000005ff047230 */ /* 0x000fca0000004100 */
[----:B------:R-:W-:-:S13]  /*1080*/  FSETP.NE.FTZ.AND P0, PT, |R4|, +INF , PT ;  /* 0x7f8000000400780b */ /* 0x000fda0003f15200 */
[----:B-1----:R-:W1:Y:S01]  /*1090*/  @!P0 LDC.64 R14, c[0x0][0x388] ;  /* 0x0000e200ff0e8b82 */ /* 0x002e620000000a00 */
[----:B------:R-:W-:-:S05]  /*10a0*/  @!P0 IMAD.MOV.U32 R19, RZ, RZ, 0x3f800000 ;  /* 0x3f800000ff138424 */ /* 0x000fca00078e00ff */
[----:B-1----:R1:W-:Y:S01]  /*10b0*/  @!P0 STG.E desc[UR4][R14.64], R19 ;  /* 0x000000130e008986 */ /* 0x0023e2000c101904 */
[----:B--2---:R-:W-:-:S13]  /*10c0*/  FSETP.NEU.FTZ.AND P1, PT, R13, 1, PT ;  /* 0x3f8000000d00780b */ /* 0x004fda0003f3d000 */
[----:B------:R-:W-:Y:S02]  /*10d0*/  @P1 FMUL.FTZ R11, R11, R13 ;  /* 0x0000000d0b0b1220 */ /* 0x000fe40000410000 */
[----:B------:R-:W2:Y:S01]  /*10e0*/  @!P0 LDG.E R13, desc[UR4][R2.64] ;  /* 0x00000004020d8981 */ /* 0x000ea2000c1e1900 */
[----:B------:R-:W-:-:S05]  /*10f0*/  HADD2.F32 R5, -RZ, R5.H1_H1 ;  /* 0x30000005ff057230 */ /* 0x000fca0000004100 */
[----:B------:R-:W-:-:S13]  /*1100*/  FSETP.NE.FTZ.AND P0, PT, |R5|, +INF , PT ;  /* 0x7f8000000500780b */ /* 0x000fda0003f15200 */
[----:B0-----:R-:W0:Y:S01]  /*1110*/  @!P0 LDC.64 R16, c[0x0][0x388] ;  /* 0x0000e200ff108b82 */ /* 0x001e220000000a00 */
[----:B------:R-:W-:-:S05]  /*1120*/  @!P0 MOV R21, 0x3f800000 ;  /* 0x3f80000000158802 */ /* 0x000fca0000000f00 */
        /* <DEDUP_REMOVED lines=15> */
[----:B------:R-:W-:-:S05]  /*1220*/  @!P0 IMAD.MOV.U32 R21, RZ, RZ, 0x3f800000 ;  /* 0x3f800000ff158424 */ /* 0x000fca00078e00ff */
[----:B0-----:R-:W-:Y:S01]  /*1230*/  @!P0 STG.E desc[UR4][R16.64], R21 ;  /* 0x0000001510008986 */ /* 0x001fe2000c101904 */
[----:B--2---:R-:W-:-:S13]  /*1240*/  FSETP.NEU.FTZ.AND P1, PT, R13, 1, PT ;  /* 0x3f8000000d00780b */ /* 0x004fda0003f3d000 */
[----:B------:R-:W-:Y:S02]  /*1250*/  @P1 FMUL.FTZ R10, R13, R10 ;  /* 0x0000000a0d0a1220 */ /* 0x000fe40000410000 */
[----:B------:R-:W2:Y:S01]  /*1260*/  @!P0 LDG.E R13, desc[UR4][R2.64] ;  /* 0x00000004020d8981 */ /* 0x000ea2000c1e1900 */
[----:B------:R-:W-:-:S05]  /*1270*/  HADD2.F32 R12, -RZ, R7.H0_H0 ;  /* 0x20000007ff0c7230 */ /* 0x000fca0000004100 */
[----:B------:R-:W-:-:S13]  /*1280*/  FSETP.NE.FTZ.AND P0, PT, |R12|, +INF , PT ;  /* 0x7f8000000c00780b */ /* 0x000fda0003f15200 */
[----:B-1----:R-:W0:Y:S01]  /*1290*/  @!P0 LDC.64 R14, c[0x0][0x388] ;  /* 0x0000e200ff0e8b82 */ /* 0x002e220000000a00 */
        /* <DEDUP_REMOVED lines=18> */
[----:B------:R-:W-:Y:S01]  /*13c0*/  IMAD.WIDE.U32 R14, R0, 0x10, R14 ;  /* 0x00000010000e7825 */ /* 0x000fe200078e000e */
[----:B--2---:R-:W-:-:S13]  /*13d0*/  FSETP.NEU.FTZ.AND P0, PT, R13, 1, PT ;  /* 0x3f8000000d00780b */ /* 0x004fda0003f1d000 */
[----:B------:R-:W-:-:S05]  /*13e0*/  @P0 FMUL.FTZ R7, R7, R13 ;  /* 0x0000000d07070220 */ /* 0x000fca0000410000 */
[----:B------:R-:W-:-:S05]  /*13f0*/  F2FP.F16.F32.PACK_AB R11, R7, R12 ;  /* 0x0000000c070b723e */ /* 0x000fca00000000ff */
[----:B------:R-:W-:Y:S01]  /*1400*/  STG.E.128 desc[UR4][R14.64], R8 ;  /* 0x000000080e007986 */ /* 0x000fe2000c101d04 */
[----:B------:R-:W-:Y:S05]  /*1410*/  EXIT ;  /* 0x000000000000794d */ /* 0x000fea0003800000 */
.L_x_695:
        /* <DEDUP_REMOVED lines=14> */
.L_x_1966:


//--------------------- .text._ZN2at6native18elementwise_kernelILi128ELi4EZNS0_15gpu_kernel_implIZZZNS0_46_GLOBAL__N__5fd40885_13_AmpKernels_cu_3810c27339_amp_non_finite_check_and_unscale_cuda_ERNS_6TensorES5_RKS4_ENKUlvE_clEvENKUlvE0_clEvEUlfE_EEvRNS_18TensorIteratorBaseERKT_EUliE_EEviT1_ --------------------------
	.section	.text._ZN2at6native18elementwise_kernelILi128ELi4EZNS0_15gpu_kernel_implIZZZNS0_46_GLOBAL__N__5fd40885_13_AmpKernels_cu_3810c27339_amp_non_finite_check_and_unscale_cuda_ERNS_6TensorES5_RKS4_ENKUlvE_clEvENKUlvE0_clEvEUlfE_EEvRNS_18TensorIteratorBaseERKT_EUliE_EEviT1_,"ax",@progbits
	.align	128
        .global         _ZN2at6native18elementwise_kernelILi128ELi4EZNS0_15gpu_kernel_implIZZZNS0_46_GLOBAL__N__5fd40885_13_AmpKernels_cu_3810c27339_amp_non_finite_check_and_unscale_cuda_ERNS_6TensorES5_RKS4_ENKUlvE_clEvENKUlvE0_clEvEUlfE_EEvRNS_18TensorIteratorBaseERKT_EUliE_EEviT1_
        .type           _ZN2at6native18elementwise_kernelILi128ELi4EZNS0_15gpu_kernel_implIZZZNS0_46_GLOBAL__N__5fd40885_13_AmpKernels_cu_3810c27339_amp_non_finite_check_and_unscale_cuda_ERNS_6TensorES5_RKS4_ENKUlvE_clEvENKUlvE0_clEvEUlfE_EEvRNS_18TensorIteratorBaseERKT_EUliE_EEviT1_,@function
        .size           _ZN2at6native18elementwise_kernelILi128ELi4EZNS0_15gpu_kernel_implIZZZNS0_46_GLOBAL__N__5fd40885_13_AmpKernels_cu_3810c27339_amp_non_finite_check_and_unscale_cuda_ERNS_6TensorES5_RKS4_ENKUlvE_clEvENKUlvE0_clEvEUlfE_EEvRNS_18TensorIteratorBaseERKT_EUliE_EEviT1_,(.L_x_1967 - _ZN2at6native18elementwise_kernelILi128ELi4EZNS0_15gpu_kernel_implIZZZNS0_46_GLOBAL__N__5fd40885_13_AmpKernels_cu_3810c27339_amp_non_finite_check_and_unscale_cuda_ERNS_6TensorES5_RKS4_ENKUlvE_clEvENKUlvE0_clEvEUlfE_EEvRNS_18TensorIteratorBaseERKT_EUliE_EEviT1_)
        .other          _ZN2at6native18elementwise_kernelILi128ELi4EZNS0_15gpu_kernel_implIZZZNS0_46_GLOBAL__N__5fd40885_13_AmpKernels_cu_3810c27339_amp_non_finite_check_and_unscale_cuda_ERNS_6TensorES5_RKS4_ENKUlvE_clEvENKUlvE0_clEvEUlfE_EEvRNS_18TensorIteratorBaseERKT_EUliE_EEviT1_,@"STO_CUDA_ENTRY STV_DEFAULT"
_ZN2at6native18elementwise_kernelILi128ELi4EZNS0_15gpu_kernel_implIZZZNS0_46_GLOBAL__N__5fd40885_13_AmpKernels_cu_3810c27339_amp_non_finite_check_and_unscale_cuda_ERNS_6TensorES5_RKS4_ENKUlvE_clEvENKUlvE0_clEvEUlfE_EEvRNS_18TensorIteratorBaseERKT_EUliE_EEviT1_:
.text._ZN2at6native18elementwise_kernelILi128ELi4EZNS0_15gpu_kernel_implIZZZNS0_46_GLOBAL__N__5fd40885_13_AmpKernels_cu_3810c27339_amp_non_finite_check_and_unscale_cuda_ERNS_6TensorES5_RKS4_ENKUlvE_clEvENKUlvE0_clEvEUlfE_EEvRNS_18TensorIteratorBaseERKT_EUliE_EEviT1_:
        /* <DEDUP_REMOVED lines=319> */
.L_x_698:
[----:B------:R-:W0:Y:S01]  /*13f0*/  LDCU.64 UR6, c[0x0][0x588] ;  /* 0x0000b100ff0677ac */ /* 0x000e220008000a00 */
[----:B------:R-:W-:Y:S01]  /*1400*/  BSSY.RECONVERGENT B6, `(.L_x_699) ;  /* 0x00000dd000067945 */ /* 0x000fe20003800200 */
        /* <DEDUP_REMOVED lines=14> */
[----:B--2---:R0:W1:Y:S01]  /*14f0*/  I2F.S16 R4, R2 ;  /* 0x0000000200047306 */ /* 0x0040620000101400 */
[----:B------:R-:W-:Y:S05]  /*1500*/  BRA `(.L_x_705) ;  /* 0x0000000c00307947 */ /* 0x000fea0003800000 */
.L_x_703:
[----:B------:R-:W2:Y:S02]  /*1510*/  LDG.E.U8 R2, desc[UR36][R2.64] ;  /* 0x0000002402027981 */ /* 0x000ea4000c1e1100 */
[----:B--2---:R-:W-:Y:S01]  /*1520*/  I2FP.F32.U32 R4, R2 ;  /* 0x0000000200047245 */ /* 0x004fe20000201000 */
[----:B------:R-:W-:Y:S06]  /*1530*/  BRA `(.L_x_705) ;  /* 0x0000000c00247947 */ /* 0x000fec0003800000 */
.L_x_702:
[----:B------:R-:W-:-:S09]  /*1540*/  UISETP.NE.AND UP0, UPT, UR4, 0x2, UPT ;  /* 0x000000020400788c */ /* 0x000fd2000bf05270 */
[----:B------:R-:W-:Y:S05]  /*1550*/  BRA.U !UP0, `(.L_x_706) ;  /* 0x0000000108287547 */ /* 0x000fea000b800000 */
[----:B------:R-:W-:-:S09]  /*1560*/  UISETP.NE.AND UP0, UPT, UR4, 0x3, UPT ;  /* 0x000000030400788c */ /* 0x000fd2000bf05270 */
[----:B------:R-:W-:Y:S05]  /*1570*/  BRA.U !UP0, `(.L_x_707) ;  /* 0x0000000108147547 */ /* 0x000fea000b800000 */
[----:B------:R-:W-:-:S09]  /*1580*/  UISETP.NE.AND UP0, UPT, UR4, 0x4, UPT ;  /* 0x000000040400788c */ /* 0x000fd2000bf05270 */
[----:B------:R-:W-:Y:S05]  /*1590*/  BRA.U UP0, `(.L_x_704) ;  /* 0x0000000900907547 */ /* 0x000fea000b800000 */
[----:B------:R-:W2:Y:S02]  /*15a0*/  LDG.E.64 R2, desc[UR36][R2.64] ;  /* 0x0000002402027981 */ /* 0x000ea4000c1e1b00 */
[----:B--2---:R4:W0:Y:S01]  /*15b0*/  I2F.S64 R4, R2 ;  /* 0x0000000200047312 */ /* 0x0048220000301400 */
[----:B------:R-:W-:Y:S05]  /*15c0*/  BRA `(.L_x_705) ;  /* 0x0000000c00007947 */ /* 0x000fea0003800000 */
.L_x_707:
[----:B------:R-:W2:Y:S02]  /*15d0*/  LDG.E R2, desc[UR36][R2.64] ;  /* 0x0000002402027981 */ /* 0x000ea4000c1e1900 */
[----:B--2---:R-:W-:Y:S01]  /*15e0*/  I2FP.F32.S32 R4, R2 ;  /* 0x0000000200047245 */ /* 0x004fe20000201400 */
[----:B------:R-:W-:Y:S06]  /*15f0*/  BRA `(.L_x_705) ;  /* 0x0000000800f47947 */ /* 0x000fec0003800000 */
.L_x_706:
[----:B------:R-:W2:Y:S02]  /*1600*/  LDG.E.U16 R2, desc[UR36][R2.64] ;  /* 0x0000002402027981 */ /* 0x000ea4000c1e1500 */
[----:B--2---:R0:W1:Y:S01]  /*1610*/  I2F.S16 R4, R2 ;  /* 0x0000000200047306 */ /* 0x0040620000101400 */
[----:B------:R-:W-:Y:S05]  /*1620*/  BRA `(.L_x_705) ;  /* 0x0000000800e87947 */ /* 0x000fea0003800000 */
.L_x_701:
[----:B------:R-:W-:-:S09]  /*1630*/  UISETP.GT.AND UP0, UPT, UR4, 0x6, UPT ;  /* 0x000000060400788c */ /* 0x000fd2000bf04270 */
[----:B------:R-:W-:Y:S05]  /*1640*/  BRA.U UP0, `(.L_x_708) ;  /* 0x0000000100247547 */ /* 0x000fea000b800000 */
[----:B------:R-:W-:-:S09]  /*1650*/  UISETP.NE.AND UP0, UPT, UR4, 0x5, UPT ;  /* 0x000000050400788c */ /* 0x000fd2000bf05270 */
[----:B------:R-:W-:Y:S05]  /*1660*/  BRA.U !UP0, `(.L_x_709) ;  /* 0x0000000108107547 */ /* 0x000fea000b800000 */
[----:B------:R-:W-:-:S09]  /*1670*/  UISETP.NE.AND UP0, UPT, UR4, 0x6, UPT ;  /* 0x000000060400788c */ /* 0x000fd2000bf05270 */
[----:B------:R-:W-:Y:S05]  /*1680*/  BRA.U UP0, `(.L_x_704) ;  /* 0x0000000900547547 */ /* 0x000fea000b800000 */
[----:B------:R2:W5:Y:S01]  /*1690*/  LDG.E R4, desc[UR36][R2.64] ;  /* 0x0000002402047981 */ /* 0x000562000c1e1900 */
[----:B------:R-:W-:Y:S05]  /*16a0*/  BRA `(.L_x_705) ;  /* 0x0000000800c87947 */ /* 0x000fea0003800000 */
.L_x_709:
[----:B------:R-:W2:Y:S02]  /*16b0*/  LDG.E.U16 R2, desc[UR36][R2.64] ;  /* 0x0000002402027981 */ /* 0x000ea4000c1e1500 */
[----:B--2---:R-:W-:Y:S01]  /*16c0*/  HADD2.F32 R4, -RZ, R2.H0_H0 ;  /* 0x20000002ff047230 */ /* 0x004fe20000004100 */
[----:B------:R-:W-:Y:S06]  /*16d0*/  BRA `(.L_x_705) ;  /* 0x0000000800bc7947 */ /* 0x000fec0003800000 */
.L_x_708:
[----:B------:R-:W-:-:S09]  /*16e0*/  UISETP.NE.AND UP0, UPT, UR4, 0x7, UPT ;  /* 0x000000070400788c */ /* 0x000fd2000bf05270 */
[----:B------:R-:W-:Y:S05]  /*16f0*/  BRA.U !UP0, `(.L_x_710) ;  /* 0x0000000108247547 */ /* 0x000fea000b800000 */
[----:B------:R-:W-:-:S09]  /*1700*/  UISETP.NE.AND UP0, UPT, UR4, 0x8, UPT ;  /* 0x000000080400788c */ /* 0x000fd2000bf05270 */
[----:B------:R-:W-:Y:S05]  /*1710*/  BRA.U !UP0, `(.L_x_711) ;  /* 0x0000000108107547 */ /* 0x000fea000b800000 */
[----:B------:R-:W-:-:S09]  /*1720*/  UISETP.NE.AND UP0, UPT, UR4, 0x9, UPT ;  /* 0x000000090400788c */ /* 0x000fd2000bf05270 */
[----:B------:R-:W-:Y:S05]  /*1730*/  BRA.U UP0, `(.L_x_704) ;  /* 0x0000000900287547 */ /* 0x000fea000b800000 */
[----:B------:R3:W5:Y:S01]  /*1740*/  LDG.E R4, desc[UR36][R2.64] ;  /* 0x0000002402047981 */ /* 0x000762000c1e1900 */
[----:B------:R-:W-:Y:S05]  /*1750*/  BRA `(.L_x_705) ;  /* 0x00000008009c7947 */ /* 0x000fea0003800000 */
.L_x_711:
[----:B------:R-:W2:Y:S02]  /*1760*/  LDG.E.U16 R2, desc[UR36][R2.64] ;  /* 0x0000002402027981 */ /* 0x000ea4000c1e1500 */
[----:B--2---:R-:W-:Y:S01]  /*1770*/  HADD2.F32 R4, -RZ, R2.H0_H0 ;  /* 0x20000002ff047230 */ /* 0x004fe20000004100 */
[----:B------:R-:W-:Y:S06]  /*1780*/  BRA `(.L_x_705) ;  /* 0x0000000800907947 */ /* 0x000fec0003800000 */
.L_x_710:
[----:B------:R-:W2:Y:S01]  /*1790*/  LDG.E.64 R2, desc[UR36][R2.64] ;  /* 0x0000002402027981 */ /* 0x000ea2000c1e1b00 */
[----:B------:R-:W-:Y:S01]  /*17a0*/  UMOV UR4, 0xf0000000 ;  /* 0xf000000000047882 */ /* 0x000fe20000000000 */
[----:B------:R-:W-:Y:S01]  /*17b0*/  UMOV UR5, 0x380fffff ;  /* 0x380fffff00057882 */ /* 0x000fe20000000000 */
[----:B--2---:R-:W0:Y:S01]  /*17c0*/  F2F.F32.F64 R4, R2 ;  /* 0x0000000200047310 */ /* 0x004e220000301000 */
[----:B------:R-:W-:-:S14]  /*17d0*/  DSETP.GEU.AND P0, PT, |R2|, UR4, PT ;  /* 0x0000000402007e2a */ /* 0x000fdc000bf0e200 */
[----:B0-----:R-:W-:Y:S01]  /*17e0*/  @!P0 FMUL R4, R4, 1.175494350822287508e-38 ;  /* 0x0080000004048820 */ /* 0x001fe20000400000 */
[----:B------:R-:W-:Y:S06]  /*17f0*/  BRA `(.L_x_705) ;  /* 0x0000000800747947 */ /* 0x000fec0003800000 */
.L_x_700:
        /* <DEDUP_REMOVED lines=10> */
[----:B------:R-:W-:Y:S01]  /*18a0*/  FSEL R4, RZ, 1, !P0 ;  /* 0x3f800000ff047808 */ /* 0x000fe20004000000 */
[----:B------:R-:W-:Y:S08]  /*18b0*/  BRA `(.L_x_705) ;  /* 0x0000000800447947 */ /* 0x000ff00003800000 */
.L_x_714:
[----:B------:R-:W2:Y:S01]  /*18c0*/  LDG.E.64 R2, desc[UR36][R2.64] ;  /* 0x0000002402027981 */ /* 0x000ea2000c1e1b00 */
[----:B------:R-:W-:Y:S01]  /*18d0*/  UMOV UR4, 0xf0000000 ;  /* 0xf000000000047882 */ /* 0x000fe20000000000 */
[----:B------:R-:W-:Y:S01]  /*18e0*/  UMOV UR5, 0x380fffff ;  /* 0x380fffff00057882 */ /* 0x000fe20000000000 */
[----:B--2---:R-:W0:Y:S01]  /*18f0*/  F2F.F32.F64 R4, R2 ;  /* 0x0000000200047310 */ /* 0x004e220000301000 */
[----:B------:R-:W-:-:S14]  /*1900*/  DSETP.GEU.AND P0, PT, |R2|, UR4, PT ;  /* 0x0000000402007e2a */ /* 0x000fdc000bf0e200 */
[----:B0-----:R-:W-:Y:S01]  /*1910*/  @!P0 FMUL R4, R4, 1.175494350822287508e-38 ;  /* 0x0080000004048820 */ /* 0x001fe20000400000 */
[----:B------:R-:W-:Y:S06]  /*1920*/  BRA `(.L_x_705) ;  /* 0x0000000800287947 */ /* 0x000fec0003800000 */
.L_x_713:
        /* <DEDUP_REMOVED lines=23> */
[----:B------:R-:W-:Y:S01]  /*1aa0*/  LOP3.LUT R4, R5, 0x80000000, R4, 0xf8, !PT ;  /* 0x8000000005047812 */ /* 0x000fe200078ef804 */
[----:B------:R-:W-:Y:S06]  /*1ab0*/  BRA `(.L_x_705) ;  /* 0x0000000400c47947 */ /* 0x000fec0003800000 */
.L_x_716:
        /* <DEDUP_REMOVED lines=10> */
[----:B------:R-:W-:Y:S01]  /*1b60*/  LOP3.LUT R4, R0, 0x80000000, R5, 0xf8, !PT ;  /* 0x8000000000047812 */ /* 0x000fe200078ef805 */
[----:B------:R-:W-:Y:S06]  /*1b70*/  BRA `(.L_x_705) ;  /* 0x0000000400947947 */ /* 0x000fec0003800000 */
.L_x_715:
[----:B------:R-:W2:Y:S02]  /*1b80*/  LDG.E.U16 R2, desc[UR36][R2.64] ;  /* 0x0000002402027981 */ /* 0x000ea4000c1e1500 */
[----:B--2---:R-:W-:Y:S01]  /*1b90*/  SHF.L.U32 R4, R2, 0x10, RZ ;  /* 0x0000001002047819 */ /* 0x004fe200000006ff */
[----:B------:R-:W-:Y:S06]  /*1ba0*/  BRA `(.L_x_705) ;  /* 0x0000000400887947 */ /* 0x000fec0003800000 */
.L_x_712:
        /* <DEDUP_REMOVED lines=9> */
[----:B--2---:R-:W-:Y:S01]  /*1c40*/  I2FP.F32.U32 R4, R2 ;  /* 0x0000000200047245 */ /* 0x004fe20000201000 */
[----:B------:R-:W-:Y:S06]  /*1c50*/  BRA `(.L_x_705) ;  /* 0x00000004005c7947 */ /* 0x000fec0003800000 */
.L_x_719:
[----:B------:R-:W2:Y:S01]  /*1c60*/  LDG.E.U8 R3, desc[UR36][R2.64] ;  /* 0x0000002402037981 */ /* 0x000ea2000c1e1100 */
        /* <DEDUP_REMOVED lines=19> */
.L_x_721:
[----:B------:R-:W-:Y:S05]  /*1da0*/  BSYNC.RECONVERGENT B0 ;  /* 0x0000000000007941 */ /* 0x000fea0003800200 */
.L_x_720:
[----:B------:R-:W-:Y:S01]  /*1db0*/  IMAD.SHL.U32 R0, R0, 0x100000, RZ ;  /* 0x0010000000007824 */ /* 0x000fe200078e00ff */
[----:B------:R-:W-:-:S04]  /*1dc0*/  LEA R2, R2, 0x3b800000, 0x17 ;  /* 0x3b80000002027811 */ /* 0x000fc800078eb8ff */
[----:B------:R-:W-:Y:S01]  /*1dd0*/  LOP3.LUT R4, R2, R0, R7, 0xfe, !PT ;  /* 0x0000000002047212 */ /* 0x000fe200078efe07 */
[----:B------:R-:W-:Y:S06]  /*1de0*/  BRA `(.L_x_705) ;  /* 0x0000000000f87947 */ /* 0x000fec0003800000 */
.L_x_718:
[----:B------:R-:W2:Y:S01]  /*1df0*/  LDG.E.U8 R3, desc[UR36][R2.64] ;  /* 0x0000002402037981 */ /* 0x000ea2000c1e1100 */
        /* <DEDUP_REMOVED lines=19> */
.L_x_723:
[----:B------:R-:W-:Y:S05]  /*1f30*/  BSYNC.RECONVERGENT B0 ;  /* 0x0000000000007941 */ /* 0x000fea0003800200 */
.L_x_722:
[----:B------:R-:W-:Y:S01]  /*1f40*/  IMAD.SHL.U32 R0, R0, 0x200000, RZ ;  /* 0x0020000000007824 */ /* 0x000fe200078e00ff */
[----:B------:R-:W-:-:S04]  /*1f50*/  LEA R2, R2, 0x37800000, 0x17 ;  /* 0x3780000002027811 */ /* 0x000fc800078eb8ff */
[----:B------:R-:W-:Y:S01]  /*1f60*/  LOP3.LUT R4, R2, R0, R7, 0xfe, !PT ;  /* 0x0000000002047212 */ /* 0x000fe200078efe07 */
[----:B------:R-:W-:Y:S06]  /*1f70*/  BRA `(.L_x_705) ;  /* 0x0000000000947947 */ /* 0x000fec0003800000 */
.L_x_717:
[----:B------:R-:W-:-:S09]  /*1f80*/  UISETP.NE.AND UP0, UPT, UR4, 0x1c, UPT ;  /* 0x0000001c0400788c */ /* 0x000fd2000bf05270 */
[----:B------:R-:W-:Y:S05]  /*1f90*/  BRA.U !UP0, `(.L_x_724) ;  /* 0x0000000108847547 */ /* 0x000fea000b800000 */
[----:B------:R-:W-:-:S09]  /*1fa0*/  UISETP.NE.AND UP0, UPT, UR4, 0x1d, UPT ;  /* 0x0000001d0400788c */ /* 0x000fd2000bf05270 */
[----:B------:R-:W-:Y:S05]  /*1fb0*/  BRA.U !UP0, `(.L_x_725) ;  /* 0x0000000108707547 */ /* 0x000fea000b800000 */
[----:B------:R-:W-:-:S09]  /*1fc0*/  UISETP.NE.AND UP0, UPT, UR4, 0x2c, UPT ;  /* 0x0000002c0400788c */ /* 0x000fd2000bf05270 */
[----:B------:R-:W-:Y:S05]  /*1fd0*/  BRA.U !UP0, `(.L_x_726) ;  /* 0x0000000108487547 */ /* 0x000fea000b800000 */
.L_x_704:
        /* <DEDUP_REMOVED lines=16> */
.L_x_727:
[----:B------:R-:W-:Y:S01]  /*20e0*/  IMAD.MOV.U32 R4, RZ, RZ, RZ ;  /* 0x000000ffff047224 */ /* 0x000fe200078e00ff */
[----:B------:R-:W-:Y:S06]  /*20f0*/  BRA `(.L_x_705) ;  /* 0x0000000000347947 */ /* 0x000fec0003800000 */
.L_x_726:
[----:B------:R-:W2:Y:S01]  /*2100*/  LDG.E.U8 R2, desc[UR36][R2.64] ;  /* 0x0000002402027981 */ /* 0x000ea2000c1e1100 */
[----:B------:R-:W-:Y:S02]  /*2110*/  MOV R4, 0x400000 ;  /* 0x0040000000047802 */ /* 0x000fe40000000f00 */
[----:B--2---:R-:W-:-:S13]  /*2120*/  ISETP.NE.AND P0, PT, R2, RZ, PT ;  /* 0x000000ff0200720c */ /* 0x004fda0003f05270 */
[----:B------:R-:W-:Y:S05]  /*2130*/  @!P0 BRA `(.L_x_705) ;  /* 0x0000000000248947 */ /* 0x000fea0003800000 */
[----:B------:R-:W-:-:S13]  /*2140*/  ISETP.NE.AND P0, PT, R2, 0xff, PT ;  /* 0x000000ff0200780c */ /* 0x000fda0003f05270 */
[----:B------:R-:W-:Y:S02]  /*2150*/  @!P0 IMAD.MOV.U32 R4, RZ, RZ, 0x7f800001 ;  /* 0x7f800001ff048424 */ /* 0x000fe400078e00ff */
[----:B------:R-:W-:Y:S01]  /*2160*/  @P0 IMAD.SHL.U32 R4, R2, 0x800000, RZ ;  /* 0x0080000002040824 */ /* 0x000fe200078e00ff */
[----:B------:R-:W-:Y:S06]  /*2170*/  BRA `(.L_x_705) ;  /* 0x0000000000147947 */ /* 0x000fec0003800000 */
.L_x_725:
[----:B------:R-:W2:Y:S02]  /*2180*/  LDG.E.64 R2, desc[UR36][R2.64] ;  /* 0x0000002402027981 */ /* 0x000ea4000c1e1b00 */
[----:B--2---:R0:W1:Y:S01]  /*2190*/  I2F.U64 R4, R2 ;  /* 0x0000000200047312 */ /* 0x0040620000301000 */
[----:B------:R-:W-:Y:S05]  /*21a0*/  BRA `(.L_x_705) ;  /* 0x0000000000087947 */ /* 0x000fea0003800000 */
.L_x_724:
[----:B------:R-:W2:Y:S02]  /*21b0*/  LDG.E R2, desc[UR36][R2.64] ;  /* 0x0000002402027981 */ /* 0x000ea4000c1e1900 */
[----:B--2---:R-:W-:-:S07]  /*21c0*/  I2FP.F32.U32 R4, R2 ;  /* 0x0000000200047245 */ /* 0x004fce0000201000 */
.L_x_705:
[----:B------:R-:W-:Y:S05]  /*21d0*/  BSYNC.RECONVERGENT B6 ;  /* 0x0000000000067941 */ /* 0x000fea0003800200 */
.L_x_699:
[----:B01---5:R-:W-:Y:S01]  /*21e0*/  FSETP.NE.FTZ.AND P0, PT, |R4|, +INF , PT ;  /* 0x7f8000000400780b */ /* 0x023fe20003f15200 */
[----:B------:R-:W0:Y:S01]  /*21f0*/  LDC.64 R8, c[0x0][0x598] ;  /* 0x00016600ff087b82 */ /* 0x000e220000000a00 */
[----:B------:R-:W2:Y:S11]  /*2200*/  LDCU.64 UR6, c[0x0][0x580] ;  /* 0x0000b000ff0677ac */ /* 0x000eb60008000a00 */
[----:B------:R-:W1:Y:S01]  /*2210*/  @!P0 LDC.64 R6, c[0x0][0x590] ;  /* 0x00016400ff068b82 */ /* 0x000e620000000a00 */
[----:B------:R-:W-:-:S05]  /*2220*/  @!P0 MOV R5, 0x3f800000 ;  /* 0x3f80000000058802 */ /* 0x000fca0000000f00 */
[----:B-1----:R1:W-:Y:S04]  /*2230*/  @!P0 STG.E desc[UR36][R6.64], R5 ;  /* 0x0000000506008986 */ /* 0x0023e8000c101924 */
[----:B0-----:R-:W2:Y:S01]  /*2240*/  LDG.E R9, desc[UR36][R8.64] ;  /* 0x0000002408097981 */ /* 0x001ea2000c1e1900 */
[----:B------:R-:W-:Y:S01]  /*2250*/  UPRMT UR4, UR41, 0x9910, URZ ;  /* 0x0000991029047896 */ /* 0x000fe200080000ff */
[----:B--234-:R-:W-:-:S03]  /*2260*/  IADD3 R2, P1, PT, R16, UR6, RZ ;  /* 0x0000000610027c10 */ /* 0x01cfc6000ff3e0ff */
[----:B------:R-:W-:Y:S02]  /*2270*/  UISETP.GT.AND UP0, UPT, UR4, 0x9, UPT ;  /* 0x000000090400788c */ /* 0x000fe4000bf04270 */
[----:B------:R-:W-:Y:S01]  /*2280*/  IMAD.X R3, RZ, RZ, UR7, P1 ;  /* 0x00000007ff037e24 */ /* 0x000fe200088e06ff */
[----:B------:R-:W-:-:S13]  /*2290*/  FSETP.NEU.FTZ.AND P0, PT, R9, 1, PT ;  /* 0x3f8000000900780b */ /* 0x000fda0003f1d000 */
[----:B------:R-:W-:Y:S01]  /*22a0*/  @P0 FMUL.FTZ R4, R9, R4 ;  /* 0x0000000409040220 */ /* 0x000fe20000410000 */
[----:B-1----:R-:W-:Y:S06]  /*22b0*/  BRA.U UP0, `(.L_x_728) ;  /* 0x0000000100e87547 */ /* 0x002fec000b800000 */
        /* <DEDUP_REMOVED lines=8> */
[----:B------:R-:W0:Y:S02]  /*2340*/  F2I.FTZ.TRUNC.NTZ R5, R4 ;  /* 0x0000000400057305 */ /* 0x000e24000021f100 */
[----:B0-----:R0:W-:Y:S01]  /*2350*/  STG.E.U8 desc[UR36][R2.64], R5 ;  /* 0x0000000502007986 */ /* 0x0011e2000c101124 */
[----:B------:R-:W-:Y:S05]  /*2360*/  BRA `(.L_x_733) ;  /* 0x0000000c003c7947 */ /* 0x000fea0003800000 */
.L_x_731:
[----:B------:R-:W0:Y:S02]  /*2370*/  F2I.S64.TRUNC R4, R4 ;  /* 0x0000000400047311 */ /* 0x000e24000020d900 */
[----:B0-----:R-:W-:-:S05]  /*2380*/  IMAD.MOV.U32 R7, RZ, RZ, R4 ;  /* 0x000000ffff077224 */ /* 0x001fca00078e0004 */
[----:B------:R0:W-:Y:S01]  /*2390*/  STG.E.U8 desc[UR36][R2.64], R7 ;  /* 0x0000000702007986 */ /* 0x0001e2000c101124 */
[----:B------:R-:W-:Y:S05]  /*23a0*/  BRA `(.L_x_733) ;  /* 0x0000000c002c7947 */ /* 0x000fea0003800000 */
.L_x_730:
[----:B------:R-:W-:-:S09]  /*23b0*/  UISETP.NE.AND UP0, UPT, UR4, 0x2, UPT ;  /* 0x000000020400788c */ /* 0x000fd2000bf05270 */
[----:B------:R-:W-:Y:S05]  /*23c0*/  BRA.U !UP0, `(.L_x_734) ;  /* 0x0000000108287547 */ /* 0x000fea000b800000 */
[----:B------:R-:W-:-:S09]  /*23d0*/  UISETP.NE.AND UP0, UPT, UR4, 0x3, UPT ;  /* 0x000000030400788c */ /* 0x000fd2000bf05270 */
[----:B------:R-:W-:Y:S05]  /*23e0*/  BRA.U !UP0, `(.L_x_735) ;  /* 0x0000000108147547 */ /* 0x000fea000b800000 */
[----:B------:R-:W-:-:S09]  /*23f0*/  UISETP.NE.AND UP0, UPT, UR4, 0x4, UPT ;  /* 0x000000040400788c */ /* 0x000fd2000bf05270 */
[----:B------:R-:W-:Y:S05]  /*2400*/  BRA.U UP0, `(.L_x_732) ;  /* 0x0000000900807547 */ /* 0x000fea000b800000 */
[----:B------:R-:W0:Y:S02]  /*2410*/  F2I.S64.TRUNC R4, R4 ;  /* 0x0000000400047311 */ /* 0x000e24000020d900 */
[----:B0-----:R0:W-:Y:S01]  /*2420*/  STG.E.64 desc[UR36][R2.64], R4 ;  /* 0x0000000402007986 */ /* 0x0011e2000c101b24 */
[----:B------:R-:W-:Y:S05]  /*2430*/  BRA `(.L_x_733) ;  /* 0x0000000c00087947 */ /* 0x000fea0003800000 */
.L_x_735:
[----:B------:R-:W0:Y:S02]  /*2440*/  F2I.FTZ.TRUNC.NTZ R5, R4 ;  /* 0x0000000400057305 */ /* 0x000e24000021f100 */
[----:B0-----:R0:W-:Y:S01]  /*2450*/  STG.E desc[UR36][R2.64], R5 ;  /* 0x0000000502007986 */ /* 0x0011e2000c101924 */
[----:B------:R-:W-:Y:S05]  /*2460*/  BRA `(.L_x_733) ;  /* 0x0000000800fc7947 */ /* 0x000fea0003800000 */
.L_x_734:
[----:B------:R-:W0:Y:S02]  /*2470*/  F2I.FTZ.TRUNC.NTZ R5, R4 ;  /* 0x0000000400057305 */ /* 0x000e24000021f100 */
[----:B0-----:R0:W-:Y:S01]  /*2480*/  STG.E.U16 desc[UR36][R2.64], R5 ;  /* 0x0000000502007986 */ /* 0x0011e2000c101524 */
[----:B------:R-:W-:Y:S05]  /*2490*/  BRA `(.L_x_733) ;  /* 0x0000000800f07947 */ /* 0x000fea0003800000 */
.L_x_729:
[----:B------:R-:W-:-:S09]  /*24a0*/  UISETP.GT.AND UP0, UPT, UR4, 0x6, UPT ;  /* 0x000000060400788c */ /* 0x000fd2000bf04270 */
[----:B------:R-:W-:Y:S05]  /*24b0*/  BRA.U UP0, `(.L_x_736) ;  /* 0x0000000100247547 */ /* 0x000fea000b800000 */
[----:B------:R-:W-:-:S09]  /*24c0*/  UISETP.NE.AND UP0, UPT, UR4, 0x5, UPT ;  /* 0x000000050400788c */ /* 0x000fd2000bf05270 */
[----:B------:R-:W-:Y:S05]  /*24d0*/  BRA.U !UP0, `(.L_x_737) ;  /* 0x0000000108107547 */ /* 0x000fea000b800000 */
[----:B------:R-:W-:-:S09]  /*24e0*/  UISETP.NE.AND UP0, UPT, UR4, 0x6, UPT ;  /* 0x000000060400788c */ /* 0x000fd2000bf05270 */
[----:B------:R-:W-:Y:S05]  /*24f0*/  BRA.U UP0, `(.L_x_732) ;  /* 0x0000000900447547 */ /* 0x000fea000b800000 */
[----:B------:R0:W-:Y:S01]  /*2500*/  STG.E desc[UR36][R2.64], R4 ;  /* 0x0000000402007986 */ /* 0x0001e2000c101924 */
[----:B------:R-:W-:Y:S05]  /*2510*/  BRA `(.L_x_733) ;  /* 0x0000000800d07947 */ /* 0x000fea0003800000 */
.L_x_737:
[----:B------:R-:W-:-:S05]  /*2520*/  F2FP.F16.F32.PACK_AB R4, RZ, R4 ;  /* 0x00000004ff04723e */ /* 0x000fca00000000ff */
[----:B------:R0:W-:Y:S01]  /*2530*/  STG.E.U16 desc[UR36][R2.64], R4 ;  /* 0x0000000402007986 */ /* 0x0001e2000c101524 */
[----:B------:R-:W-:Y:S05]  /*2540*/  BRA `(.L_x_733) ;  /* 0x0000000800c47947 */ /* 0x000fea0003800000 */
.L_x_736:
[----:B------:R-:W-:-:S09]  /*2550*/  UISETP.NE.AND UP0, UPT, UR4, 0x7, UPT ;  /* 0x000000070400788c */ /* 0x000fd2000bf05270 */
[----:B------:R-:W-:Y:S05]  /*2560*/  BRA.U !UP0, `(.L_x_738) ;  /* 0x00000001082c7547 */ /* 0x000fea000b800000 */
[----:B------:R-:W-:-:S09]  /*2570*/  UISETP.NE.AND UP0, UPT, UR4, 0x8, UPT ;  /* 0x000000080400788c */ /* 0x000fd2000bf05270 */
[----:B------:R-:W-:Y:S05]  /*2580*/  BRA.U !UP0, `(.L_x_739) ;  /* 0x0000000108147547 */ /* 0x000fea000b800000 */
[----:B------:R-:W-:-:S09]  /*2590*/  UISETP.NE.AND UP0, UPT, UR4, 0x9, UPT ;  /* 0x000000090400788c */ /* 0x000fd2000bf05270 */
[----:B------:R-:W-:Y:S05]  /*25a0*/  BRA.U UP0, `(.L_x_732) ;  /* 0x0000000900187547 */ /* 0x000fea000b800000 */
[----:B------:R-:W-:-:S05]  /*25b0*/  HFMA2 R5, -RZ, RZ, 0, 0 ;  /* 0x00000000ff057431 */ /* 0x000fca00000001ff */
[----:B------:R0:W-:Y:S01]  /*25c0*/  STG.E.64 desc[UR36][R2.64], R4 ;  /* 0x0000000402007986 */ /* 0x0001e2000c101b24 */
[----:B------:R-:W-:Y:S05]  /*25d0*/  BRA `(.L_x_733) ;  /* 0x0000000800a07947 */ /* 0x000fea0003800000 */
.L_x_739:
[----:B------:R-:W-:-:S04]  /*25e0*/  F2FP.F16.F32.PACK_AB R5, RZ, R4 ;  /* 0x00000004ff05723e */ /* 0x000fc800000000ff */
[----:B------:R-:W-:-:S05]  /*25f0*/  PRMT R5, R5, 0x5410, RZ ;  /* 0x0000541005057816 */ /* 0x000fca00000000ff */
[----:B------:R0:W-:Y:S01]  /*2600*/  STG.E desc[UR36][R2.64], R5 ;  /* 0x0000000502007986 */ /* 0x0001e2000c101924 */
[----:B------:R-:W-:Y:S05]  /*2610*/  BRA `(.L_x_733) ;  /* 0x0000000800907947 */ /* 0x000fea0003800000 */
.L_x_738:
[----:B------:R-:W-:-:S06]  /*2620*/  FMUL.FTZ R4, R4, 1 ;  /* 0x3f80000004047820 */ /* 0x000fcc0000410000 */
[----:B------:R-:W0:Y:S02]  /*2630*/  F2F.F64.F32 R4, R4 ;  /* 0x0000000400047310 */ /* 0x000e240000201800 */
[----:B0-----:R0:W-:Y:S01]  /*2640*/  STG.E.64 desc[UR36][R2.64], R4 ;  /* 0x0000000402007986 */ /* 0x0011e2000c101b24 */
[----:B------:R-:W-:Y:S05]  /*2650*/  BRA `(.L_x_733) ;  /* 0x0000000800807947 */ /* 0x000fea0003800000 */
.L_x_728:
        /* <DEDUP_REMOVED lines=8> */
[----:B------:R-:W-:-:S04]  /*26e0*/  FSETP.NEU.FTZ.AND P0, PT, R4, RZ, PT ;  /* 0x000000ff0400720b */ /* 0x000fc80003f1d000 */
[----:B------:R-:W-:-:S05]  /*26f0*/  SEL R5, RZ, 0x1, !P0 ;  /* 0x00000001ff057807 */ /* 0x000fca0004000000 */
[----:B------:R0:W-:Y:S01]  /*2700*/  STG.E.U8 desc[UR36][R2.64], R5 ;  /* 0x0000000502007986 */ /* 0x0001e2000c101124 */
[----:B------:R-:W-:Y:S05]  /*2710*/  BRA `(.L_x_733) ;  /* 0x0000000800507947 */ /* 0x000fea0003800000 */
.L_x_742:
[----:B------:R-:W-:Y:S01]  /*2720*/  FMUL.FTZ R4, R4, 1 ;  /* 0x3f80000004047820 */ /* 0x000fe20000410000 */
[----:B------:R-:W-:-:S05]  /*2730*/  CS2R R6, SRZ ;  /* 0x0000000000067805 */ /* 0x000fca000001ff00 */
[----:B------:R-:W0:Y:S02]  /*2740*/  F2F.F64.F32 R4, R4 ;  /* 0x0000000400047310 */ /* 0x000e240000201800 */
[----:B0-----:R0:W-:Y:S01]  /*2750*/  STG.E.128 desc[UR36][R2.64], R4 ;  /* 0x0000000402007986 */ /* 0x0011e2000c101d24 */
[----:B------:R-:W-:Y:S05]  /*2760*/  BRA `(.L_x_733) ;  /* 0x00000008003c7947 */ /* 0x000fea0003800000 */
.L_x_741:
[----:B------:R-:W-:-:S09]  /*2770*/  UISETP.NE.AND UP0, UPT, UR4, 0xf, UPT ;  /* 0x0000000f0400788c */ /* 0x000fd2000bf05270 */
[----:B------:R-:W-:Y:S05]  /*2780*/  BRA.U !UP0, `(.L_x_743) ;  /* 0x0000000108987547 */ /* 0x000fea000b800000 */
[----:B------:R-:W-:-:S09]  /*2790*/  UISETP.NE.AND UP0, UPT, UR4, 0x17, UPT ;  /* 0x000000170400788c */ /* 0x000fd2000bf05270 */
[----:B------:R-:W-:Y:S05]  /*27a0*/  BRA.U !UP0, `(.L_x_744) ;  /* 0x0000000108487547 */ /* 0x000fea000b800000 */
[----:B------:R-:W-:-:S09]  /*27b0*/  UISETP.NE.AND UP0, UPT, UR4, 0x18, UPT ;  /* 0x000000180400788c */ /* 0x000fd2000bf05270 */
[----:B------:R-:W-:Y:S05]  /*27c0*/  BRA.U UP0, `(.L_x_732) ;  /* 0x0000000500907547 */ /* 0x000fea000b800000 */
[----:B------:R-:W-:Y:S01]  /*27d0*/  LOP3.LUT R6, R4, 0x7fffffff, RZ, 0xc0, !PT ;  /* 0x7fffffff04067812 */ /* 0x000fe200078ec0ff */
[----:B------:R-:W-:Y:S01]  /*27e0*/  BSSY.RECONVERGENT B0, `(.L_x_745) ;  /* 0x000000b000007945 */ /* 0x000fe20003800200 */
[----:B------:R-:W-:Y:S01]  /*27f0*/  SHF.R.U32.HI R7, RZ, 0x18, R4 ;  /* 0x00000018ff077819 */ /* 0x000fe20000011604 */
[----:B------:R-:W-:Y:S01]  /*2800*/  IMAD.MOV.U32 R0, RZ, RZ, 0x7f ;  /* 0x0000007fff007424 */ /* 0x000fe200078e00ff */
        /* <DEDUP_REMOVED lines=8> */
.L_x_746:
[----:B------:R-:W-:Y:S05]  /*2890*/  BSYNC.RECONVERGENT B0 ;  /* 0x0000000000007941 */ /* 0x000fea0003800200 */
.L_x_745:
[----:B------:R-:W-:-:S05]  /*28a0*/  LOP3.LUT R7, R0, 0x80, R7, 0xf8, !PT ;  /* 0x0000008000077812 */ /* 0x000fca00078ef807 */
[----:B------:R0:W-:Y:S01]  /*28b0*/  STG.E.U8 desc[UR36][R2.64], R7 ;  /* 0x0000000702007986 */ /* 0x0001e2000c101124 */
[----:B------:R-:W-:Y:S05]  /*28c0*/  BRA `(.L_x_733) ;  /* 0x0000000400e47947 */ /* 0x000fea0003800000 */
.L_x_744:
[----:B------:R-:W-:Y:S01]  /*28d0*/  LOP3.LUT R6, R4, 0x7fffffff, RZ, 0xc0, !PT ;  /* 0x7fffffff04067812 */ /* 0x000fe200078ec0ff */
[----:B------:R-:W-:Y:S01]  /*28e0*/  BSSY.RECONVERGENT B0, `(.L_x_747) ;  /* 0x000000d000007945 */ /* 0x000fe20003800200 */
        /* <DEDUP_REMOVED lines=12> */
.L_x_748:
[----:B------:R-:W-:Y:S05]  /*29b0*/  BSYNC.RECONVERGENT B0 ;  /* 0x0000000000007941 */ /* 0x000fea0003800200 */
.L_x_747:
[----:B------:R-:W-:-:S05]  /*29c0*/  LOP3.LUT R5, R0, 0x80, R7, 0xf8, !PT ;  /* 0x0000008000057812 */ /* 0x000fca00078ef807 */
[----:B------:R0:W-:Y:S01]  /*29d0*/  STG.E.U8 desc[UR36][R2.64], R5 ;  /* 0x0000000502007986 */ /* 0x0001e2000c101124 */
[----:B------:R-:W-:Y:S05]  /*29e0*/  BRA `(.L_x_733) ;  /* 0x00000004009c7947 */ /* 0x000fea0003800000 */
.L_x_743:
[----:B------:R-:W-:-:S05]  /*29f0*/  F2FP.BF16.F32.PACK_AB R4, RZ, R4 ;  /* 0x00000004ff04723e */ /* 0x000fca00000010ff */
[----:B------:R0:W-:Y:S01]  /*2a00*/  STG.E.U16 desc[UR36][R2.64], R4 ;  /* 0x0000000402007986 */ /* 0x0001e2000c101524 */
[----:B------:R-:W-:Y:S05]  /*2a10*/  BRA `(.L_x_733) ;  /* 0x0000000400907947 */ /* 0x000fea0003800000 */
.L_x_740:
        /* <DEDUP_REMOVED lines=8> */
[----:B------:R-:W0:Y:S02]  /*2aa0*/  F2I.FTZ.U32.TRUNC.NTZ R5, R4 ;  /* 0x0000000400057305 */ /* 0x000e24000021f000 */
[----:B0-----:R0:W-:Y:S01]  /*2ab0*/  STG.E.U16 desc[UR36][R2.64], R5 ;  /* 0x0000000502007986 */ /* 0x0011e2000c101524 */
[----:B------:R-:W-:Y:S05]  /*2ac0*/  BRA `(.L_x_733) ;  /* 0x0000000400647947 */ /* 0x000fea0003800000 */
.L_x_751:
[----:B------:R-:W-:Y:S01]  /*2ad0*/  LOP3.LUT R5, R4, 0x7fffffff, RZ, 0xc0, !PT ;  /* 0x7fffffff04057812 */ /* 0x000fe200078ec0ff */
[----:B------:R-:W-:Y:S01]  /*2ae0*/  BSSY.RECONVERGENT B0, `(.L_x_752) ;  /* 0x0000013000007945 */ /* 0x000fe20003800200 */
[----:B------:R-:W-:Y:S02]  /*2af0*/  MOV R0, 0x80 ;  /* 0x0000008000007802 */ /* 0x000fe40000000f00 */
        /* <DEDUP_REMOVED lines=9> */
.L_x_754:
[----:B------:R-:W-:-:S04]  /*2b90*/  SHF.R.U32.HI R0, RZ, 0x14, R4 ;  /* 0x00000014ff007819 */ /* 0x000fc80000011604 */
[----:B------:R-:W-:-:S04]  /*2ba0*/  LOP3.LUT R5, R0, 0x1, RZ, 0xc0, !PT ;  /* 0x0000000100057812 */ /* 0x000fc800078ec0ff */
[----:B------:R-:W-:-:S04]  /*2bb0*/  IADD3 R0, PT, PT, R4, 0x487ffff, R5 ;  /* 0x0487ffff04007810 */ /* 0x000fc80007ffe005 */
[----:B------:R-:W-:-:S04]  /*2bc0*/  SHF.R.U32.HI R0, RZ, 0x14, R0 ;  /* 0x00000014ff007819 */ /* 0x000fc80000011600 */
[----:B------:R-:W-:-:S07]  /*2bd0*/  LOP3.LUT R5, R0, 0xff, RZ, 0xc0, !PT ;  /* 0x000000ff00057812 */ /* 0x000fce00078ec0ff */
.L_x_755:
[----:B------:R-:W-:-:S04]  /*2be0*/  SHF.R.U32.HI R4, RZ, 0x18, R4 ;  /* 0x00000018ff047819 */ /* 0x000fc80000011604 */
[----:B------:R-:W-:-:S04]  /*2bf0*/  LOP3.LUT R5, R5, 0x80, R4, 0xf8, !PT ;  /* 0x0000008005057812 */ /* 0x000fc800078ef804 */
[----:B------:R-:W-:-:S07]  /*2c00*/  PRMT R0, R5, 0x7610, R0 ;  /* 0x0000761005007816 */ /* 0x000fce0000000000 */
.L_x_753:
[----:B------:R-:W-:Y:S05]  /*2c10*/  BSYNC.RECONVERGENT B0 ;  /* 0x0000000000007941 */ /* 0x000fea0003800200 */
.L_x_752:
[----:B------:R4:W-:Y:S01]  /*2c20*/  STG.E.U8 desc[UR36][R2.64], R0 ;  /* 0x0000000002007986 */ /* 0x0009e2000c101124 */
[----:B------:R-:W-:Y:S05]  /*2c30*/  BRA `(.L_x_733) ;  /* 0x0000000400087947 */ /* 0x000fea0003800000 */
.L_x_750:
[----:B------:R-:W-:Y:S01]  /*2c40*/  LOP3.LUT R5, R4, 0x7fffffff, RZ, 0xc0, !PT ;  /* 0x7fffffff04057812 */ /* 0x000fe200078ec0ff */
[----:B------:R-:W-:Y:S01]  /*2c50*/  BSSY.RECONVERGENT B0, `(.L_x_756) ;  /* 0x0000013000007945 */ /* 0x000fe20003800200 */
[----:B------:R-:W-:Y:S02]  /*2c60*/  IMAD.MOV.U32 R0, RZ, RZ, 0x80 ;  /* 0x00000080ff007424 */ /* 0x000fe400078e00ff */
        /* <DEDUP_REMOVED lines=9> */
.L_x_758:
[----:B------:R-:W-:-:S04]  /*2d00*/  SHF.R.U32.HI R0, RZ, 0x15, R4 ;  /* 0x00000015ff007819 */ /* 0x000fc80000011604 */
[----:B------:R-:W-:-:S04]  /*2d10*/  LOP3.LUT R5, R0, 0x1, RZ, 0xc0, !PT ;  /* 0x0000000100057812 */ /* 0x000fc800078ec0ff */
[----:B------:R-:W-:-:S04]  /*2d20*/  IADD3 R0, PT, PT, R4, 0x88fffff, R5 ;  /* 0x088fffff04007810 */ /* 0x000fc80007ffe005 */
[----:B------:R-:W-:-:S04]  /*2d30*/  SHF.R.U32.HI R0, RZ, 0x15, R0 ;  /* 0x00000015ff007819 */ /* 0x000fc80000011600 */
[----:B------:R-:W-:-:S07]  /*2d40*/  LOP3.LUT R5, R0, 0xff, RZ, 0xc0, !PT ;  /* 0x000000ff00057812 */ /* 0x000fce00078ec0ff */
.L_x_759:
[----:B------:R-:W-:-:S04]  /*2d50*/  SHF.R.U32.HI R4, RZ, 0x18, R4 ;  /* 0x00000018ff047819 */ /* 0x000fc80000011604 */
[----:B------:R-:W-:-:S04]  /*2d60*/  LOP3.LUT R5, R5, 0x80, R4, 0xf8, !PT ;  /* 0x0000008005057812 */ /* 0x000fc800078ef804 */
[----:B------:R-:W-:-:S07]  /*2d70*/  PRMT R0, R5, 0x7610, R0 ;  /* 0x0000761005007816 */ /* 0x000fce0000000000 */
.L_x_757:
[----:B------:R-:W-:Y:S05]  /*2d80*/  BSYNC.RECONVERGENT B0 ;  /* 0x0000000000007941 */ /* 0x000fea0003800200 */
.L_x_756:
[----:B------:R3:W-:Y:S01]  /*2d90*/  STG.E.U8 desc[UR36][R2.64], R0 ;  /* 0x0000000002007986 */ /* 0x0007e2000c101124 */
[----:B------:R-:W-:Y:S05]  /*2da0*/  BRA `(.L_x_733) ;  /* 0x0000000000ac7947 */ /* 0x000fea0003800000 */
.L_x_749:
[----:B------:R-:W-:-:S09]  /*2db0*/  UISETP.NE.AND UP0, UPT, UR4, 0x1c, UPT ;  /* 0x0000001c0400788c */ /* 0x000fd2000bf05270 */
[----:B------:R-:W-:Y:S05]  /*2dc0*/  BRA.U !UP0, `(.L_x_760) ;  /* 0x00000001089c7547 */ /* 0x000fea000b800000 */
[----:B------:R-:W-:-:S09]  /*2dd0*/  UISETP.NE.AND UP0, UPT, UR4, 0x1d, UPT ;  /* 0x0000001d0400788c */ /* 0x000fd2000bf05270 */
[----:B------:R-:W-:Y:S05]  /*2de0*/  BRA.U !UP0, `(.L_x_761) ;  /* 0x0000000108887547 */ /* 0x000fea000b800000 */
[----:B------:R-:W-:-:S09]  /*2df0*/  UISETP.NE.AND UP0, UPT, UR4, 0x2c, UPT ;  /* 0x0000002c0400788c */ /* 0x000fd2000bf05270 */
[----:B------:R-:W-:Y:S05]  /*2e00*/  BRA.U !UP0, `(.L_x_762) ;  /* 0x0000000108447547 */ /* 0x000fea000b800000 */
.L_x_732:
        /* <DEDUP_REMOVED lines=16> */
.L_x_763:
[----:B------:R-:W-:Y:S05]  /*2f10*/  BRA `(.L_x_733) ;  /* 0x0000000000507947 */ /* 0x000fea0003800000 */
.L_x_762:
[----:B------:R-:W-:-:S04]  /*2f20*/  SHF.R.U32.HI R6, RZ, 0x17, R4 ;  /* 0x00000017ff067819 */ /* 0x000fc80000011604 */
[----:B------:R-:W-:-:S04]  /*2f30*/  LOP3.LUT R5, R6, 0xff, RZ, 0xc0, !PT ;  /* 0x000000ff06057812 */ /* 0x000fc800078ec0ff */
[----:B------:R-:W-:-:S13]  /*2f40*/  ISETP.NE.AND P1, PT, R5, 0xff, PT ;  /* 0x000000ff0500780c */ /* 0x000fda0003f25270 */
[--C-:B------:R-:W-:Y:S02]  /*2f50*/  @P1 SHF.R.U32.HI R0, RZ, 0x16, R4.reuse ;  /* 0x00000016ff001819 */ /* 0x100fe40000011604 */
[----:B------:R-:W-:Y:S01]  /*2f60*/  @P1 LOP3.LUT P0, RZ, R5, 0x3fffff, R4, 0xf8, !PT ;  /* 0x003fffff05ff1812 */ /* 0x000fe2000780f804 */
[----:B------:R-:W-:Y:S01]  /*2f70*/  IMAD.MOV.U32 R5, RZ, RZ, 0xff ;  /* 0x000000ffff057424 */ /* 0x000fe200078e00ff */
[----:B------:R-:W-:-:S04]  /*2f80*/  @P1 LOP3.LUT R0, R0, 0x1, RZ, 0xc0, !PT ;  /* 0x0000000100001812 */ /* 0x000fc800078ec0ff */
[----:B------:R-:W-:Y:S02]  /*2f90*/  @P1 ISETP.EQ.U32.AND P2, PT, R0, 0x1, P0 ;  /* 0x000000010000180c */ /* 0x000fe40000742070 */
[----:B------:R-:W-:Y:S02]  /*2fa0*/  PLOP3.LUT P0, PT, PT, PT, PT, 0x80, 0x8 ;  /* 0x000000000008781c */ /* 0x000fe40003f0f070 */
[----:B------:R-:W-:Y:S02]  /*2fb0*/  @P1 PLOP3.LUT P0, PT, P2, PT, PT, 0x80, 0x8 ;  /* 0x000000000008181c */ /* 0x000fe4000170f070 */
[----:B------:R-:W-:-:S11]  /*2fc0*/  @P1 IADD3 R0, PT, PT, R6, 0x1, RZ ;  /* 0x0000000106001810 */ /* 0x000fd60007ffe0ff */
[----:B------:R-:W-:-:S04]  /*2fd0*/  @!P0 IMAD.MOV R0, RZ, RZ, R6 ;  /* 0x000000ffff008224 */ /* 0x000fc800078e0206 */
[----:B------:R-:W-:-:S05]  /*2fe0*/  @P1 IMAD.MOV.U32 R5, RZ, RZ, R0 ;  /* 0x000000ffff051224 */ /* 0x000fca00078e0000 */
[----:B------:R2:W-:Y:S01]  /*2ff0*/  STG.E.U8 desc[UR36][R2.64], R5 ;  /* 0x0000000502007986 */ /* 0x0005e2000c101124 */
[----:B------:R-:W-:Y:S05]  /*3000*/  BRA `(.L_x_733) ;  /* 0x0000000000147947 */ /* 0x000fea0003800000 */
.L_x_761:
[----:B------:R-:W0:Y:S02]  /*3010*/  F2I.U64.TRUNC R4, R4 ;  /* 0x0000000400047311 */ /* 0x000e24000020d800 */
[----:B0-----:R1:W-:Y:S01]  /*3020*/  STG.E.64 desc[UR36][R2.64], R4 ;  /* 0x0000000402007986 */ /* 0x0013e2000c101b24 */
[----:B------:R-:W-:Y:S05]  /*3030*/  BRA `(.L_x_733) ;  /* 0x0000000000087947 */ /* 0x000fea0003800000 */
.L_x_760:
[----:B------:R-:W0:Y:S02]  /*3040*/  F2I.FTZ.U32.TRUNC.NTZ R5, R4 ;  /* 0x0000000400057305 */ /* 0x000e24000021f000 */
[----:B0-----:R0:W-:Y:S02]  /*3050*/  STG.E desc[UR36][R2.64], R5 ;  /* 0x0000000502007986 */ /* 0x0011e4000c101924 */
.L_x_733:
[----:B------:R-:W-:-:S07]  /*3060*/  IADD3 R17, PT, PT, R17, 0x80, RZ ;  /* 0x0000008011117810 */ /* 0x000fce0007ffe0ff */
.L_x_697:
[----:B------:R-:W-:Y:S05]  /*3070*/  BSYNC.RECONVERGENT B7 ;  /* 0x0000000000077941 */ /* 0x000fea0003800200 */
.L_x_696:
[----:B------:R-:W5:Y:S01]  /*3080*/  LDCU UR4, c[0x0][0x380] ;  /* 0x00007000ff0477ac */ /* 0x000f620008000800 */
[----:B------:R-:W-:Y:S01]  /*3090*/  BSSY.RECONVERGENT B7, `(.L_x_764) ;  /* 0x00002f9000077945 */ /* 0x000fe20003800200 */
[----:B-----5:R-:W-:-:S13]  /*30a0*/  ISETP.GE.AND P0, PT, R17, UR4, PT ;  /* 0x0000000411007c0c */ /* 0x020fda000bf06270 */
[----:B------:R-:W-:Y:S05]  /*30b0*/  @P0 BRA `(.L_x_765) ;  /* 0x0000002c00d80947 */ /* 0x000fea0003800000 */
[----:B------:R-:W5:Y:S01]  /*30c0*/  LDCU UR4, c[0x0][0x388] ;  /* 0x00007100ff0477ac */ /* 0x000f620008000800 */
[----:B---34-:R-:W-:Y:S02]  /*30d0*/  IMAD.MOV.U32 R0, RZ, RZ, RZ ;  /* 0x000000ffff007224 */ /* 0x018fe400078e00ff */
[----:B------:R-:W-:Y:S01]  /*30e0*/  IMAD.MOV.U32 R16, RZ, RZ, RZ ;  /* 0x000000ffff107224 */ /* 0x000fe200078e00ff */
[----:B-----5:R-:W-:-:S09]  /*30f0*/  UISETP.NE.AND UP0, UPT, UR4, URZ, UPT ;  /* 0x000000ff0400728c */ /* 0x020fd2000bf05270 */
[----:B------:R-:W-:Y:S05]  /*3100*/  BRA.U !UP0, `(.L_x_766) ;  /* 0x0000001108a87547 */ /* 0x000fea000b800000 */
[----:B------:R-:W0:Y:S01]  /*3110*/  LDCU.64 UR4, c[0x0][0x390] ;  /* 0x00007200ff0477ac */ /* 0x000e220008000a00 */
[----:B------:R-:W-:Y:S01]  /*3120*/  HFMA2 R16, -RZ, RZ, 0, 0 ;  /* 0x00000000ff107431 */ /* 0x000fe200000001ff */
[----:B------:R-:W3:Y:S01]  /*3130*/  LDCU UR6, c[0x0][0x38c] ;  /* 0x00007180ff0677ac */ /* 0x000ee20008000800 */
[----:B------:R-:W4:Y:S01]  /*3140*/  LDCU.64 UR8, c[0x0][0x4b8] ;  /* 0x00009700ff0877ac */ /* 0x000f220008000a00 */
[----:B------:R-:W-:Y:S02]  /*3150*/  UISETP.NE.AND UP0, UPT, UR40, URZ, UPT ;  /* 0x000000ff2800728c */ /* 0x000fe4000bf05270 */
[----:B012---:R-:W-:-:S05]  /*3160*/  IMAD.HI.U32 R2, R17, UR4, R16 ;  /* 0x0000000411027c27 */ /* 0x007fca000f8e0010 */
[----:B------:R-:W-:-:S05]  /*3170*/  SHF.R.U32.HI R3, RZ, UR5, R2 ;  /* 0x00000005ff037c19 */ /* 0x000fca0008011602 */
[----:B------:R-:W-:-:S04]  /*3180*/  IMAD.MOV R0, RZ, RZ, -R3 ;  /* 0x000000ffff007224 */ /* 0x000fc800078e0a03 */
[----:B---3--:R-:W-:-:S04]  /*3190*/  IMAD R0, R0, UR6, R17 ;  /* 0x0000000600007c24 */ /* 0x008fc8000f8e0211 */
[C---:B----4-:R-:W-:Y:S02]  /*31a0*/  IMAD R16, R0.reuse, UR8, RZ ;  /* 0x0000000800107c24 */ /* 0x050fe4000f8e02ff */
        /* <DEDUP_REMOVED lines=288> */
.L_x_766:
[----:B------:R-:W0:Y:S01]  /*43b0*/  LDCU.64 UR6, c[0x0][0x588] ;  /* 0x0000b100ff0677ac */ /* 0x000e220008000a00 */
[----:B------:R-:W-:Y:S01]  /*43c0*/  BSSY.RECONVERGENT B6, `(.L_x_767) ;  /* 0x00000dd000067945 */ /* 0x000fe20003800200 */
[----:B------:R-:W-:-:S04]  /*43d0*/  UPRMT UR4, UR42, 0x9910, URZ ;  /* 0x000099102a047896 */ /* 0x000fc800080000ff */
[----:B------:R-:W-:Y:S01]  /*43e0*/  UISETP.GT.AND UP0, UPT, UR4, 0x9, UPT ;  /* 0x000000090400788c */ /* 0x000fe2000bf04270 */
[----:B012---:R-:W-:-:S05]  /*43f0*/  IADD3 R2, P0, PT, R0, UR6, RZ ;  /* 0x0000000600027c10 */ /* 0x007fca000ff1e0ff */
        /* <DEDUP_REMOVED lines=13> */
.L_x_771:
[----:B------:R-:W2:Y:S02]  /*44d0*/  LDG.E.U8 R2, desc[UR36][R2.64] ;  /* 0x0000002402027981 */ /* 0x000ea4000c1e1100 */
[----:B--2---:R-:W-:Y:S01]  /*44e0*/  I2FP.F32.U32 R4, R2 ;  /* 0x0000000200047245 */ /* 0x004fe20000201000 */
[----:B------:R-:W-:Y:S06]  /*44f0*/  BRA `(.L_x_773) ;  /* 0x0000000c00247947 */ /* 0x000fec0003800000 */
.L_x_770:
        /* <DEDUP_REMOVED lines=9> */
.L_x_775:
[----:B------:R-:W2:Y:S02]  /*4590*/  LDG.E R2, desc[UR36][R2.64] ;  /* 0x0000002402027981 */ /* 0x000ea4000c1e1900 */
[----:B--2---:R-:W-:Y:S01]  /*45a0*/  I2FP.F32.S32 R4, R2 ;  /* 0x0000000200047245 */ /* 0x004fe20000201400 */
[----:B------:R-:W-:Y:S06]  /*45b0*/  BRA `(.L_x_773) ;  /* 0x0000000800f47947 */ /* 0x000fec0003800000 */
.L_x_774:
[----:B------:R-:W2:Y:S02]  /*45c0*/  LDG.E.U16 R2, desc[UR36][R2.64] ;  /* 0x0000002402027981 */ /* 0x000ea4000c1e1500 */
[----:B--2---:R0:W1:Y:S01]  /*45d0*/  I2F.S16 R4, R2 ;  /* 0x0000000200047306 */ /* 0x0040620000101400 */
[----:B------:R-:W-:Y:S05]  /*45e0*/  BRA `(.L_x_773) ;  /* 0x0000000800e87947 */ /* 0x000fea0003800000 */
.L_x_769:
        /* <DEDUP_REMOVED lines=8> */
.L_x_777:
[----:B------:R-:W2:Y:S02]  /*4670*/  LDG.E.U16 R2, desc[UR36][R2.64] ;  /* 0x0000002402027981 */ /* 0x000ea4000c1e1500 */
[----:B--2---:R-:W-:Y:S01]  /*4680*/  HADD2.F32 R4, -RZ, R2.H0_H0 ;  /* 0x20000002ff047230 */ /* 0x004fe20000004100 */
[----:B------:R-:W-:Y:S06]  /*4690*/  BRA `(.L_x_773) ;  /* 0x0000000800bc7947 */ /* 0x000fec0003800000 */
.L_x_776:
        /* <DEDUP_REMOVED lines=8> */
.L_x_779:
[----:B------:R-:W2:Y:S02]  /*4720*/  LDG.E.U16 R2, desc[UR36][R2.64] ;  /* 0x0000002402027981 */ /* 0x000ea4000c1e1500 */
[----:B--2---:R-:W-:Y:S01]  /*4730*/  HADD2.F32 R4, -RZ, R2.H0_H0 ;  /* 0x20000002ff047230 */ /* 0x004fe20000004100 */
[----:B------:R-:W-:Y:S06]  /*4740*/  BRA `(.L_x_773) ;  /* 0x0000000800907947 */ /* 0x000fec0003800000 */
.L_x_778:
[----:B------:R-:W2:Y:S01]  /*4750*/  LDG.E.64 R2, desc[UR36][R2.64] ;  /* 0x0000002402027981 */ /* 0x000ea2000c1e1b00 */
[----:B------:R-:W-:Y:S01]  /*4760*/  UMOV UR4, 0xf0000000 ;  /* 0xf000000000047882 */ /* 0x000fe20000000000 */
[----:B------:R-:W-:Y:S01]  /*4770*/  UMOV UR5, 0x380fffff ;  /* 0x380fffff00057882 */ /* 0x000fe20000000000 */
[----:B--2---:R-:W0:Y:S01]  /*4780*/  F2F.F32.F64 R4, R2 ;  /* 0x0000000200047310 */ /* 0x004e220000301000 */
[----:B------:R-:W-:-:S14]  /*4790*/  DSETP.GEU.AND P0, PT, |R2|, UR4, PT ;  /* 0x0000000402007e2a */ /* 0x000fdc000bf0e200 */
[----:B0-----:R-:W-:Y:S01]  /*47a0*/  @!P0 FMUL R4, R4, 1.175494350822287508e-38 ;  /* 0x0080000004048820 */ /* 0x001fe20000400000 */
[----:B------:R-:W-:Y:S06]  /*47b0*/  BRA `(.L_x_773) ;  /* 0x0000000800747947 */ /* 0x000fec0003800000 */
.L_x_768:
        /* <DEDUP_REMOVED lines=12> */
.L_x_782:
[----:B------:R-:W2:Y:S01]  /*4880*/  LDG.E.64 R2, desc[UR36][R2.64] ;  /* 0x0000002402027981 */ /* 0x000ea2000c1e1b00 */
[----:B------:R-:W-:Y:S01]  /*4890*/  UMOV UR4, 0xf0000000 ;  /* 0xf000000000047882 */ /* 0x000fe20000000000 */
[----:B------:R-:W-:Y:S01]  /*48a0*/  UMOV UR5, 0x380fffff ;  /* 0x380fffff00057882 */ /* 0x000fe20000000000 */
[----:B--2---:R-:W0:Y:S01]  /*48b0*/  F2F.F32.F64 R4, R2 ;  /* 0x0000000200047310 */ /* 0x004e220000301000 */
[----:B------:R-:W-:-:S14]  /*48c0*/  DSETP.GEU.AND P0, PT, |R2|, UR4, PT ;  /* 0x0000000402007e2a */ /* 0x000fdc000bf0e200 */
[----:B0-----:R-:W-:Y:S01]  /*48d0*/  @!P0 FMUL R4, R4, 1.175494350822287508e-38 ;  /* 0x0080000004048820 */ /* 0x001fe20000400000 */
[----:B------:R-:W-:Y:S06]  /*48e0*/  BRA `(.L_x_773) ;  /* 0x0000000800287947 */ /* 0x000fec0003800000 */
.L_x_781:
        /* <DEDUP_REMOVED lines=25> */
.L_x_784:
        /* <DEDUP_REMOVED lines=10> */
[----:B------:R-:W-:Y:S01]  /*4b20*/  LOP3.LUT R4, R0, 0x80000000, R5, 0xf8, !PT ;  /* 0x8000000000047812 */ /* 0x000fe200078ef805 */
[----:B------:R-:W-:Y:S06]  /*4b30*/  BRA `(.L_x_773) ;  /* 0x0000000400947947 */ /* 0x000fec0003800000 */
.L_x_783:
[----:B------:R-:W2:Y:S02]  /*4b40*/  LDG.E.U16 R2, desc[UR36][R2.64] ;  /* 0x0000002402027981 */ /* 0x000ea4000c1e1500 */
[----:B--2---:R-:W-:Y:S01]  /*4b50*/  SHF.L.U32 R4, R2, 0x10, RZ ;  /* 0x0000001002047819 */ /* 0x004fe200000006ff */
[----:B------:R-:W-:Y:S06]  /*4b60*/  BRA `(.L_x_773) ;  /* 0x0000000400887947 */ /* 0x000fec0003800000 */
.L_x_780:
        /* <DEDUP_REMOVED lines=11> */
.L_x_787:
        /* <DEDUP_REMOVED lines=20> */
.L_x_789:
[----:B------:R-:W-:Y:S05]  /*4d60*/  BSYNC.RECONVERGENT B0 ;  /* 0x0000000000007941 */ /* 0x000fea0003800200 */
.L_x_788:
[----:B------:R-:W-:Y:S01]  /*4d70*/  IMAD.SHL.U32 R0, R0, 0x100000, RZ ;  /* 0x0010000000007824 */ /* 0x000fe200078e00ff */
[----:B------:R-:W-:-:S04]  /*4d80*/  LEA R2, R2, 0x3b800000, 0x17 ;  /* 0x3b80000002027811 */ /* 0x000fc800078eb8ff */
[----:B------:R-:W-:Y:S01]  /*4d90*/  LOP3.LUT R4, R2, R0, R7, 0xfe, !PT ;  /* 0x0000000002047212 */ /* 0x000fe200078efe07 */
[----:B------:R-:W-:Y:S06]  /*4da0*/  BRA `(.L_x_773) ;  /* 0x0000000000f87947 */ /* 0x000fec0003800000 */
.L_x_786:
        /* <DEDUP_REMOVED lines=20> */
.L_x_791:
[----:B------:R-:W-:Y:S05]  /*4ef0*/  BSYNC.RECONVERGENT B0 ;  /* 0x0000000000007941 */ /* 0x000fea0003800200 */
.L_x_790:
[----:B------:R-:W-:Y:S01]  /*4f00*/  IMAD.SHL.U32 R0, R0, 0x200000, RZ ;  /* 0x0020000000007824 */ /* 0x000fe200078e00ff */
[----:B------:R-:W-:-:S04]  /*4f10*/  LEA R2, R2, 0x37800000, 0x17 ;  /* 0x3780000002027811 */ /* 0x000fc800078eb8ff */
[----:B------:R-:W-:Y:S01]  /*4f20*/  LOP3.LUT R4, R2, R0, R7, 0xfe, !PT ;  /* 0x0000000002047212 */ /* 0x000fe200078efe07 */
[----:B------:R-:W-:Y:S06]  /*4f30*/  BRA `(.L_x_773) ;  /* 0x0000000000947947 */ /* 0x000fec0003800000 */
.L_x_785:
        /* <DEDUP_REMOVED lines=8> */
[----:B--2---:R-:W-:-:S13]  /*4fc0*/  ISETP.NE.AND P0, PT, R2, RZ, PT ;  /* 0x000000ff0200720c */ /* 0x004fda0003f05270 */
[----:B------:R-:W-:Y:S05]  /*4fd0*/  @!P0 BRA `(.L_x_773) ;  /* 0x00000000006c8947 */ /* 0x000fea0003800000 */
[----:B------:R-:W-:-:S13]  /*4fe0*/  ISETP.NE.AND P0, PT, R2, 0xff, PT ;  /* 0x000000ff0200780c */ /* 0x000fda0003f05270 */
[----:B------:R-:W-:Y:S01]  /*4ff0*/  @!P0 MOV R4, 0x7f800001 ;  /* 0x7f80000100048802 */ /* 0x000fe20000000f00 */
[----:B------:R-:W-:Y:S01]  /*5000*/  @P0 IMAD.SHL.U32 R4, R2, 0x800000, RZ ;  /* 0x0080000002040824 */ /* 0x000fe200078e00ff */
[----:B------:R-:W-:Y:S06]  /*5010*/  BRA `(.L_x_773) ;  /* 0x00000000005c7947 */ /* 0x000fec0003800000 */
.L_x_772:
        /* <DEDUP_REMOVED lines=16> */
.L_x_794:
[----:B------:R-:W-:Y:S01]  /*5120*/  IMAD.MOV.U32 R4, RZ, RZ, RZ ;  /* 0x000000ffff047224 */ /* 0x000fe200078e00ff */
[----:B------:R-:W-:Y:S06]  /*5130*/  BRA `(.L_x_773) ;  /* 0x0000000000147947 */ /* 0x000fec0003800000 */
.L_x_793:
[----:B------:R-:W2:Y:S02]  /*5140*/  LDG.E.64 R2, desc[UR36][R2.64] ;  /* 0x0000002402027981 */ /* 0x000ea4000c1e1b00 */
[----:B--2---:R0:W1:Y:S01]  /*5150*/  I2F.U64 R4, R2 ;  /* 0x0000000200047312 */ /* 0x0040620000301000 */
[----:B------:R-:W-:Y:S05]  /*5160*/  BRA `(.L_x_773) ;  /* 0x0000000000087947 */ /* 0x000fea0003800000 */
.L_x_792:
[----:B------:R-:W2:Y:S02]  /*5170*/  LDG.E R2, desc[UR36][R2.64] ;  /* 0x0000002402027981 */ /* 0x000ea4000c1e1900 */
[----:B--2---:R-:W-:-:S07]  /*5180*/  I2FP.F32.U32 R4, R2 ;  /* 0x0000000200047245 */ /* 0x004fce0000201000 */
.L_x_773:
[----:B------:R-:W-:Y:S05]  /*5190*/  BSYNC.RECONVERGENT B6 ;  /* 0x0000000000067941 */ /* 0x000fea0003800200 */
.L_x_767:
        /* <DEDUP_REMOVED lines=25> */
.L_x_798:
[----:B------:R-:W0:Y:S02]  /*5330*/  F2I.S64.TRUNC R4, R4 ;  /* 0x0000000400047311 */ /* 0x000e24000020d900 */
[----:B0-----:R-:W-:-:S05]  /*5340*/  IMAD.MOV.U32 R7, RZ, RZ, R4 ;  /* 0x000000ffff077224 */ /* 0x001fca00078e0004 */
[----:B------:R3:W-:Y:S01]  /*5350*/  STG.E.U8 desc[UR36][R2.64], R7 ;  /* 0x0000000702007986 */ /* 0x0007e2000c101124 */
[----:B------:R-:W-:Y:S05]  /*5360*/  BRA `(.L_x_800) ;  /* 0x0000000c00287947 */ /* 0x000fea0003800000 */
.L_x_797:
        /* <DEDUP_REMOVED lines=9> */
.L_x_802:
[----:B------:R-:W0:Y:S02]  /*5400*/  F2I.FTZ.TRUNC.NTZ R5, R4 ;  /* 0x0000000400057305 */ /* 0x000e24000021f100 */
[----:B0-----:R2:W-:Y:S01]  /*5410*/  STG.E desc[UR36][R2.64], R5 ;  /* 0x0000000502007986 */ /* 0x0015e2000c101924 */
[----:B------:R-:W-:Y:S05]  /*5420*/  BRA `(.L_x_800) ;  /* 0x0000000800f87947 */ /* 0x000fea0003800000 */
.L_x_801:
[----:B------:R-:W0:Y:S02]  /*5430*/  F2I.FTZ.TRUNC.NTZ R5, R4 ;  /* 0x0000000400057305 */ /* 0x000e24000021f100 */
[----:B0-----:R0:W-:Y:S01]  /*5440*/  STG.E.U16 desc[UR36][R2.64], R5 ;  /* 0x0000000502007986 */ /* 0x0011e2000c101524 */
[----:B------:R-:W-:Y:S05]  /*5450*/  BRA `(.L_x_800) ;  /* 0x0000000800ec7947 */ /* 0x000fea0003800000 */
.L_x_796:
        /* <DEDUP_REMOVED lines=8> */
.L_x_804:
[----:B------:R-:W-:-:S05]  /*54e0*/  F2FP.F16.F32.PACK_AB R4, RZ, R4 ;  /* 0x00000004ff04723e */ /* 0x000fca00000000ff */
[----:B------:R0:W-:Y:S01]  /*54f0*/  STG.E.U16 desc[UR36][R2.64], R4 ;  /* 0x0000000402007986 */ /* 0x0001e2000c101524 */
[----:B------:R-:W-:Y:S05]  /*5500*/  BRA `(.L_x_800) ;  /* 0x0000000800c07947 */ /* 0x000fea0003800000 */
.L_x_803:
        /* <DEDUP_REMOVED lines=9> */
.L_x_806:
[----:B------:R-:W-:-:S04]  /*55a0*/  F2FP.F16.F32.PACK_AB R5, RZ, R4 ;  /* 0x00000004ff05723e */ /* 0x000fc800000000ff */
[----:B------:R-:W-:-:S05]  /*55b0*/  PRMT R5, R5, 0x5410, RZ ;  /* 0x0000541005057816 */ /* 0x000fca00000000ff */
[----:B------:R0:W-:Y:S01]  /*55c0*/  STG.E desc[UR36][R2.64], R5 ;  /* 0x0000000502007986 */ /* 0x0001e2000c101924 */
[----:B------:R-:W-:Y:S05]  /*55d0*/  BRA `(.L_x_800) ;  /* 0x00000008008c7947 */ /* 0x000fea0003800000 */
.L_x_805:
[----:B------:R-:W-:-:S06]  /*55e0*/  FMUL.FTZ R4, R4, 1 ;  /* 0x3f80000004047820 */ /* 0x000fcc0000410000 */
[----:B------:R-:W0:Y:S02]  /*55f0*/  F2F.F64.F32 R4, R4 ;  /* 0x0000000400047310 */ /* 0x000e240000201800 */
[----:B0-----:R0:W-:Y:S01]  /*5600*/  STG.E.64 desc[UR36][R2.64], R4 ;  /* 0x0000000402007986 */ /* 0x0011e2000c101b24 */
[----:B------:R-:W-:Y:S05]  /*5610*/  BRA `(.L_x_800) ;  /* 0x00000008007c7947 */ /* 0x000fea0003800000 */
.L_x_795:
        /* <DEDUP_REMOVED lines=13> */
.L_x_810:
[----:B------:R-:W-:Y:S01]  /*56f0*/  LOP3.LUT R6, R4, 0x7fffffff, RZ, 0xc0, !PT ;  /* 0x7fffffff04067812 */ /* 0x000fe200078ec0ff */
[----:B------:R-:W-:Y:S01]  /*5700*/  BSSY.RECONVERGENT B0, `(.L_x_811) ;  /* 0x0000012000007945 */ /* 0x000fe20003800200 */
[----:B------:R-:W-:Y:S02]  /*5710*/  IMAD.MOV.U32 R0, RZ, RZ, 0x80 ;  /* 0x00000080ff007424 */ /* 0x000fe400078e00ff */
        /* <DEDUP_REMOVED lines=13> */
.L_x_813:
[----:B------:R-:W-:-:S04]  /*57f0*/  SHF.R.U32.HI R4, RZ, 0x18, R4 ;  /* 0x00000018ff047819 */ /* 0x000fc80000011604 */
[----:B------:R-:W-:-:S04]  /*5800*/  LOP3.LUT R4, R5, 0x80, R4, 0xf8, !PT ;  /* 0x0000008005047812 */ /* 0x000fc800078ef804 */
[----:B------:R-:W-:-:S07]  /*5810*/  PRMT R0, R4, 0x7610, R0 ;  /* 0x0000761004007816 */ /* 0x000fce0000000000 */
.L_x_812:
[----:B------:R-:W-:Y:S05]  /*5820*/  BSYNC.RECONVERGENT B0 ;  /* 0x0000000000007941 */ /* 0x000fea0003800200 */
.L_x_811:
[----:B------:R0:W-:Y:S01]  /*5830*/  STG.E.U8 desc[UR36][R2.64], R0 ;  /* 0x0000000002007986 */ /* 0x0001e2000c101124 */
[----:B------:R-:W-:Y:S05]  /*5840*/  BRA `(.L_x_800) ;  /* 0x0000000400f07947 */ /* 0x000fea0003800000 */
.L_x_809:
        /* <DEDUP_REMOVED lines=16> */
.L_x_816:
[----:B------:R-:W-:-:S04]  /*5950*/  SHF.R.U32.HI R4, RZ, 0x18, R4 ;  /* 0x00000018ff047819 */ /* 0x000fc80000011604 */
[----:B------:R-:W-:-:S04]  /*5960*/  LOP3.LUT R5, R5, 0x80, R4, 0xf8, !PT ;  /* 0x0000008005057812 */ /* 0x000fc800078ef804 */
[----:B------:R-:W-:-:S07]  /*5970*/  PRMT R0, R5, 0x7610, R0 ;  /* 0x0000761005007816 */ /* 0x000fce0000000000 */
.L_x_815:
[----:B------:R-:W-:Y:S05]  /*5980*/  BSYNC.RECONVERGENT B0 ;  /* 0x0000000000007941 */ /* 0x000fea0003800200 */
.L_x_814:
[----:B------:R0:W-:Y:S01]  /*5990*/  STG.E.U8 desc[UR36][R2.64], R0 ;  /* 0x0000000002007986 */ /* 0x0001e2000c101124 */
[----:B------:R-:W-:Y:S05]  /*59a0*/  BRA `(.L_x_800) ;  /* 0x0000000400987947 */ /* 0x000fea0003800000 */
.L_x_808:
[----:B------:R-:W-:-:S09]  /*59b0*/  UISETP.NE.AND UP0, UPT, UR4, 0x1c, UPT ;  /* 0x0000001c0400788c */ /* 0x000fd2000bf05270 */
[----:B------:R-:W-:Y:S05]  /*59c0*/  BRA.U !UP0, `(.L_x_817) ;  /* 0x0000000108587547 */ /* 0x000fea000b800000 */
[----:B------:R-:W-:-:S09]  /*59d0*/  UISETP.NE.AND UP0, UPT, UR4, 0x1d, UPT ;  /* 0x0000001d0400788c */ /* 0x000fd2000bf05270 */
[----:B------:R-:W-:Y:S05]  /*59e0*/  BRA.U !UP0, `(.L_x_818) ;  /* 0x0000000108447547 */ /* 0x000fea000b800000 */
[----:B------:R-:W-:-:S09]  /*59f0*/  UISETP.NE.AND UP0, UPT, UR4, 0x2c, UPT ;  /* 0x0000002c0400788c */ /* 0x000fd2000bf05270 */
[----:B------:R-:W-:Y:S05]  /*5a00*/  BRA.U UP0, `(.L_x_799) ;  /* 0x0000000100a87547 */ /* 0x000fea000b800000 */
        /* <DEDUP_REMOVED lines=15> */
.L_x_818:
[----:B------:R-:W0:Y:S02]  /*5b00*/  F2I.U64.TRUNC R4, R4 ;  /* 0x0000000400047311 */ /* 0x000e24000020d800 */
[----:B0-----:R0:W-:Y:S01]  /*5b10*/  STG.E.64 desc[UR36][R2.64], R4 ;  /* 0x0000000402007986 */ /* 0x0011e2000c101b24 */
[----:B------:R-:W-:Y:S05]  /*5b20*/  BRA `(.L_x_800) ;  /* 0x0000000400387947 */ /* 0x000fea0003800000 */
.L_x_817:
[----:B------:R-:W0:Y:S02]  /*5b30*/  F2I.FTZ.U32.TRUNC.NTZ R5, R4 ;  /* 0x0000000400057305 */ /* 0x000e24000021f000 */
[----:B0-----:R0:W-:Y:S01]  /*5b40*/  STG.E desc[UR36][R2.64], R5 ;  /* 0x0000000502007986 */ /* 0x0011e2000c101924 */
[----:B------:R-:W-:Y:S05]  /*5b50*/  BRA `(.L_x_800) ;  /* 0x00000004002c7947 */ /* 0x000fea0003800000 */
.L_x_807:
        /* <DEDUP_REMOVED lines=10> */
.L_x_820:
[----:B------:R-:W-:Y:S01]  /*5c00*/  FMUL.FTZ R4, R4, 1 ;  /* 0x3f80000004047820 */ /* 0x000fe20000410000 */
[----:B------:R-:W-:-:S05]  /*5c10*/  CS2R R6, SRZ ;  /* 0x0000000000067805 */ /* 0x000fca000001ff00 */
[----:B------:R-:W0:Y:S02]  /*5c20*/  F2F.F64.F32 R4, R4 ;  /* 0x0000000400047310 */ /* 0x000e240000201800 */
[----:B0-----:R0:W-:Y:S01]  /*5c30*/  STG.E.128 desc[UR36][R2.64], R4 ;  /* 0x0000000402007986 */ /* 0x0011e2000c101d24 */
[----:B------:R-:W-:Y:S05]  /*5c40*/  BRA `(.L_x_800) ;  /* 0x0000000000f07947 */ /* 0x000fea0003800000 */
.L_x_819:
[----:B------:R-:W-:-:S09]  /*5c50*/  UISETP.NE.AND UP0, UPT, UR4, 0xf, UPT ;  /* 0x0000000f0400788c */ /* 0x000fd2000bf05270 */
[----:B------:R-:W-:Y:S05]  /*5c60*/  BRA.U !UP0, `(.L_x_821) ;  /* 0x0000000108e07547 */ /* 0x000fea000b800000 */
[----:B------:R-:W-:-:S09]  /*5c70*/  UISETP.NE.AND UP0, UPT, UR4, 0x17, UPT ;  /* 0x000000170400788c */ /* 0x000fd2000bf05270 */
[----:B------:R-:W-:Y:S05]  /*5c80*/  BRA.U !UP0, `(.L_x_822) ;  /* 0x00000001088c7547 */ /* 0x000fea000b800000 */
[----:B------:R-:W-:-:S09]  /*5c90*/  UISETP.NE.AND UP0, UPT, UR4, 0x18, UPT ;  /* 0x000000180400788c */ /* 0x000fd2000bf05270 */
[----:B------:R-:W-:Y:S05]  /*5ca0*/  BRA.U !UP0, `(.L_x_823) ;  /* 0x0000000108447547 */ /* 0x000fea000b800000 */
.L_x_799:
[----:B------:R-:W-:Y:S01]  /*5cb0*/  MOV R0, 0x120 ;  /* 0x0000012000007802 */ /* 0x000fe20000000f00 */
[----:B------:R-:W0:Y:S01]  /*5cc0*/  LDCU.64 UR4, c[0x4][0x110] ;  /* 0x01002200ff0477ac */ /* 0x000e220008000a00 */
[----:B------:R-:W-:Y:S02]  /*5cd0*/  HFMA2 R13, -RZ, RZ, 0, 0 ;  /* 0x00000000ff0d7431 */ /* 0x000fe400000001ff */
[----:B------:R-:W-:Y:S01]  /*5ce0*/  IMAD.MOV.U32 R8, RZ, RZ, 0x65 ;  /* 0x00000065ff087424 */ /* 0x000fe200078e00ff */
[----:B------:R1:W2:Y:S01]  /*5cf0*/  LDC.64 R2, c[0x4][R0] ;  /* 0x0100000000027b82 */ /* 0x0002a20000000a00 */
[----:B------:R-:W3:Y:S01]  /*5d00*/  LDCU.64 UR6, c[0x4][0x118] ;  /* 0x01002300ff0677ac */ /* 0x000ee20008000a00 */
[----:B------:R-:W-:Y:S01]  /*5d10*/  IMAD.MOV.U32 R12, RZ, RZ, 0x1 ;  /* 0x00000001ff0c7424 */ /* 0x000fe200078e00ff */
[----:B------:R-:W4:Y:S01]  /*5d20*/  LDCU.64 UR8, c[0x4][0x18] ;  /* 0x01000300ff0877ac */ /* 0x000f220008000a00 */
[----:B0-----:R-:W-:Y:S02]  /*5d30*/  IMAD.U32 R4, RZ, RZ, UR4 ;  /* 0x00000004ff047e24 */ /* 0x001fe4000f8e00ff */
[----:B------:R-:W-:Y:S01]  /*5d40*/  IMAD.U32 R5, RZ, RZ, UR5 ;  /* 0x00000005ff057e24 */ /* 0x000fe2000f8e00ff */
[----:B---3--:R-:W-:Y:S01]  /*5d50*/  MOV R6, UR6 ;  /* 0x0000000600067c02 */ /* 0x008fe20008000f00 */
[----:B------:R-:W-:-:S02]  /*5d60*/  IMAD.U32 R7, RZ, RZ, UR7 ;  /* 0x00000007ff077e24 */ /* 0x000fc4000f8e00ff */
[----:B----4-:R-:W-:Y:S01]  /*5d70*/  IMAD.U32 R10, RZ, RZ, UR8 ;  /* 0x00000008ff0a7e24 */ /* 0x010fe2000f8e00ff */
[----:B-1----:R-:W-:-:S07]  /*5d80*/  MOV R11, UR9 ;  /* 0x00000009000b7c02 */ /* 0x002fce0008000f00 */
[----:B------:R-:W-:-:S07]  /*5d90*/  LEPC R20, `(.L_x_824) ;  /* 0x000000001014794e */ /* 0x000fce0000000000 */
[----:B--2---:R-:W-:Y:S05]  /*5da0*/  CALL.ABS.NOINC R2 ;  /* 0x0000000002007343 */ /* 0x004fea0003c00000 */
.L_x_824:
[----:B------:R-:W-:Y:S05]  /*5db0*/  BRA `(.L_x_800) ;  /* 0x0000000000947947 */ /* 0x000fea0003800000 */
.L_x_823:
[----:B------:R-:W-:Y:S01]  /*5dc0*/  LOP3.LUT R6, R4, 0x7fffffff, RZ, 0xc0, !PT ;  /* 0x7fffffff04067812 */ /* 0x000fe200078ec0ff */
[----:B------:R-:W-:Y:S01]  /*5dd0*/  BSSY.RECONVERGENT B0, `(.L_x_825) ;  /* 0x000000b000007945 */ /* 0x000fe20003800200 */
[----:B------:R-:W-:Y:S01]  /*5de0*/  SHF.R.U32.HI R7, RZ, 0x18, R4 ;  /* 0x00000018ff077819 */ /* 0x000fe20000011604 */
[----:B------:R-:W-:Y:S01]  /*5df0*/  IMAD.MOV.U32 R0, RZ, RZ, 0x7f ;  /* 0x0000007fff007424 */ /* 0x000fe200078e00ff */
        /* <DEDUP_REMOVED lines=8> */
.L_x_826:
[----:B------:R-:W-:Y:S05]  /*5e80*/  BSYNC.RECONVERGENT B0 ;  /* 0x0000000000007941 */ /* 0x000fea0003800200 */
.L_x_825:
[----:B------:R-:W-:-:S05]  /*5e90*/  LOP3.LUT R5, R0, 0x80, R7, 0xf8, !PT ;  /* 0x0000008000057812 */ /* 0x000fca00078ef807 */
[----:B------:R0:W-:Y:S01]  /*5ea0*/  STG.E.U8 desc[UR36][R2.64], R5 ;  /* 0x0000000502007986 */ /* 0x0001e2000c101124 */
[----:B------:R-:W-:Y:S05]  /*5eb0*/  BRA `(.L_x_800) ;  /* 0x0000000000547947 */ /* 0x000fea0003800000 */
.L_x_822:
[----:B------:R-:W-:Y:S01]  /*5ec0*/  LOP3.LUT R6, R4, 0x7fffffff, RZ, 0xc0, !PT ;  /* 0x7fffffff04067812 */ /* 0x000fe200078ec0ff */
[----:B------:R-:W-:Y:S03]  /*5ed0*/  BSSY.RECONVERGENT B0, `(.L_x_827) ;  /* 0x000000d000007945 */ /* 0x000fe60003800200 */
        /* <DEDUP_REMOVED lines=9> */
.L_x_828:
[----:B------:R-:W-:Y:S01]  /*5f70*/  IMAD.MOV.U32 R0, RZ, RZ, 0x7f ;  /* 0x0000007fff007424 */ /* 0x000fe200078e00ff */
[----:B------:R-:W-:-:S04]  /*5f80*/  ISETP.GT.U32.AND P0, PT, R6, 0x7f800000, PT ;  /* 0x7f8000000600780c */ /* 0x000fc80003f04070 */
[----:B------:R-:W-:-:S09]  /*5f90*/  SEL R0, R0, 0x7c, P0 ;  /* 0x0000007c00007807 */ /* 0x000fd20000000000 */
.L_x_829:
[----:B------:R-:W-:Y:S05]  /*5fa0*/  BSYNC.RECONVERGENT B0 ;  /* 0x0000000000007941 */ /* 0x000fea0003800200 */
.L_x_827:
[----:B------:R-:W-:-:S04]  /*5fb0*/  SHF.R.U32.HI R5, RZ, 0x18, R4 ;  /* 0x00000018ff057819 */ /* 0x000fc80000011604 */
[----:B------:R-:W-:-:S05]  /*5fc0*/  LOP3.LUT R5, R0, 0x80, R5, 0xf8, !PT ;  /* 0x0000008000057812 */ /* 0x000fca00078ef805 */
[----:B------:R0:W-:Y:S01]  /*5fd0*/  STG.E.U8 desc[UR36][R2.64], R5 ;  /* 0x0000000502007986 */ /* 0x0001e2000c101124 */
[----:B------:R-:W-:Y:S05]  /*5fe0*/  BRA `(.L_x_800) ;  /* 0x0000000000087947 */ /* 0x000fea0003800000 */
.L_x_821:
[----:B------:R-:W-:-:S05]  /*5ff0*/  F2FP.BF16.F32.PACK_AB R4, RZ, R4 ;  /* 0x00000004ff04723e */ /* 0x000fca00000010ff */
[----:B------:R0:W-:Y:S02]  /*6000*/  STG.E.U16 desc[UR36][R2.64], R4 ;  /* 0x0000000402007986 */ /* 0x0001e4000c101524 */
.L_x_800:
[----:B------:R-:W-:-:S07]  /*6010*/  IADD3 R17, PT, PT, R17, 0x80, RZ ;  /* 0x0000008011117810 */ /* 0x000fce0007ffe0ff */
.L_x_765:
[----:B------:R-:W-:Y:S05]  /*6020*/  BSYNC.RECONVERGENT B7 ;  /* 0x0000000000077941 */ /* 0x000fea0003800200 */
.L_x_764:
[----:B------:R-:W5:Y:S01]  /*6030*/  LDCU UR4, c[0x0][0x380] ;  /* 0x00007000ff0477ac */ /* 0x000f620008000800 */
[----:B------:R-:W-:Y:S01]  /*6040*/  BSSY.RECONVERGENT B7, `(.L_x_830) ;  /* 0x00002f9000077945 */ /* 0x000fe20003800200 */
[----:B-----5:R-:W-:-:S13]  /*6050*/  ISETP.GE.AND P0, PT, R17, UR4, PT ;  /* 0x0000000411007c0c */ /* 0x020fda000bf06270 */
[----:B------:R-:W-:Y:S05]  /*6060*/  @P0 BRA `(.L_x_831) ;  /* 0x0000002c00d80947 */ /* 0x000fea0003800000 */
[----:B------:R-:W5:Y:S01]  /*6070*/  LDCU UR4, c[0x0][0x388] ;  /* 0x00007100ff0477ac */ /* 0x000f620008000800 */
[----:B0--34-:R-:W-:Y:S02]  /*6080*/  IMAD.MOV.U32 R0, RZ, RZ, RZ ;  /* 0x000000ffff007224 */ /* 0x019fe400078e00ff */
[----:B------:R-:W-:Y:S01]  /*6090*/  IMAD.MOV.U32 R16, RZ, RZ, RZ ;  /* 0x000000ffff107224 */ /* 0x000fe200078e00ff */
[----:B-----5:R-:W-:-:S09]  /*60a0*/  UISETP.NE.AND UP0, UPT, UR4, URZ, UPT ;  /* 0x000000ff0400728c */ /* 0x020fd2000bf05270 */
[----:B------:R-:W-:Y:S05]  /*60b0*/  BRA.U !UP0, `(.L_x_832) ;  /* 0x0000001108a87547 */ /* 0x000fea000b800000 */
[----:B------:R-:W1:Y:S01]  /*60c0*/  LDCU.64 UR4, c[0x0][0x390] ;  /* 0x00007200ff0477ac */ /* 0x000e620008000a00 */
[----:B------:R-:W-:Y:S01]  /*60d0*/  MOV R16, RZ ;  /* 0x000000ff00107202 */ /* 0x000fe20000000f00 */
[----:B------:R-:W0:Y:S01]  /*60e0*/  LDCU UR6, c[0x0][0x38c] ;  /* 0x00007180ff0677ac */ /* 0x000e220008000800 */
[----:B------:R-:W3:Y:S01]  /*60f0*/  LDCU.64 UR8, c[0x0][0x4b8] ;  /* 0x00009700ff0877ac */ /* 0x000ee20008000a00 */
[----:B------:R-:W-:Y:S02]  /*6100*/  UISETP.NE.AND UP0, UPT, UR40, URZ, UPT ;  /* 0x000000ff2800728c */ /* 0x000fe4000bf05270 */
[----:B-12---:R-:W-:-:S05]  /*6110*/  IMAD.HI.U32 R2, R17, UR4, R16 ;  /* 0x0000000411027c27 */ /* 0x006fca000f8e0010 */
[----:B------:R-:W-:-:S05]  /*6120*/  SHF.R.U32.HI R3, RZ, UR5, R2 ;  /* 0x00000005ff037c19 */ /* 0x000fca0008011602 */
[----:B------:R-:W-:-:S04]  /*6130*/  IMAD.MOV R0, RZ, RZ, -R3 ;  /* 0x000000ffff007224 */ /* 0x000fc800078e0a03 */
[----:B0-----:R-:W-:-:S04]  /*6140*/  IMAD R0, R0, UR6, R17 ;  /* 0x0000000600007c24 */ /* 0x001fc8000f8e0211 */
[C---:B---3--:R-:W-:Y:S02]  /*6150*/  IMAD R16, R0.reuse, UR8, RZ ;  /* 0x0000000800107c24 */ /* 0x048fe4000f8e02ff */
        /* <DEDUP_REMOVED lines=288> */
.L_x_832:
[----:B------:R-:W1:Y:S01]  /*7360*/  LDCU.64 UR6, c[0x0][0x588] ;  /* 0x0000b100ff0677ac */ /* 0x000e620008000a00 */
[----:B------:R-:W-:Y:S01]  /*7370*/  BSSY.RECONVERGENT B6, `(.L_x_833) ;  /* 0x00000dd000067945 */ /* 0x000fe20003800200 */
[----:B------:R-:W-:-:S04]  /*7380*/  UPRMT UR4, UR42, 0x9910, URZ ;  /* 0x000099102a047896 */ /* 0x000fc800080000ff */
[----:B------:R-:W-:Y:S01]  /*7390*/  UISETP.GT.AND UP0, UPT, UR4, 0x9, UPT ;  /* 0x000000090400788c */ /* 0x000fe2000bf04270 */
[----:B-12---:R-:W-:-:S05]  /*73a0*/  IADD3 R2, P0, PT, R0, UR6, RZ ;  /* 0x0000000600027c10 */ /* 0x006fca000ff1e0ff */
        /* <DEDUP_REMOVED lines=13> */
.L_x_837:
[----:B------:R-:W2:Y:S02]  /*7480*/  LDG.E.U8 R2, desc[UR36][R2.64] ;  /* 0x0000002402027981 */ /* 0x000ea4000c1e1100 */
[----:B--2---:R-:W-:Y:S01]  /*7490*/  I2FP.F32.U32 R4, R2 ;  /* 0x0000000200047245 */ /* 0x004fe20000201000 */
[----:B------:R-:W-:Y:S06]  /*74a0*/  BRA `(.L_x_839) ;  /* 0x0000000c00247947 */ /* 0x000fec0003800000 */
.L_x_836:
        /* <DEDUP_REMOVED lines=9> */
.L_x_841:
[----:B------:R-:W2:Y:S02]  /*7540*/  LDG.E R2, desc[UR36][R2.64] ;  /* 0x0000002402027981 */ /* 0x000ea4000c1e1900 */
[----:B--2---:R-:W-:Y:S01]  /*7550*/  I2FP.F32.S32 R4, R2 ;  /* 0x0000000200047245 */ /* 0x004fe20000201400 */
[----:B------:R-:W-:Y:S06]  /*7560*/  BRA `(.L_x_839) ;  /* 0x0000000800f47947 */ /* 0x000fec0003800000 */
.L_x_840:
[----:B------:R-:W2:Y:S02]  /*7570*/  LDG.E.U16 R2, desc[UR36][R2.64] ;  /* 0x0000002402027981 */ /* 0x000ea4000c1e1500 */
[----:B--2---:R2:W3:Y:S01]  /*7580*/  I2F.S16 R4, R2 ;  /* 0x0000000200047306 */ /* 0x0044e20000101400 */
[----:B------:R-:W-:Y:S05]  /*7590*/  BRA `(.L_x_839) ;  /* 0x0000000800e87947 */ /* 0x000fea0003800000 */
.L_x_835:
        /* <DEDUP_REMOVED lines=8> */
.L_x_843:
[----:B------:R-:W2:Y:S02]  /*7620*/  LDG.E.U16 R2, desc[UR36][R2.64] ;  /* 0x0000002402027981 */ /* 0x000ea4000c1e1500 */
[----:B--2---:R-:W-:Y:S01]  /*7630*/  HADD2.F32 R4, -RZ, R2.H0_H0 ;  /* 0x20000002ff047230 */ /* 0x004fe20000004100 */
[----:B------:R-:W-:Y:S06]  /*7640*/  BRA `(.L_x_839) ;  /* 0x0000000800bc7947 */ /* 0x000fec0003800000 */
.L_x_842:
        /* <DEDUP_REMOVED lines=8> */
.L_x_845:
[----:B------:R-:W2:Y:S02]  /*76d0*/  LDG.E.U16 R2, desc[UR36][R2.64] ;  /* 0x0000002402027981 */ /* 0x000ea4000c1e1500 */
[----:B--2---:R-:W-:Y:S01]  /*76e0*/  HADD2.F32 R4, -RZ, R2.H0_H0 ;  /* 0x20000002ff047230 */ /* 0x004fe20000004100 */
[----:B------:R-:W-:Y:S06]  /*76f0*/  BRA `(.L_x_839) ;  /* 0x0000000800907947 */ /* 0x000fec0003800000 */
.L_x_844:
[----:B------:R-:W2:Y:S01]  /*7700*/  LDG.E.64 R2, desc[UR36][R2.64] ;  /* 0x0000002402027981 */ /* 0x000ea2000c1e1b00 */
[----:B------:R-:W-:Y:S01]  /*7710*/  UMOV UR4, 0xf0000000 ;  /* 0xf000000000047882 */ /* 0x000fe20000000000 */
[----:B------:R-:W-:Y:S01]  /*7720*/  UMOV UR5, 0x380fffff ;  /* 0x380fffff00057882 */ /* 0x000fe20000000000 */
[----:B--2---:R-:W0:Y:S01]  /*7730*/  F2F.F32.F64 R4, R2 ;  /* 0x0000000200047310 */ /* 0x004e220000301000 */
[----:B------:R-:W-:-:S14]  /*7740*/  DSETP.GEU.AND P0, PT, |R2|, UR4, PT ;  /* 0x0000000402007e2a */ /* 0x000fdc000bf0e200 */
[----:B0-----:R-:W-:Y:S01]  /*7750*/  @!P0 FMUL R4, R4, 1.175494350822287508e-38 ;  /* 0x0080000004048820 */ /* 0x001fe20000400000 */
[----:B------:R-:W-:Y:S06]  /*7760*/  BRA `(.L_x_839) ;  /* 0x0000000800747947 */ /* 0x000fec0003800000 */
.L_x_834:
        /* <DEDUP_REMOVED lines=12> */
.L_x_848:
[----:B------:R-:W2:Y:S01]  /*7830*/  LDG.E.64 R2, desc[UR36][R2.64] ;  /* 0x0000002402027981 */ /* 0x000ea2000c1e1b00 */
[----:B------:R-:W-:Y:S01]  /*7840*/  UMOV UR4, 0xf0000000 ;  /* 0xf000000000047882 */ /* 0x000fe20000000000 */
[----:B------:R-:W-:Y:S01]  /*7850*/  UMOV UR5, 0x380fffff ;  /* 0x380fffff00057882 */ /* 0x000fe20000000000 */
[----:B--2---:R-:W0:Y:S01]  /*7860*/  F2F.F32.F64 R4, R2 ;  /* 0x0000000200047310 */ /* 0x004e220000301000 */
[----:B------:R-:W-:-:S14]  /*7870*/  DSETP.GEU.AND P0, PT, |R2|, UR4, PT ;  /* 0x0000000402007e2a */ /* 0x000fdc000bf0e200 */
[----:B0-----:R-:W-:Y:S01]  /*7880*/  @!P0 FMUL R4, R4, 1.175494350822287508e-38 ;  /* 0x0080000004048820 */ /* 0x001fe20000400000 */
[----:B------:R-:W-:Y:S06]  /*7890*/  BRA `(.L_x_839) ;  /* 0x0000000800287947 */ /* 0x000fec0003800000 */
.L_x_847:
        /* <DEDUP_REMOVED lines=25> */
.L_x_850:
        /* <DEDUP_REMOVED lines=12> */
.L_x_849:
[----:B------:R-:W2:Y:S02]  /*7af0*/  LDG.E.U16 R2, desc[UR36][R2.64] ;  /* 0x0000002402027981 */ /* 0x000ea4000c1e1500 */
[----:B--2---:R-:W-:Y:S01]  /*7b00*/  SHF.L.U32 R4, R2, 0x10, RZ ;  /* 0x0000001002047819 */ /* 0x004fe200000006ff */
[----:B------:R-:W-:Y:S06]  /*7b10*/  BRA `(.L_x_839) ;  /* 0x0000000400887947 */ /* 0x000fec0003800000 */
.L_x_846:
        /* <DEDUP_REMOVED lines=11> */
.L_x_853:
        /* <DEDUP_REMOVED lines=20> */
.L_x_855:
[----:B------:R-:W-:Y:S05]  /*7d10*/  BSYNC.RECONVERGENT B0 ;  /* 0x0000000000007941 */ /* 0x000fea0003800200 */
.L_x_854:
[----:B------:R-:W-:Y:S01]  /*7d20*/  IMAD.SHL.U32 R0, R0, 0x100000, RZ ;  /* 0x0010000000007824 */ /* 0x000fe200078e00ff */
[----:B------:R-:W-:-:S04]  /*7d30*/  LEA R2, R2, 0x3b800000, 0x17 ;  /* 0x3b80000002027811 */ /* 0x000fc800078eb8ff */
[----:B------:R-:W-:Y:S01]  /*7d40*/  LOP3.LUT R4, R2, R0, R7, 0xfe, !PT ;  /* 0x0000000002047212 */ /* 0x000fe200078efe07 */
[----:B------:R-:W-:Y:S06]  /*7d50*/  BRA `(.L_x_839) ;  /* 0x0000000000f87947 */ /* 0x000fec0003800000 */
.L_x_852:
        /* <DEDUP_REMOVED lines=20> */
.L_x_857:
[----:B------:R-:W-:Y:S05]  /*7ea0*/  BSYNC.RECONVERGENT B0 ;  /* 0x0000000000007941 */ /* 0x000fea0003800200 */
.L_x_856:
[----:B------:R-:W-:Y:S01]  /*7eb0*/  IMAD.SHL.U32 R0, R0, 0x200000, RZ ;  /* 0x0020000000007824 */ /* 0x000fe200078e00ff */
[----:B------:R-:W-:-:S04]  /*7ec0*/  LEA R2, R2, 0x37800000, 0x17 ;  /* 0x3780000002027811 */ /* 0x000fc800078eb8ff */
[----:B------:R-:W-:Y:S01]  /*7ed0*/  LOP3.LUT R4, R2, R0, R7, 0xfe, !PT ;  /* 0x0000000002047212 */ /* 0x000fe200078efe07 */
[----:B------:R-:W-:Y:S06]  /*7ee0*/  BRA `(.L_x_839) ;  /* 0x0000000000947947 */ /* 0x000fec0003800000 */
.L_x_851:
        /* <DEDUP_REMOVED lines=14> */
.L_x_838:
        /* <DEDUP_REMOVED lines=16> */
.L_x_860:
[----:B------:R-:W-:Y:S01]  /*80d0*/  IMAD.MOV.U32 R4, RZ, RZ, RZ ;  /* 0x000000ffff047224 */ /* 0x000fe200078e00ff */
[----:B------:R-:W-:Y:S06]  /*80e0*/  BRA `(.L_x_839) ;  /* 0x0000000000147947 */ /* 0x000fec0003800000 */
.L_x_859:
[----:B------:R-:W2:Y:S02]  /*80f0*/  LDG.E.64 R2, desc[UR36][R2.64] ;  /* 0x0000002402027981 */ /* 0x000ea4000c1e1b00 */
[----:B--2---:R0:W1:Y:S01]  /*8100*/  I2F.U64 R4, R2 ;  /* 0x0000000200047312 */ /* 0x0040620000301000 */
[----:B------:R-:W-:Y:S05]  /*8110*/  BRA `(.L_x_839) ;  /* 0x0000000000087947 */ /* 0x000fea0003800000 */
.L_x_858:
[----:B------:R-:W2:Y:S02]  /*8120*/  LDG.E R2, desc[UR36][R2.64] ;  /* 0x0000002402027981 */ /* 0x000ea4000c1e1900 */
[----:B--2---:R-:W-:-:S07]  /*8130*/  I2FP.F32.U32 R4, R2 ;  /* 0x0000000200047245 */ /* 0x004fce0000201000 */
.L_x_839:
[----:B------:R-:W-:Y:S05]  /*8140*/  BSYNC.RECONVERGENT B6 ;  /* 0x0000000000067941 */ /* 0x000fea0003800200 */
.L_x_833:
[----:B01-3-5:R-:W-:Y:S01]  /*8150*/  FSETP.NE.FTZ.AND P0, PT, |R4|, +INF , PT ;  /* 0x7f8000000400780b */ /* 0x02bfe20003f15200 */
[----:B------:R-:W0:Y:S01]  /*8160*/  LDC.64 R8, c[0x0][0x598] ;  /* 0x00016600ff087b82 */ /* 0x000e220000000a00 */
[----:B------:R-:W2:Y:S11]  /*8170*/  LDCU.64 UR6, c[0x0][0x580] ;  /* 0x0000b000ff0677ac */ /* 0x000eb60008000a00 */
[----:B------:R-:W1:Y:S01]  /*8180*/  @!P0 LDC.64 R6, c[0x0][0x590] ;  /* 0x00016400ff068b82 */ /* 0x000e620000000a00 */
[----:B------:R-:W-:-:S05]  /*8190*/  @!P0 MOV R5, 0x3f800000 ;  /* 0x3f80000000058802 */ /* 0x000fca0000000f00 */
[----:B-1----:R1:W-:Y:S04]  /*81a0*/  @!P0 STG.E desc[UR36][R6.64], R5 ;  /* 0x0000000506008986 */ /* 0x0023e8000c101924 */
[----:B0-----:R-:W3:Y:S01]  /*81b0*/  LDG.E R9, desc[UR36][R8.64] ;  /* 0x0000002408097981 */ /* 0x001ee2000c1e1900 */
[----:B------:R-:W-:Y:S01]  /*81c0*/  UPRMT UR4, UR41, 0x9910, URZ ;  /* 0x0000991029047896 */ /* 0x000fe200080000ff */
[----:B--2-4-:R-:W-:-:S03]  /*81d0*/  IADD3 R2, P1, PT, R16, UR6, RZ ;  /* 0x0000000610027c10 */ /* 0x014fc6000ff3e0ff */
[----:B------:R-:W-:Y:S02]  /*81e0*/  UISETP.GT.AND UP0, UPT, UR4, 0x9, UPT ;  /* 0x000000090400788c */ /* 0x000fe4000bf04270 */
[----:B------:R-:W-:Y:S01]  /*81f0*/  IMAD.X R3, RZ, RZ, UR7, P1 ;  /* 0x00000007ff037e24 */ /* 0x000fe200088e06ff */
[----:B---3--:R-:W-:-:S13]  /*8200*/  FSETP.NEU.FTZ.AND P0, PT, R9, 1, PT ;  /* 0x3f8000000900780b */ /* 0x008fda0003f1d000 */
        /* <DEDUP_REMOVED lines=13> */
.L_x_864:
[----:B------:R-:W0:Y:S02]  /*82e0*/  F2I.S64.TRUNC R4, R4 ;  /* 0x0000000400047311 */ /* 0x000e24000020d900 */
[----:B0-----:R-:W-:-:S05]  /*82f0*/  IMAD.MOV.U32 R7, RZ, RZ, R4 ;  /* 0x000000ffff077224 */ /* 0x001fca00078e0004 */
[----:B------:R0:W-:Y:S01]  /*8300*/  STG.E.U8 desc[UR36][R2.64], R7 ;  /* 0x0000000702007986 */ /* 0x0001e2000c101124 */
[----:B------:R-:W-:Y:S05]  /*8310*/  BRA `(.L_x_866) ;  /* 0x0000000c00287947 */ /* 0x000fea0003800000 */
.L_x_863:
        /* <DEDUP_REMOVED lines=9> */
.L_x_868:
[----:B------:R-:W0:Y:S02]  /*83b0*/  F2I.FTZ.TRUNC.NTZ R5, R4 ;  /* 0x0000000400057305 */ /* 0x000e24000021f100 */
[----:B0-----:R0:W-:Y:S01]  /*83c0*/  STG.E desc[UR36][R2.64], R5 ;  /* 0x0000000502007986 */ /* 0x0011e2000c101924 */
[----:B------:R-:W-:Y:S05]  /*83d0*/  BRA `(.L_x_866) ;  /* 0x0000000800f87947 */ /* 0x000fea0003800000 */
.L_x_867:
[----:B------:R-:W0:Y:S02]  /*83e0*/  F2I.FTZ.TRUNC.NTZ R5, R4 ;  /* 0x0000000400057305 */ /* 0x000e24000021f100 */
[----:B0-----:R0:W-:Y:S01]  /*83f0*/  STG.E.U16 desc[UR36][R2.64], R5 ;  /* 0x0000000502007986 */ /* 0x0011e2000c101524 */
[----:B------:R-:W-:Y:S05]  /*8400*/  BRA `(.L_x_866) ;  /* 0x0000000800ec7947 */ /* 0x000fea0003800000 */
.L_x_862:
        /* <DEDUP_REMOVED lines=8> */
.L_x_870:
[----:B------:R-:W-:-:S05]  /*8490*/  F2FP.F16.F32.PACK_AB R4, RZ, R4 ;  /* 0x00000004ff04723e */ /* 0x000fca00000000ff */
[----:B------:R0:W-:Y:S01]  /*84a0*/  STG.E.U16 desc[UR36][R2.64], R4 ;  /* 0x0000000402007986 */ /* 0x0001e2000c101524 */
[----:B------:R-:W-:Y:S05]  /*84b0*/  BRA `(.L_x_866) ;  /* 0x0000000800c07947 */ /* 0x000fea0003800000 */
.L_x_869:
        /* <DEDUP_REMOVED lines=9> */
.L_x_872:
[----:B------:R-:W-:-:S04]  /*8550*/  F2FP.F16.F32.PACK_AB R5, RZ, R4 ;  /* 0x00000004ff05723e */ /* 0x000fc800000000ff */
[----:B------:R-:W-:-:S05]  /*8560*/  PRMT R5, R5, 0x5410, RZ ;  /* 0x0000541005057816 */ /* 0x000fca00000000ff */
[----:B------:R0:W-:Y:S01]  /*8570*/  STG.E desc[UR36][R2.64], R5 ;  /* 0x0000000502007986 */ /* 0x0001e2000c101924 */
[----:B------:R-:W-:Y:S05]  /*8580*/  BRA `(.L_x_866) ;  /* 0x00000008008c7947 */ /* 0x000fea0003800000 */
.L_x_871:
[----:B------:R-:W-:-:S06]  /*8590*/  FMUL.FTZ R4, R4, 1 ;  /* 0x3f80000004047820 */ /* 0x000fcc0000410000 */
[----:B------:R-:W0:Y:S02]  /*85a0*/  F2F.F64.F32 R4, R4 ;  /* 0x0000000400047310 */ /* 0x000e240000201800 */
[----:B0-----:R0:W-:Y:S01]  /*85b0*/  STG.E.64 desc[UR36][R2.64], R4 ;  /* 0x0000000402007986 */ /* 0x0011e2000c101b24 */
[----:B------:R-:W-:Y:S05]  /*85c0*/  BRA `(.L_x_866) ;  /* 0x00000008007c7947 */ /* 0x000fea0003800000 */
.L_x_861:
        /* <DEDUP_REMOVED lines=13> */
.L_x_876:
        /* <DEDUP_REMOVED lines=16> */
.L_x_879:
[----:B------:R-:W-:-:S04]  /*87a0*/  SHF.R.U32.HI R4, RZ, 0x18, R4 ;  /* 0x00000018ff047819 */ /* 0x000fc80000011604 */
[----:B------:R-:W-:-:S04]  /*87b0*/  LOP3.LUT R4, R5, 0x80, R4, 0xf8, !PT ;  /* 0x0000008005047812 */ /* 0x000fc800078ef804 */
[----:B------:R-:W-:-:S07]  /*87c0*/  PRMT R0, R4, 0x7610, R0 ;  /* 0x0000761004007816 */ /* 0x000fce0000000000 */
.L_x_878:
[----:B------:R-:W-:Y:S05]  /*87d0*/  BSYNC.RECONVERGENT B0 ;  /* 0x0000000000007941 */ /* 0x000fea0003800200 */
.L_x_877:
[----:B------:R0:W-:Y:S01]  /*87e0*/  STG.E.U8 desc[UR36][R2.64], R0 ;  /* 0x0000000002007986 */ /* 0x0001e2000c101124 */
[----:B------:R-:W-:Y:S05]  /*87f0*/  BRA `(.L_x_866) ;  /* 0x0000000400f07947 */ /* 0x000fea0003800000 */
.L_x_875:
        /* <DEDUP_REMOVED lines=16> */
.L_x_882:
[----:B------:R-:W-:-:S04]  /*8900*/  SHF.R.U32.HI R4, RZ, 0x18, R4 ;  /* 0x00000018ff047819 */ /* 0x000fc80000011604 */
[----:B------:R-:W-:-:S04]  /*8910*/  LOP3.LUT R5, R5, 0x80, R4, 0xf8, !PT ;  /* 0x0000008005057812 */ /* 0x000fc800078ef804 */
[----:B------:R-:W-:-:S07]  /*8920*/  PRMT R0, R5, 0x7610, R0 ;  /* 0x0000761005007816 */ /* 0x000fce0000000000 */
.L_x_881:
[----:B------:R-:W-:Y:S05]  /*8930*/  BSYNC.RECONVERGENT B0 ;  /* 0x0000000000007941 */ /* 0x000fea0003800200 */
.L_x_880:
[----:B------:R0:W-:Y:S01]  /*8940*/  STG.E.U8 desc[UR36][R2.64], R0 ;  /* 0x0000000002007986 */ /* 0x0001e2000c101124 */
[----:B------:R-:W-:Y:S05]  /*8950*/  BRA `(.L_x_866) ;  /* 0x0000000400987947 */ /* 0x000fea0003800000 */
.L_x_874:
        /* <DEDUP_REMOVED lines=21> */
.L_x_884:
[----:B------:R-:W0:Y:S02]  /*8ab0*/  F2I.U64.TRUNC R4, R4 ;  /* 0x0000000400047311 */ /* 0x000e24000020d800 */
[----:B0-----:R0:W-:Y:S01]  /*8ac0*/  STG.E.64 desc[UR36][R2.64], R4 ;  /* 0x0000000402007986 */ /* 0x0011e2000c101b24 */
[----:B------:R-:W-:Y:S05]  /*8ad0*/  BRA `(.L_x_866) ;  /* 0x0000000400387947 */ /* 0x000fea0003800000 */
.L_x_883:
[----:B------:R-:W0:Y:S02]  /*8ae0*/  F2I.FTZ.U32.TRUNC.NTZ R5, R4 ;  /* 0x0000000400057305 */ /* 0x000e24000021f000 */
[----:B0-----:R0:W-:Y:S01]  /*8af0*/  STG.E desc[UR36][R2.64], R5 ;  /* 0x0000000502007986 */ /* 0x0011e2000c101924 */
[----:B------:R-:W-:Y:S05]  /*8b00*/  BRA `(.L_x_866) ;  /* 0x00000004002c7947 */ /* 0x000fea0003800000 */
.L_x_873:
        /* <DEDUP_REMOVED lines=10> */
.L_x_886:
[----:B------:R-:W-:Y:S01]  /*8bb0*/  FMUL.FTZ R4, R4, 1 ;  /* 0x3f80000004047820 */ /* 0x000fe20000410000 */
[----:B------:R-:W-:-:S05]  /*8bc0*/  CS2R R6, SRZ ;  /* 0x0000000000067805 */ /* 0x000fca000001ff00 */
[----:B------:R-:W0:Y:S02]  /*8bd0*/  F2F.F64.F32 R4, R4 ;  /* 0x0000000400047310 */ /* 0x000e240000201800 */
[----:B0-----:R4:W-:Y:S01]  /*8be0*/  STG.E.128 desc[UR36][R2.64], R4 ;  /* 0x0000000402007986 */ /* 0x0019e2000c101d24 */
[----:B------:R-:W-:Y:S05]  /*8bf0*/  BRA `(.L_x_866) ;  /* 0x0000000000f07947 */ /* 0x000fea0003800000 */
.L_x_885:
[----:B------:R-:W-:-:S09]  /*8c00*/  UISETP.NE.AND UP0, UPT, UR4, 0xf, UPT ;  /* 0x0000000f0400788c */ /* 0x000fd2000bf05270 */
[----:B------:R-:W-:Y:S05]  /*8c10*/  BRA.U !UP0, `(.L_x_887) ;  /* 0x0000000108e07547 */ /* 0x000fea000b800000 */
[----:B------:R-:W-:-:S09]  /*8c20*/  UISETP.NE.AND UP0, UPT, UR4, 0x17, UPT ;  /* 0x000000170400788c */ /* 0x000fd2000bf05270 */
[----:B------:R-:W-:Y:S05]  /*8c30*/  BRA.U !UP0, `(.L_x_888) ;  /* 0x00000001088c7547 */ /* 0x000fea000b800000 */
[----:B------:R-:W-:-:S09]  /*8c40*/  UISETP.NE.AND UP0, UPT, UR4, 0x18, UPT ;  /* 0x000000180400788c */ /* 0x000fd2000bf05270 */
[----:B------:R-:W-:Y:S05]  /*8c50*/  BRA.U !UP0, `(.L_x_889) ;  /* 0x0000000108447547 */ /* 0x000fea000b800000 */
.L_x_865:
        /* <DEDUP_REMOVED lines=16> */
.L_x_890:
[----:B------:R-:W-:Y:S05]  /*8d60*/  BRA `(.L_x_866) ;  /* 0x0000000000947947 */ /* 0x000fea0003800000 */
.L_x_889:
        /* <DEDUP_REMOVED lines=12> */
.L_x_892:
[----:B------:R-:W-:Y:S05]  /*8e30*/  BSYNC.RECONVERGENT B0 ;  /* 0x0000000000007941 */ /* 0x000fea0003800200 */
.L_x_891:
[----:B------:R-:W-:-:S05]  /*8e40*/  LOP3.LUT R5, R0, 0x80, R7, 0xf8, !PT ;  /* 0x0000008000057812 */ /* 0x000fca00078ef807 */
[----:B------:R2:W-:Y:S01]  /*8e50*/  STG.E.U8 desc[UR36][R2.64], R5 ;  /* 0x0000000502007986 */ /* 0x0005e2000c101124 */
[----:B------:R-:W-:Y:S05]  /*8e60*/  BRA `(.L_x_866) ;  /* 0x0000000000547947 */ /* 0x000fea0003800000 */
.L_x_888:
        /* <DEDUP_REMOVED lines=11> */
.L_x_894:
[----:B------:R-:W-:Y:S01]  /*8f20*/  IMAD.MOV.U32 R0, RZ, RZ, 0x7f ;  /* 0x0000007fff007424 */ /* 0x000fe200078e00ff */
[----:B------:R-:W-:-:S04]  /*8f30*/  ISETP.GT.U32.AND P0, PT, R6, 0x7f800000, PT ;  /* 0x7f8000000600780c */ /* 0x000fc80003f04070 */
[----:B------:R-:W-:-:S09]  /*8f40*/  SEL R0, R0, 0x7c, P0 ;  /* 0x0000007c00007807 */ /* 0x000fd20000000000 */
.L_x_895:
[----:B------:R-:W-:Y:S05]  /*8f50*/  BSYNC.RECONVERGENT B0 ;  /* 0x0000000000007941 */ /* 0x000fea0003800200 */
.L_x_893:
[----:B------:R-:W-:-:S04]  /*8f60*/  SHF.R.U32.HI R5, RZ, 0x18, R4 ;  /* 0x00000018ff057819 */ /* 0x000fc80000011604 */
[----:B------:R-:W-:-:S05]  /*8f70*/  LOP3.LUT R5, R0, 0x80, R5, 0xf8, !PT ;  /* 0x0000008000057812 */ /* 0x000fca00078ef805 */
[----:B------:R1:W-:Y:S01]  /*8f80*/  STG.E.U8 desc[UR36][R2.64], R5 ;  /* 0x0000000502007986 */ /* 0x0003e2000c101124 */
[----:B------:R-:W-:Y:S05]  /*8f90*/  BRA `(.L_x_866) ;  /* 0x0000000000087947 */ /* 0x000fea0003800000 */
.L_x_887:
[----:B------:R-:W-:-:S05]  /*8fa0*/  F2FP.BF16.F32.PACK_AB R4, RZ, R4 ;  /* 0x00000004ff04723e */ /* 0x000fca00000010ff */
[----:B------:R0:W-:Y:S02]  /*8fb0*/  STG.E.U16 desc[UR36][R2.64], R4 ;  /* 0x0000000402007986 */ /* 0x0001e4000c101524 */
.L_x_866:
[----:B------:R-:W-:-:S07]  /*8fc0*/  IADD3 R17, PT, PT, R17, 0x80, RZ ;  /* 0x0000008011117810 */ /* 0x000fce0007ffe0ff */
.L_x_831:
[----:B------:R-:W-:Y:S05]  /*8fd0*/  BSYNC.RECONVERGENT B7 ;  /* 0x0000000000077941 */ /* 0x000fea0003800200 */
.L_x_830:
[----:B------:R-:W5:Y:S02]  /*8fe0*/  LDCU UR4, c[0x0][0x380] ;  /* 0x00007000ff0477ac */ /* 0x000f640008000800 */
[----:B-----5:R-:W-:-:S13]  /*8ff0*/  ISETP.GE.AND P0, PT, R17, UR4, PT ;  /* 0x0000000411007c0c */ /* 0x020fda000bf06270 */
[----:B------:R-:W-:Y:S05]  /*9000*/  @P0 EXIT ;  /* 0x000000000000094d */ /* 0x000fea0003800000 */
        /* <DEDUP_REMOVED lines=298> */
[----:B------:R-:W-:-:S04]  /*a2b0*/  SHF.R.U32.HI R2, RZ, UR5, R2 ;  /* 0x00000005ff027c19 */ /* 0x000fc80008011602 */
[----:B------:R-:W-:-:S05]  /*a2c0*/  IADD3 R3, PT, PT, -R2, RZ, RZ ;  /* 0x000000ff02037210 */ /* 0x000fca0007ffe1ff */
[----:B-1----:R-:W-:-:S04]  /*a2d0*/  IMAD R5, R3, UR6, R5 ;  /* 0x0000000603057c24 */ /* 0x002fc8000f8e0205 */
[C---:B--2---:R-:W-:Y:S02]  /*a2e0*/  IMAD R16, R5.reuse, UR8, R16 ;  /* 0x0000000805107c24 */ /* 0x044fe4000f8e0210 */
[----:B------:R-:W-:-:S07]  /*a2f0*/  IMAD R0, R5, UR9, R0 ;  /* 0x0000000905007c24 */ /* 0x000fce000f8e0200 */
.L_x_896:
[----:B------:R-:W0:Y:S01]  /*a300*/  LDCU.128 UR8, c[0x0][0x580] ;  /* 0x0000b000ff0877ac */ /* 0x000e220008000c00 */
[----:B------:R-:W-:Y:S01]  /*a310*/  BSSY.RECONVERGENT B6, `(.L_x_897) ;  /* 0x00000df000067945 */ /* 0x000fe20003800200 */
[----:B------:R-:W-:-:S04]  /*a320*/  UPRMT UR4, UR42, 0x9910, URZ ;  /* 0x000099102a047896 */ /* 0x000fc800080000ff */
[----:B------:R-:W-:Y:S01]  /*a330*/  UISETP.GT.AND UP0, UPT, UR4, 0x9, UPT ;  /* 0x000000090400788c */ /* 0x000fe2000bf04270 */
[----:B0-----:R-:W-:Y:S02]  /*a340*/  IADD3 R16, P0, PT, R16, UR8, RZ ;  /* 0x0000000810107c10 */ /* 0x001fe4000ff1e0ff */
[----:B-12---:R-:W-:-:S03]  /*a350*/  IADD3 R2, P1, PT, R0, UR10, RZ ;  /* 0x0000000a00027c10 */ /* 0x006fc6000ff3e0ff */
        /* <DEDUP_REMOVED lines=12> */
[----:B--2---:R4:W0:Y:S01]  /*a420*/  I2F.S16 R0, R2 ;  /* 0x0000000200007306 */ /* 0x0048220000101400 */
[----:B------:R-:W-:Y:S05]  /*a430*/  BRA `(.L_x_903) ;  /* 0x0000000c00307947 */ /* 0x000fea0003800000 */
.L_x_901:
[----:B------:R-:W2:Y:S02]  /*a440*/  LDG.E.U8 R0, desc[UR36][R2.64] ;  /* 0x0000002402007981 */ /* 0x000ea4000c1e1100 */
[----:B--2---:R-:W-:Y:S01]  /*a450*/  I2FP.F32.U32 R0, R0 ;  /* 0x0000000000007245 */ /* 0x004fe20000201000 */
[----:B------:R-:W-:Y:S06]  /*a460*/  BRA `(.L_x_903) ;  /* 0x0000000c00247947 */ /* 0x000fec0003800000 */
.L_x_900:
[----:B------:R-:W-:-:S09]  /*a470*/  UISETP.NE.AND UP0, UPT, UR4, 0x2, UPT ;  /* 0x000000020400788c */ /* 0x000fd2000bf05270 */
[----:B------:R-:W-:Y:S05]  /*a480*/  BRA.U !UP0, `(.L_x_904) ;  /* 0x0000000108287547 */ /* 0x000fea000b800000 */
[----:B------:R-:W-:-:S09]  /*a490*/  UISETP.NE.AND UP0, UPT, UR4, 0x3, UPT ;  /* 0x000000030400788c */ /* 0x000fd2000bf05270 */
[----:B------:R-:W-:Y:S05]  /*a4a0*/  BRA.U !UP0, `(.L_x_905) ;  /* 0x0000000108147547 */ /* 0x000fea000b800000 */
[----:B------:R-:W-:-:S09]  /*a4b0*/  UISETP.NE.AND UP0, UPT, UR4, 0x4, UPT ;  /* 0x000000040400788c */ /* 0x000fd2000bf05270 */
[----:B------:R-:W-:Y:S05]  /*a4c0*/  BRA.U UP0, `(.L_x_902) ;  /* 0x0000000900b07547 */ /* 0x000fea000b800000 */
[----:B------:R-:W2:Y:S02]  /*a4d0*/  LDG.E.64 R2, desc[UR36][R2.64] ;  /* 0x0000002402027981 */ /* 0x000ea4000c1e1b00 */
[----:B--2---:R0:W1:Y:S01]  /*a4e0*/  I2F.S64 R0, R2 ;  /* 0x0000000200007312 */ /* 0x0040620000301400 */
[----:B------:R-:W-:Y:S05]  /*a4f0*/  BRA `(.L_x_903) ;  /* 0x0000000c00007947 */ /* 0x000fea0003800000 */
.L_x_905:
[----:B------:R-:W2:Y:S02]  /*a500*/  LDG.E R0, desc[UR36][R2.64] ;  /* 0x0000002402007981 */ /* 0x000ea4000c1e1900 */
[----:B--2---:R-:W-:Y:S01]  /*a510*/  I2FP.F32.S32 R0, R0 ;  /* 0x0000000000007245 */ /* 0x004fe20000201400 */
[----:B------:R-:W-:Y:S06]  /*a520*/  BRA `(.L_x_903) ;  /* 0x0000000800f47947 */ /* 0x000fec0003800000 */
.L_x_904:
[----:B------:R-:W2:Y:S02]  /*a530*/  LDG.E.U16 R0, desc[UR36][R2.64] ;  /* 0x0000002402007981 */ /* 0x000ea4000c1e1500 */
[----:B--2---:R-:W0:Y:S01]  /*a540*/  I2F.S16 R0, R0 ;  /* 0x0000000000007306 */ /* 0x004e220000101400 */
[----:B------:R-:W-:Y:S05]  /*a550*/  BRA `(.L_x_903) ;  /* 0x0000000800e87947 */ /* 0x000fea0003800000 */
.L_x_899:
        /* <DEDUP_REMOVED lines=8> */
.L_x_907:
[----:B------:R-:W2:Y:S02]  /*a5e0*/  LDG.E.U16 R0, desc[UR36][R2.64] ;  /* 0x0000002402007981 */ /* 0x000ea4000c1e1500 */
[----:B--2---:R-:W-:Y:S01]  /*a5f0*/  HADD2.F32 R0, -RZ, R0.H0_H0 ;  /* 0x20000000ff007230 */ /* 0x004fe20000004100 */
[----:B------:R-:W-:Y:S06]  /*a600*/  BRA `(.L_x_903) ;  /* 0x0000000800bc7947 */ /* 0x000fec0003800000 */
.L_x_906:
        /* <DEDUP_REMOVED lines=8> */
.L_x_909:
[----:B------:R-:W2:Y:S02]  /*a690*/  LDG.E.U16 R0, desc[UR36][R2.64] ;  /* 0x0000002402007981 */ /* 0x000ea4000c1e1500 */
[----:B--2---:R-:W-:Y:S01]  /*a6a0*/  HADD2.F32 R0, -RZ, R0.H0_H0 ;  /* 0x20000000ff007230 */ /* 0x004fe20000004100 */
[----:B------:R-:W-:Y:S06]  /*a6b0*/  BRA `(.L_x_903) ;  /* 0x0000000800907947 */ /* 0x000fec0003800000 */
.L_x_908:
[----:B------:R-:W2:Y:S01]  /*a6c0*/  LDG.E.64 R2, desc[UR36][R2.64] ;  /* 0x0000002402027981 */ /* 0x000ea2000c1e1b00 */
[----:B------:R-:W-:Y:S01]  /*a6d0*/  UMOV UR4, 0xf0000000 ;  /* 0xf000000000047882 */ /* 0x000fe20000000000 */
[----:B------:R-:W-:Y:S01]  /*a6e0*/  UMOV UR5, 0x380fffff ;  /* 0x380fffff00057882 */ /* 0x000fe20000000000 */
[----:B--2---:R-:W0:Y:S01]  /*a6f0*/  F2F.F32.F64 R0, R2 ;  /* 0x0000000200007310 */ /* 0x004e220000301000 */
[----:B------:R-:W-:-:S14]  /*a700*/  DSETP.GEU.AND P0, PT, |R2|, UR4, PT ;  /* 0x0000000402007e2a */ /* 0x000fdc000bf0e200 */
[----:B0-----:R-:W-:Y:S01]  /*a710*/  @!P0 FMUL R0, R0, 1.175494350822287508e-38 ;  /* 0x0080000000008820 */ /* 0x001fe20000400000 */
[----:B------:R-:W-:Y:S06]  /*a720*/  BRA `(.L_x_903) ;  /* 0x0000000800747947 */ /* 0x000fec0003800000 */
.L_x_898:
        /* <DEDUP_REMOVED lines=12> */
.L_x_912:
[----:B------:R-:W2:Y:S01]  /*a7f0*/  LDG.E.64 R2, desc[UR36][R2.64] ;  /* 0x0000002402027981 */ /* 0x000ea2000c1e1b00 */
[----:B------:R-:W-:Y:S01]  /*a800*/  UMOV UR4, 0xf0000000 ;  /* 0xf000000000047882 */ /* 0x000fe20000000000 */
[----:B------:R-:W-:Y:S01]  /*a810*/  UMOV UR5, 0x380fffff ;  /* 0x380fffff00057882 */ /* 0x000fe20000000000 */
[----:B--2---:R-:W0:Y:S01]  /*a820*/  F2F.F32.F64 R0, R2 ;  /* 0x0000000200007310 */ /* 0x004e220000301000 */
[----:B------:R-:W-:-:S14]  /*a830*/  DSETP.GEU.AND P0, PT, |R2|, UR4, PT ;  /* 0x0000000402007e2a */ /* 0x000fdc000bf0e200 */
[----:B0-----:R-:W-:Y:S01]  /*a840*/  @!P0 FMUL R0, R0, 1.175494350822287508e-38 ;  /* 0x0080000000008820 */ /* 0x001fe20000400000 */
[----:B------:R-:W-:Y:S06]  /*a850*/  BRA `(.L_x_903) ;  /* 0x0000000800287947 */ /* 0x000fec0003800000 */
.L_x_911:
[----:B------:R-:W-:-:S09]  /*a860*/  UISETP.NE.AND UP0, UPT, UR4, 0xf, UPT ;  /* 0x0000000f0400788c */ /* 0x000fd2000bf05270 */
[----:B------:R-:W-:Y:S05]  /*a870*/  BRA.U !UP0, `(.L_x_913) ;  /* 0x00000001088c7547 */ /* 0x000fea000b800000 */
[----:B------:R-:W-:-:S09]  /*a880*/  UISETP.NE.AND UP0, UPT, UR4, 0x17, UPT ;  /* 0x000000170400788c */ /* 0x000fd2000bf05270 */
[----:B------:R-:W-:Y:S05]  /*a890*/  BRA.U !UP0, `(.L_x_914) ;  /* 0x0000000108547547 */ /* 0x000fea000b800000 */
[----:B------:R-:W-:-:S09]  /*a8a0*/  UISETP.NE.AND UP0, UPT, UR4, 0x18, UPT ;  /* 0x000000180400788c */ /* 0x000fd2000bf05270 */
[----:B------:R-:W-:Y:S05]  /*a8b0*/  BRA.U UP0, `(.L_x_902) ;  /* 0x0000000500b47547 */ /* 0x000fea000b800000 */
[----:B------:R-:W2:Y:S01]  /*a8c0*/  LDG.E.U8 R0, desc[UR36][R2.64] ;  /* 0x0000002402007981 */ /* 0x000ea2000c1e1100 */
[----:B------:R-:W-:Y:S01]  /*a8d0*/  MOV R6, 0x1f ;  /* 0x0000001f00067802 */ /* 0x000fe20000000f00 */
[----:B--2---:R-:W-:-:S05]  /*a8e0*/  IMAD.SHL.U32 R0, R0, 0x1000000, RZ ;  /* 0x0100000000007824 */ /* 0x004fca00078e00ff */
[C---:B------:R-:W-:Y:S02]  /*a8f0*/  LOP3.LUT R4, R0.reuse, 0x7f000000, RZ, 0xc0, !PT ;  /* 0x7f00000000047812 */ /* 0x040fe400078ec0ff */
[----:B------:R-:W-:Y:S02]  /*a900*/  LOP3.LUT P0, RZ, R0, 0x7f000000, RZ, 0xc0, !PT ;  /* 0x7f00000000ff7812 */ /* 0x000fe4000780c0ff */
[----:B------:R-:W0:Y:S02]  /*a910*/  FLO.U32 R5, R4 ;  /* 0x0000000400057300 */ /* 0x000e2400000e0000 */
[----:B0-----:R-:W-:-:S05]  /*a920*/  IMAD.MOV R5, RZ, RZ, -R5 ;  /* 0x000000ffff057224 */ /* 0x001fca00078e0a05 */
[----:B------:R-:W-:-:S04]  /*a930*/  VIADDMNMX.U32 R5, R5, R6, 0x4, !PT ;  /* 0x0000000405057446 */ /* 0x000fc80007800006 */
[----:B------:R-:W-:-:S04]  /*a940*/  IADD3 R5, PT, PT, R5, -0x4, RZ ;  /* 0xfffffffc05057810 */ /* 0x000fc80007ffe0ff */
[C---:B------:R-:W-:Y:S01]  /*a950*/  SHF.L.U32 R6, R4.reuse, R5, RZ ;  /* 0x0000000504067219 */ /* 0x040fe200000006ff */
[----:B------:R-:W-:Y:S01]  /*a960*/  IMAD.SHL.U32 R7, R5, 0x800000, RZ ;  /* 0x0080000005077824 */ /* 0x000fe200078e00ff */
[----:B------:R-:W-:-:S04]  /*a970*/  IADD3 R5, PT, PT, R4, 0x1000000, RZ ;  /* 0x0100000004057810 */ /* 0x000fc80007ffe0ff */
[----:B------:R-:W-:Y:S02]  /*a980*/  LEA.HI R6, R6, -R7, RZ, 0x1c ;  /* 0x8000000706067211 */ /* 0x000fe400078fe0ff */
[----:B------:R-:W-:-:S03]  /*a990*/  SHF.R.S32.HI R5, RZ, 0x8, R5 ;  /* 0x00000008ff057819 */ /* 0x000fc60000011405 */
[----:B------:R-:W-:-:S05]  /*a9a0*/  VIADD R6, R6, 0x3c000000 ;  /* 0x3c00000006067836 */ /* 0x000fca0000000000 */
[----:B------:R-:W-:-:S04]  /*a9b0*/  LOP3.LUT R5, R6, 0x7f800000, R5, 0xf8, !PT ;  /* 0x7f80000006057812 */ /* 0x000fc800078ef805 */
[----:B------:R-:W-:-:S04]  /*a9c0*/  SEL R5, R5, RZ, P0 ;  /* 0x000000ff05057207 */ /* 0x000fc80000000000 */
[----:B------:R-:W-:Y:S01]  /*a9d0*/  LOP3.LUT R0, R5, 0x80000000, R0, 0xf8, !PT ;  /* 0x8000000005007812 */ /* 0x000fe200078ef800 */
[----:B------:R-:W-:Y:S06]  /*a9e0*/  BRA `(.L_x_903) ;  /* 0x0000000400c47947 */ /* 0x000fec0003800000 */
.L_x_914:
[----:B------:R-:W2:Y:S02]  /*a9f0*/  LDG.E.U8 R2, desc[UR36][R2.64] ;  /* 0x0000002402027981 */ /* 0x000ea4000c1e1100 */
[C---:B--2---:R-:W-:Y:S01]  /*aa00*/  SHF.L.U32 R0, R2.reuse, 0x19, RZ ;  /* 0x0000001902007819 */ /* 0x044fe200000006ff */
        /* <DEDUP_REMOVED lines=10> */
.L_x_913:
[----:B------:R-:W2:Y:S02]  /*aab0*/  LDG.E.U16 R0, desc[UR36][R2.64] ;  /* 0x0000002402007981 */ /* 0x000ea4000c1e1500 */
[----:B--2---:R-:W-:Y:S01]  /*aac0*/  SHF.L.U32 R0, R0, 0x10, RZ ;  /* 0x0000001000007819 */ /* 0x004fe200000006ff */
[----:B------:R-:W-:Y:S06]  /*aad0*/  BRA `(.L_x_903) ;  /* 0x0000000400887947 */ /* 0x000fec0003800000 */
.L_x_910:
        /* <DEDUP_REMOVED lines=11> */
.L_x_917:
[----:B------:R-:W2:Y:S01]  /*ab90*/  LDG.E.U8 R3, desc[UR36][R2.64] ;  /* 0x0000002402037981 */ /* 0x000ea2000c1e1100 */
        /* <DEDUP_REMOVED lines=19> */
.L_x_919:
[----:B------:R-:W-:Y:S05]  /*acd0*/  BSYNC.RECONVERGENT B0 ;  /* 0x0000000000007941 */ /* 0x000fea0003800200 */
.L_x_918:
[----:B------:R-:W-:Y:S01]  /*ace0*/  IMAD.SHL.U32 R0, R0, 0x100000, RZ ;  /* 0x0010000000007824 */ /* 0x000fe200078e00ff */
[----:B------:R-:W-:-:S04]  /*acf0*/  LEA R2, R2, 0x3b800000, 0x17 ;  /* 0x3b80000002027811 */ /* 0x000fc800078eb8ff */
[----:B------:R-:W-:Y:S01]  /*ad00*/  LOP3.LUT R0, R2, R0, R7, 0xfe, !PT ;  /* 0x0000000002007212 */ /* 0x000fe200078efe07 */
[----:B------:R-:W-:Y:S06]  /*ad10*/  BRA `(.L_x_903) ;  /* 0x0000000000f87947 */ /* 0x000fec0003800000 */
.L_x_916:
[----:B------:R-:W2:Y:S01]  /*ad20*/  LDG.E.U8 R3, desc[UR36][R2.64] ;  /* 0x0000002402037981 */ /* 0x000ea2000c1e1100 */
[----:B------:R-:W-:Y:S01]  /*ad30*/  HFMA2 R0, -RZ, RZ, 0, 0 ;  /* 0x00000000ff007431 */ /* 0x000fe200000001ff */
        /* <DEDUP_REMOVED lines=18> */
.L_x_921:
[----:B------:R-:W-:Y:S05]  /*ae60*/  BSYNC.RECONVERGENT B0 ;  /* 0x0000000000007941 */ /* 0x000fea0003800200 */
.L_x_920:
[----:B------:R-:W-:Y:S02]  /*ae70*/  SHF.L.U32 R0, R0, 0x15, RZ ;  /* 0x0000001500007819 */ /* 0x000fe400000006ff */
[----:B------:R-:W-:-:S04]  /*ae80*/  LEA R2, R2, 0x37800000, 0x17 ;  /* 0x3780000002027811 */ /* 0x000fc800078eb8ff */
[----:B------:R-:W-:Y:S01]  /*ae90*/  LOP3.LUT R0, R2, R0, R7, 0xfe, !PT ;  /* 0x0000000002007212 */ /* 0x000fe200078efe07 */
[----:B------:R-:W-:Y:S06]  /*aea0*/  BRA `(.L_x_903) ;  /* 0x0000000000947947 */ /* 0x000fec0003800000 */
.L_x_915:
        /* <DEDUP_REMOVED lines=14> */
.L_x_902:
[----:B------:R-:W-:Y:S01]  /*af90*/  MOV R0, 0x120 ;  /* 0x0000012000007802 */ /* 0x000fe20000000f00 */
[----:B------:R-:W0:Y:S01]  /*afa0*/  LDCU.64 UR4, c[0x4][0x110] ;  /* 0x01002200ff0477ac */ /* 0x000e220008000a00 */
[----:B------:R-:W-:Y:S02]  /*afb0*/  HFMA2 R8, -RZ, RZ, 0, 4.64916229248046875e-06 ;  /* 0x0000004eff087431 */ /* 0x000fe400000001ff */
        /* <DEDUP_REMOVED lines=13> */
.L_x_924:
[----:B------:R-:W-:Y:S01]  /*b090*/  IMAD.MOV.U32 R0, RZ, RZ, RZ ;  /* 0x000000ffff007224 */ /* 0x000fe200078e00ff */
[----:B------:R-:W-:Y:S06]  /*b0a0*/  BRA `(.L_x_903) ;  /* 0x0000000000147947 */ /* 0x000fec0003800000 */
.L_x_923:
[----:B------:R-:W2:Y:S02]  /*b0b0*/  LDG.E.64 R2, desc[UR36][R2.64] ;  /* 0x0000002402027981 */ /* 0x000ea4000c1e1b00 */
[----:B--2---:R0:W1:Y:S01]  /*b0c0*/  I2F.U64 R0, R2 ;  /* 0x0000000200007312 */ /* 0x0040620000301000 */
[----:B------:R-:W-:Y:S05]  /*b0d0*/  BRA `(.L_x_903) ;  /* 0x0000000000087947 */ /* 0x000fea0003800000 */
.L_x_922:
[----:B------:R-:W2:Y:S02]  /*b0e0*/  LDG.E R0, desc[UR36][R2.64] ;  /* 0x0000002402007981 */ /* 0x000ea4000c1e1900 */
[----:B--2---:R-:W-:-:S07]  /*b0f0*/  I2FP.F32.U32 R0, R0 ;  /* 0x0000000000007245 */ /* 0x004fce0000201000 */
.L_x_903:
[----:B------:R-:W-:Y:S05]  /*b100*/  BSYNC.RECONVERGENT B6 ;  /* 0x0000000000067941 */ /* 0x000fea0003800200 */
.L_x_897:
[----:B012345:R-:W-:Y:S01]  /*b110*/  MOV R2, R0 ;  /* 0x0000000000027202 */ /* 0x03ffe20000000f00 */
[----:B------:R-:W0:Y:S03]  /*b120*/  LDC.64 R6, c[0x0][0x598] ;  /* 0x00016600ff067b82 */ /* 0x000e260000000a00 */
[----:B------:R-:W-:-:S13]  /*b130*/  FSETP.NE.FTZ.AND P0, PT, |R2|, +INF , PT ;  /* 0x7f8000000200780b */ /* 0x000fda0003f15200 */
[----:B------:R-:W1:Y:S01]  /*b140*/  @!P0 LDC.64 R4, c[0x0][0x590] ;  /* 0x00016400ff048b82 */ /* 0x000e620000000a00 */
[----:B------:R-:W-:-:S05]  /*b150*/  @!P0 IMAD.MOV.U32 R3, RZ, RZ, 0x3f800000 ;  /* 0x3f800000ff038424 */ /* 0x000fca00078e00ff */
[----:B-1----:R1:W-:Y:S04]  /*b160*/  @!P0 STG.E desc[UR36][R4.64], R3 ;  /* 0x0000000304008986 */ /* 0x0023e8000c101924 */
[----:B0-----:R-:W2:Y:S01]  /*b170*/  LDG.E R7, desc[UR36][R6.64] ;  /* 0x0000002406077981 */ /* 0x001ea2000c1e1900 */
[----:B------:R-:W-:-:S04]  /*b180*/  UPRMT UR4, UR41, 0x9910, URZ ;  /* 0x0000991029047896 */ /* 0x000fc800080000ff */
[----:B------:R-:W-:Y:S01]  /*b190*/  UISETP.GT.AND UP0, UPT, UR4, 0x9, UPT ;  /* 0x000000090400788c */ /* 0x000fe2000bf04270 */
[----:B--2---:R-:W-:-:S13]  /*b1a0*/  FSETP.NEU.FTZ.AND P0, PT, R7, 1, PT ;  /* 0x3f8000000700780b */ /* 0x004fda0003f1d000 */
        /* <DEDUP_REMOVED lines=11> */
[----:B0-----:R-:W-:Y:S01]  /*b260*/  STG.E.U8 desc[UR36][R16.64], R3 ;  /* 0x0000000310007986 */ /* 0x001fe2000c101124 */
[----:B------:R-:W-:Y:S05]  /*b270*/  EXIT ;  /* 0x000000000000794d */ /* 0x000fea0003800000 */
.L_x_928:
[----:B------:R-:W0:Y:S02]  /*b280*/  F2I.S64.TRUNC R2, R2 ;  /* 0x0000000200027311 */ /* 0x000e24000020d900 */
[----:B0-----:R-:W-:-:S05]  /*b290*/  MOV R5, R2 ;  /* 0x0000000200057202 */ /* 0x001fca0000000f00 */
[----:B------:R-:W-:Y:S01]  /*b2a0*/  STG.E.U8 desc[UR36][R16.64], R5 ;  /* 0x0000000510007986 */ /* 0x000fe2000c101124 */
[----:B------:R-:W-:Y:S05]  /*b2b0*/  EXIT ;  /* 0x000000000000794d */ /* 0x000fea0003800000 */
.L_x_927:
[----:B------:R-:W-:-:S09]  /*b2c0*/  UISETP.NE.AND UP0, UPT, UR4, 0x2, UPT ;  /* 0x000000020400788c */ /* 0x000fd2000bf05270 */
[----:B------:R-:W-:Y:S05]  /*b2d0*/  BRA.U !UP0, `(.L_x_930) ;  /* 0x0000000108287547 */ /* 0x000fea000b800000 */
[----:B------:R-:W-:-:S09]  /*b2e0*/  UISETP.NE.AND UP0, UPT, UR4, 0x3, UPT ;  /* 0x000000030400788c */ /* 0x000fd2000bf05270 */
[----:B------:R-:W-:Y:S05]  /*b2f0*/  BRA.U !UP0, `(.L_x_931) ;  /* 0x0000000108147547 */ /* 0x000fea000b800000 */
[----:B------:R-:W-:-:S09]  /*b300*/  UISETP.NE.AND UP0, UPT, UR4, 0x4, UPT ;  /* 0x000000040400788c */ /* 0x000fd2000bf05270 */
[----:B------:R-:W-:Y:S05]  /*b310*/  BRA.U UP0, `(.L_x_929) ;  /* 0x0000000900387547 */ /* 0x000fea000b800000 */
[----:B------:R-:W0:Y:S02]  /*b320*/  F2I.S64.TRUNC R2, R2 ;  /* 0x0000000200027311 */ /* 0x000e24000020d900 */
[----:B0-----:R-:W-:Y:S01]  /*b330*/  STG.E.64 desc[UR36][R16.64], R2 ;  /* 0x0000000210007986 */ /* 0x001fe2000c101b24 */
[----:B------:R-:W-:Y:S05]  /*b340*/  EXIT ;  /* 0x000000000000794d */ /* 0x000fea0003800000 */
.L_x_931:
[----:B------:R-:W0:Y:S02]  /*b350*/  F2I.FTZ.TRUNC.NTZ R3, R2 ;  /* 0x0000000200037305 */ /* 0x000e24000021f100 */
[----:B0-----:R-:W-:Y:S01]  /*b360*/  STG.E desc[UR36][R16.64], R3 ;  /* 0x0000000310007986 */ /* 0x001fe2000c101924 */
[----:B------:R-:W-:Y:S05]  /*b370*/  EXIT ;  /* 0x000000000000794d */ /* 0x000fea0003800000 */
.L_x_930:
[----:B------:R-:W0:Y:S02]  /*b380*/  F2I.FTZ.TRUNC.NTZ R3, R2 ;  /* 0x0000000200037305 */ /* 0x000e24000021f100 */
[----:B0-----:R-:W-:Y:S01]  /*b390*/  STG.E.U16 desc[UR36][R16.64], R3 ;  /* 0x0000000310007986 */ /* 0x001fe2000c101524 */
[----:B------:R-:W-:Y:S05]  /*b3a0*/  EXIT ;  /* 0x000000000000794d */ /* 0x000fea0003800000 */
.L_x_926:
[----:B------:R-:W-:-:S09]  /*b3b0*/  UISETP.GT.AND UP0, UPT, UR4, 0x6, UPT ;  /* 0x000000060400788c */ /* 0x000fd2000bf04270 */
[----:B------:R-:W-:Y:S05]  /*b3c0*/  BRA.U UP0, `(.L_x_932) ;  /* 0x0000000100247547 */ /* 0x000fea000b800000 */
[----:B------:R-:W-:-:S09]  /*b3d0*/  UISETP.NE.AND UP0, UPT, UR4, 0x5, UPT ;  /* 0x000000050400788c */ /* 0x000fd2000bf05270 */
[----:B------:R-:W-:Y:S05]  /*b3e0*/  BRA.U !UP0, `(.L_x_933) ;  /* 0x0000000108107547 */ /* 0x000fea000b800000 */
[----:B------:R-:W-:-:S09]  /*b3f0*/  UISETP.NE.AND UP0, UPT, UR4, 0x6, UPT ;  /* 0x000000060400788c */ /* 0x000fd2000bf05270 */
[----:B------:R-:W-:Y:S05]  /*b400*/  BRA.U UP0, `(.L_x_929) ;  /* 0x0000000500fc7547 */ /* 0x000fea000b800000 */
[----:B------:R-:W-:Y:S01]  /*b410*/  STG.E desc[UR36][R16.64], R2 ;  /* 0x0000000210007986 */ /* 0x000fe2000c101924 */
[----:B------:R-:W-:Y:S05]  /*b420*/  EXIT ;  /* 0x000000000000794d */ /* 0x000fea0003800000 */
.L_x_933:
[----:B------:R-:W-:-:S05]  /*b430*/  F2FP.F16.F32.PACK_AB R2, RZ, R2 ;  /* 0x00000002ff02723e */ /* 0x000fca00000000ff */
[----:B------:R-:W-:Y:S01]  /*b440*/  STG.E.U16 desc[UR36][R16.64], R2 ;  /* 0x0000000210007986 */ /* 0x000fe2000c101524 */
[----:B------:R-:W-:Y:S05]  /*b450*/  EXIT ;  /* 0x000000000000794d */ /* 0x000fea0003800000 */
.L_x_932:
[----:B------:R-:W-:-:S09]  /*b460*/  UISETP.NE.AND UP0, UPT, UR4, 0x7, UPT ;  /* 0x000000070400788c */ /* 0x000fd2000bf05270 */
[----:B------:R-:W-:Y:S05]  /*b470*/  BRA.U !UP0, `(.L_x_934) ;  /* 0x00000001082c7547 */ /* 0x000fea000b800000 */
[----:B------:R-:W-:-:S09]  /*b480*/  UISETP.NE.AND UP0, UPT, UR4, 0x8, UPT ;  /* 0x000000080400788c */ /* 0x000fd2000bf05270 */
[----:B------:R-:W-:Y:S05]  /*b490*/  BRA.U !UP0, `(.L_x_935) ;  /* 0x0000000108147547 */ /* 0x000fea000b800000 */
[----:B------:R-:W-:-:S09]  /*b4a0*/  UISETP.NE.AND UP0, UPT, UR4, 0x9, UPT ;  /* 0x000000090400788c */ /* 0x000fd2000bf05270 */
[----:B------:R-:W-:Y:S05]  /*b4b0*/  BRA.U UP0, `(.L_x_929) ;  /* 0x0000000500d07547 */ /* 0x000fea000b800000 */
[----:B------:R-:W-:-:S05]  /*b4c0*/  IMAD.MOV.U32 R3, RZ, RZ, RZ ;  /* 0x000000ffff037224 */ /* 0x000fca00078e00ff */
[----:B------:R-:W-:Y:S01]  /*b4d0*/  STG.E.64 desc[UR36][R16.64], R2 ;  /* 0x0000000210007986 */ /* 0x000fe2000c101b24 */
[----:B------:R-:W-:Y:S05]  /*b4e0*/  EXIT ;  /* 0x000000000000794d */ /* 0x000fea0003800000 */
.L_x_935:
[----:B------:R-:W-:-:S04]  /*b4f0*/  F2FP.F16.F32.PACK_AB R3, RZ, R2 ;  /* 0x00000002ff03723e */ /* 0x000fc800000000ff */
[----:B------:R-:W-:-:S05]  /*b500*/  PRMT R3, R3, 0x5410, RZ ;  /* 0x0000541003037816 */ /* 0x000fca00000000ff */
[----:B------:R-:W-:Y:S01]  /*b510*/  STG.E desc[UR36][R16.64], R3 ;  /* 0x0000000310007986 */ /* 0x000fe2000c101924 */
[----:B------:R-:W-:Y:S05]  /*b520*/  EXIT ;  /* 0x000000000000794d */ /* 0x000fea0003800000 */
.L_x_934:
[----:B------:R-:W-:-:S06]  /*b530*/  FMUL.FTZ R2, R2, 1 ;  /* 0x3f80000002027820 */ /* 0x000fcc0000410000 */
[----:B------:R-:W0:Y:S02]  /*b540*/  F2F.F64.F32 R2, R2 ;  /* 0x0000000200027310 */ /* 0x000e240000201800 */
[----:B0-----:R-:W-:Y:S01]  /*b550*/  STG.E.64 desc[UR36][R16.64], R2 ;  /* 0x0000000210007986 */ /* 0x001fe2000c101b24 */
[----:B------:R-:W-:Y:S05]  /*b560*/  EXIT ;  /* 0x000000000000794d */ /* 0x000fea0003800000 */
.L_x_925:
        /* <DEDUP_REMOVED lines=11> */
[----:B0-----:R-:W-:Y:S01]  /*b620*/  STG.E.U16 desc[UR36][R16.64], R3 ;  /* 0x0000000310007986 */ /* 0x001fe2000c101524 */
[----:B------:R-:W-:Y:S05]  /*b630*/  EXIT ;  /* 0x000000000000794d */ /* 0x000fea0003800000 */
.L_x_939:
[----:B------:R-:W-:Y:S01]  /*b640*/  LOP3.LUT R4, R2, 0x7fffffff, RZ, 0xc0, !PT ;  /* 0x7fffffff02047812 */ /* 0x000fe200078ec0ff */
[----:B------:R-:W-:Y:S01]  /*b650*/  BSSY.RECONVERGENT B0, `(.L_x_940) ;  /* 0x0000012000007945 */ /* 0x000fe20003800200 */
[----:B------:R-:W-:Y:S02]  /*b660*/  HFMA2 R8, -RZ, RZ, 0, 7.62939453125e-06 ;  /* 0x00000080ff087431 */ /* 0x000fe400000001ff */
        /* <DEDUP_REMOVED lines=13> */
.L_x_942:
[----:B------:R-:W-:-:S04]  /*b740*/  SHF.R.U32.HI R2, RZ, 0x18, R2 ;  /* 0x00000018ff027819 */ /* 0x000fc80000011602 */
[----:B------:R-:W-:-:S04]  /*b750*/  LOP3.LUT R2, R3, 0x80, R2, 0xf8, !PT ;  /* 0x0000008003027812 */ /* 0x000fc800078ef802 */
[----:B------:R-:W-:-:S07]  /*b760*/  PRMT R8, R2, 0x7610, R8 ;  /* 0x0000761002087816 */ /* 0x000fce0000000008 */
.L_x_941:
[----:B------:R-:W-:Y:S05]  /*b770*/  BSYNC.RECONVERGENT B0 ;  /* 0x0000000000007941 */ /* 0x000fea0003800200 */
.L_x_940:
[----:B------:R-:W-:Y:S01]  /*b780*/  STG.E.U8 desc[UR36][R16.64], R8 ;  /* 0x0000000810007986 */ /* 0x000fe2000c101124 */
[----:B------:R-:W-:Y:S05]  /*b790*/  EXIT ;  /* 0x000000000000794d */ /* 0x000fea0003800000 */
.L_x_938:
        /* <DEDUP_REMOVED lines=16> */
.L_x_945:
[----:B------:R-:W-:-:S04]  /*b8a0*/  SHF.R.U32.HI R2, RZ, 0x18, R2 ;  /* 0x00000018ff027819 */ /* 0x000fc80000011602 */
[----:B------:R-:W-:-:S04]  /*b8b0*/  LOP3.LUT R3, R3, 0x80, R2, 0xf8, !PT ;  /* 0x0000008003037812 */ /* 0x000fc800078ef802 */
[----:B------:R-:W-:-:S07]  /*b8c0*/  PRMT R8, R3, 0x7610, R8 ;  /* 0x0000761003087816 */ /* 0x000fce0000000008 */
.L_x_944:
[----:B------:R-:W-:Y:S05]  /*b8d0*/  BSYNC.RECONVERGENT B0 ;  /* 0x0000000000007941 */ /* 0x000fea0003800200 */
.L_x_943:
[----:B------:R-:W-:Y:S01]  /*b8e0*/  STG.E.U8 desc[UR36][R16.64], R8 ;  /* 0x0000000810007986 */ /* 0x000fe2000c101124 */
[----:B------:R-:W-:Y:S05]  /*b8f0*/  EXIT ;  /* 0x000000000000794d */ /* 0x000fea0003800000 */
.L_x_937:
        /* <DEDUP_REMOVED lines=21> */
.L_x_947:
[----:B------:R-:W0:Y:S02]  /*ba50*/  F2I.U64.TRUNC R2, R2 ;  /* 0x0000000200027311 */ /* 0x000e24000020d800 */
[----:B0-----:R-:W-:Y:S01]  /*ba60*/  STG.E.64 desc[UR36][R16.64], R2 ;  /* 0x0000000210007986 */ /* 0x001fe2000c101b24 */
[----:B------:R-:W-:Y:S05]  /*ba70*/  EXIT ;  /* 0x000000000000794d */ /* 0x000fea0003800000 */
.L_x_946:
[----:B------:R-:W0:Y:S02]  /*ba80*/  F2I.FTZ.U32.TRUNC.NTZ R3, R2 ;  /* 0x0000000200037305 */ /* 0x000e24000021f000 */
[----:B0-----:R-:W-:Y:S01]  /*ba90*/  STG.E desc[UR36][R16.64], R3 ;  /* 0x0000000310007986 */ /* 0x001fe2000c101924 */
[----:B------:R-:W-:Y:S05]  /*baa0*/  EXIT ;  /* 0x000000000000794d */ /* 0x000fea0003800000 */
.L_x_936:
        /* <DEDUP_REMOVED lines=8> */
[----:B------:R-:W-:Y:S01]  /*bb30*/  STG.E.U8 desc[UR36][R16.64], R3 ;  /* 0x0000000310007986 */ /* 0x000fe2000c101124 */
[----:B------:R-:W-:Y:S05]  /*bb40*/  EXIT ;  /* 0x000000000000794d */ /* 0x000fea0003800000 */
.L_x_949:
[----:B------:R-:W-:Y:S01]  /*bb50*/  FMUL.FTZ R4, R2, 1 ;  /* 0x3f80000002047820 */ /* 0x000fe20000410000 */
[----:B------:R-:W-:-:S05]  /*bb60*/  CS2R R6, SRZ ;  /* 0x0000000000067805 */ /* 0x000fca000001ff00 */
[----:B------:R-:W0:Y:S02]  /*bb70*/  F2F.F64.F32 R4, R4 ;  /* 0x0000000400047310 */ /* 0x000e240000201800 */
[----:B0-----:R-:W-:Y:S01]  /*bb80*/  STG.E.128 desc[UR36][R16.64], R4 ;  /* 0x0000000410007986 */ /* 0x001fe2000c101d24 */
[----:B------:R-:W-:Y:S05]  /*bb90*/  EXIT ;  /* 0x000000000000794d */ /* 0x000fea0003800000 */
.L_x_948:
[----:B------:R-:W-:-:S09]  /*bba0*/  UISETP.NE.AND UP0, UPT, UR4, 0xf, UPT ;  /* 0x0000000f0400788c */ /* 0x000fd2000bf05270 */
[----:B------:R-:W-:Y:S05]  /*bbb0*/  BRA.U !UP0, `(.L_x_950) ;  /* 0x0000000108e07547 */ /* 0x000fea000b800000 */
[----:B------:R-:W-:-:S09]  /*bbc0*/  UISETP.NE.AND UP0, UPT, UR4, 0x17, UPT ;  /* 0x000000170400788c */ /* 0x000fd2000bf05270 */
[----:B------:R-:W-:Y:S05]  /*bbd0*/  BRA.U !UP0, `(.L_x_951) ;  /* 0x00000001088c7547 */ /* 0x000fea000b800000 */
[----:B------:R-:W-:-:S09]  /*bbe0*/  UISETP.NE.AND UP0, UPT, UR4, 0x18, UPT ;  /* 0x000000180400788c */ /* 0x000fd2000bf05270 */
[----:B------:R-:W-:Y:S05]  /*bbf0*/  BRA.U !UP0, `(.L_x_952) ;  /* 0x0000000108447547 */ /* 0x000fea000b800000 */
.L_x_929:
        /* <DEDUP_REMOVED lines=16> */
.L_x_953:
[----:B------:R-:W-:Y:S05]  /*bd00*/  EXIT ;  /* 0x000000000000794d */ /* 0x000fea0003800000 */
.L_x_952:
        /* <DEDUP_REMOVED lines=12> */
.L_x_955:
[----:B------:R-:W-:Y:S05]  /*bdd0*/  BSYNC.RECONVERGENT B0 ;  /* 0x0000000000007941 */ /* 0x000fea0003800200 */
.L_x_954:
[----:B------:R-:W-:-:S05]  /*bde0*/  LOP3.LUT R3, R0, 0x80, R5, 0xf8, !PT ;  /* 0x0000008000037812 */ /* 0x000fca00078ef805 */
[----:B------:R-:W-:Y:S01]  /*bdf0*/  STG.E.U8 desc[UR36][R16.64], R3 ;  /* 0x0000000310007986 */ /* 0x000fe2000c101124 */
[----:B------:R-:W-:Y:S05]  /*be00*/  EXIT ;  /* 0x000000000000794d */ /* 0x000fea0003800000 */
.L_x_951:
        /* <DEDUP_REMOVED lines=11> */
.L_x_957:
[----:B------:R-:W-:Y:S01]  /*bec0*/  HFMA2 R0, -RZ, RZ, 0, 7.569789886474609375e-06 ;  /* 0x0000007fff007431 */ /* 0x000fe200000001ff */
[----:B------:R-:W-:-:S04]  /*bed0*/  ISETP.GT.U32.AND P0, PT, R4, 0x7f800000, PT ;  /* 0x7f8000000400780c */ /* 0x000fc80003f04070 */
[----:B------:R-:W-:-:S09]  /*bee0*/  SEL R0, R0, 0x7c, P0 ;  /* 0x0000007c00007807 */ /* 0x000fd20000000000 */
.L_x_958:
[----:B------:R-:W-:Y:S05]  /*bef0*/  BSYNC.RECONVERGENT B0 ;  /* 0x0000000000007941 */ /* 0x000fea0003800200 */
.L_x_956:
[----:B------:R-:W-:-:S04]  /*bf00*/  SHF.R.U32.HI R3, RZ, 0x18, R2 ;  /* 0x00000018ff037819 */ /* 0x000fc80000011602 */
[----:B------:R-:W-:-:S05]  /*bf10*/  LOP3.LUT R3, R0, 0x80, R3, 0xf8, !PT ;  /* 0x0000008000037812 */ /* 0x000fca00078ef803 */
[----:B------:R-:W-:Y:S01]  /*bf20*/  STG.E.U8 desc[UR36][R16.64], R3 ;  /* 0x0000000310007986 */ /* 0x000fe2000c101124 */
[----:B------:R-:W-:Y:S05]  /*bf30*/  EXIT ;  /* 0x000000000000794d */ /* 0x000fea0003800000 */
.L_x_950:
[----:B------:R-:W-:-:S05]  /*bf40*/  F2FP.BF16.F32.PACK_AB R2, RZ, R2 ;  /* 0x00000002ff02723e */ /* 0x000fca00000010ff */
[----:B------:R-:W-:Y:S01]  /*bf50*/  STG.E.U16 desc[UR36][R16.64], R2 ;  /* 0x0000000210007986 */ /* 0x000fe2000c101524 */
[----:B------:R-:W-:Y:S05]  /*bf60*/  EXIT ;  /* 0x000000000000794d */ /* 0x000fea0003800000 */
.L_x_959:
        /* <DEDUP_REMOVED lines=9> */
.L_x_1967:


//--------------------- .text._ZN2at6native27unrolled_elementwise_kernelIZZZNS0_46_GLOBAL__N__5fd40885_13_AmpKernels_cu_3810c27339_amp_non_finite_check_and_unscale_cuda_ERNS_6TensorES4_RKS3_ENKUlvE_clEvENKUlvE0_clEvEUlfE_St5arrayIPcLm2EELi4E23TrivialOffsetCalculatorILi1EjESE_NS0_6memory12LoadWithCastILi1EEENSF_13StoreWithCastILi1EEEEEviT_T0_T2_T3_T4_T5_ --------------------------
	.section	.text._ZN2at6native27unrolled_elementwise_kernelIZZZNS0_46_GLOBAL__N__5fd40885_13_AmpKernels_cu_3810c27339_amp_non_finite_check_and_unscale_cuda_ERNS_6TensorES4_RKS3_ENKUlvE_clEvENKUlvE0_clEvEUlfE_St5arrayIPcLm2EELi4E23TrivialOffsetCalculatorILi1EjESE_NS0_6memory12LoadWithCastILi1EEENSF_13StoreWithCastILi1EEEEEviT_T0_T2_T3_T4_T5_,"ax",@progbits
	.align	128
        .global         _ZN2at6native27unrolled_elementwise_kernelIZZZNS0_46_GLOBAL__N__5fd40885_13_AmpKernels_cu_3810c27339_amp_non_finite_check_and_unscale_cuda_ERNS_6TensorES4_RKS3_ENKUlvE_clEvENKUlvE0_clEvEUlfE_St5arrayIPcLm2EELi4E23TrivialOffsetCalculatorILi1EjESE_NS0_6memory12LoadWithCastILi1EEENSF_13StoreWithCastILi1EEEEEviT_T0_T2_T3_T4_T5_
        .type           _ZN2at6native27unrolled_elementwise_kernelIZZZNS0_46_GLOBAL__N__5fd40885_13_AmpKernels_cu_3810c27339_amp_non_finite_check_and_unscale_cuda_ERNS_6TensorES4_RKS3_ENKUlvE_clEvENKUlvE0_clEvEUlfE_St5arrayIPcLm2EELi4E23TrivialOffsetCalculatorILi1EjESE_NS0_6memory12LoadWithCastILi1EEENSF_13StoreWithCastILi1EEEEEviT_T0_T2_T3_T4_T5_,@function
        .size           _ZN2at6native27unrolled_elementwise_kernelIZZZNS0_46_GLOBAL__N__5fd40885_13_AmpKernels_cu_3810c27339_amp_non_finite_check_and_unscale_cuda_ERNS_6TensorES4_RKS3_ENKUlvE_clEvENKUlvE0_clEvEUlfE_St5arrayIPcLm2EELi4E23TrivialOffsetCalculatorILi1EjESE_NS0_6memory12LoadWithCastILi1EEENSF_13StoreWithCastILi1EEEEEviT_T0_T2_T3_T4_T5_,(.L_x_1968 - _ZN2at6native27unrolled_elementwise_kernelIZZZNS0_46_GLOBAL__N__5fd40885_13_AmpKernels_cu_3810c27339_amp_non_finite_check_and_unscale_cuda_ERNS_6TensorES4_RKS3_ENKUlvE_clEvENKUlvE0_clEvEUlfE_St5arrayIPcLm2EELi4E23TrivialOffsetCalculatorILi1EjESE_NS0_6memory12LoadWithCastILi1EEENSF_13StoreWithCastILi1EEEEEviT_T0_T2_T3_T4_T5_)
        .other          _ZN2at6native27unrolled_elementwise_kernelIZZZNS0_46_GLOBAL__N__5fd40885_13_AmpKernels_cu_3810c27339_amp_non_finite_check_and_unscale_cuda_ERNS_6TensorES4_RKS3_ENKUlvE_clEvENKUlvE0_clEvEUlfE_St5arrayIPcLm2EELi4E23TrivialOffsetCalculatorILi1EjESE_NS0_6memory12LoadWithCastILi1EEENSF_13StoreWithCastILi1EEEEEviT_T0_T2_T3_T4_T5_,@"STO_CUDA_ENTRY STV_DEFAULT"
_ZN2at6native27unrolled_elementwise_kernelIZZZNS0_46_GLOBAL__N__5fd40885_13_AmpKernels_cu_3810c27339_amp_non_finite_check_and_unscale_cuda_ERNS_6TensorES4_RKS3_ENKUlvE_clEvENKUlvE0_clEvEUlfE_St5arrayIPcLm2EELi4E23TrivialOffsetCalculatorILi1EjESE_NS0_6memory12LoadWithCastILi1EEENSF_13StoreWithCastILi1EEEEEviT_T0_T2_T3_T4_T5_:
.text._ZN2at6native27unrolled_elementwise_kernelIZZZNS0_46_GLOBAL__N__5fd40885_13_AmpKernels_cu_3810c27339_amp_non_finite_check_and_unscale_cuda_ERNS_6TensorES4_RKS3_ENKUlvE_clEvENKUlvE0_clEvEUlfE_St5arrayIPcLm2EELi4E23TrivialOffsetCalculatorILi1EjESE_NS0_6memory12LoadWithCastILi1EEENSF_13StoreWithCastILi1EEEEEviT_T0_T2_T3_T4_T5_:
[----:B------:R-:W0:Y:S01]  /*0000*/  LDC R1, c[0x0][0x37c] ;  /* 0x0000df00ff017b82 */ /* 0x000e220000000800 */
[----:B------:R-:W1:Y:S07]  /*0010*/  S2R R2, SR_CTAID.X ;  /* 0x0000000000027919 */ /* 0x000e6e0000002500 */
[----:B------:R-:W1:Y:S01]  /*0020*/  LDC R17, c[0x0][0x380] ;  /* 0x0000e000ff117b82 */ /* 0x000e620000000800 */
[----:B------:R-:W2:Y:S01]  /*0030*/  LDCU.64 UR36, c[0x0][0x358] ;  /* 0x00006b00ff2477ac */ /* 0x000ea20008000a00 */
[----:B------:R-:W-:Y:S01]  /*0040*/  BSSY.RECONVERGENT B7, `(.L_x_960) ;  /* 0x00000ec000077945 */ /* 0x000fe20003800200 */
[----:B------:R-:W3:Y:S01]  /*0050*/  S2R R16, SR_TID.X ;  /* 0x0000000000107919 */ /* 0x000ee20000002100 */
[----:B------:R-:W-:Y:S01]  /*0060*/  IMAD.MOV.U32 R18, RZ, RZ, RZ ;  /* 0x000000ffff127224 */ /* 0x000fe200078e00ff */
        /* <DEDUP_REMOVED lines=8> */
[----:B------:R-:W-:Y:S01]  /*00f0*/  BSSY.RECONVERGENT B6, `(.L_x_962) ;  /* 0x00000df000067945 */ /* 0x000fe20003800200 */
        /* <DEDUP_REMOVED lines=17> */
.L_x_966:
[----:B------:R-:W2:Y:S02]  /*0210*/  LDG.E.U8 R4, desc[UR36][R4.64] ;  /* 0x0000002404047981 */ /* 0x000ea4000c1e1100 */
[----:B--2---:R-:W-:Y:S01]  /*0220*/  I2FP.F32.U32 R18, R4 ;  /* 0x0000000400127245 */ /* 0x004fe20000201000 */
[----:B------:R-:W-:Y:S06]  /*0230*/  BRA `(.L_x_968) ;  /* 0x0000000c00287947 */ /* 0x000fec0003800000 */
.L_x_965:
        /* <DEDUP_REMOVED lines=9> */
.L_x_970:
[----:B------:R-:W2:Y:S02]  /*02d0*/  LDG.E R4, desc[UR36][R4.64] ;  /* 0x0000002404047981 */ /* 0x000ea4000c1e1900 */
[----:B--2---:R-:W-:Y:S01]  /*02e0*/  I2FP.F32.S32 R18, R4 ;  /* 0x0000000400127245 */ /* 0x004fe20000201400 */
[----:B------:R-:W-:Y:S06]  /*02f0*/  BRA `(.L_x_968) ;  /* 0x0000000800f87947 */ /* 0x000fec0003800000 */
.L_x_969:
[----:B------:R-:W2:Y:S02]  /*0300*/  LDG.E.U16 R4, desc[UR36][R4.64] ;  /* 0x0000002404047981 */ /* 0x000ea4000c1e1500 */
[----:B--2---:R2:W3:Y:S01]  /*0310*/  I2F.S16 R18, R4 ;  /* 0x0000000400127306 */ /* 0x0044e20000101400 */
[----:B------:R-:W-:Y:S05]  /*0320*/  BRA `(.L_x_968) ;  /* 0x0000000800ec7947 */ /* 0x000fea0003800000 */
.L_x_964:
        /* <DEDUP_REMOVED lines=8> */
.L_x_972:
[----:B------:R-:W2:Y:S02]  /*03b0*/  LDG.E.U16 R4, desc[UR36][R4.64] ;  /* 0x0000002404047981 */ /* 0x000ea4000c1e1500 */
[----:B--2---:R-:W-:Y:S01]  /*03c0*/  HADD2.F32 R18, -RZ, R4.H0_H0 ;  /* 0x20000004ff127230 */ /* 0x004fe20000004100 */
[----:B------:R-:W-:Y:S06]  /*03d0*/  BRA `(.L_x_968) ;  /* 0x0000000800c07947 */ /* 0x000fec0003800000 */
.L_x_971:
        /* <DEDUP_REMOVED lines=8> */
.L_x_974:
[----:B------:R-:W2:Y:S02]  /*0460*/  LDG.E.U16 R4, desc[UR36][R4.64] ;  /* 0x0000002404047981 */ /* 0x000ea4000c1e1500 */
[----:B--2---:R-:W-:Y:S01]  /*0470*/  HADD2.F32 R18, -RZ, R4.H0_H0 ;  /* 0x20000004ff127230 */ /* 0x004fe20000004100 */
[----:B------:R-:W-:Y:S06]  /*0480*/  BRA `(.L_x_968) ;  /* 0x0000000800947947 */ /* 0x000fec0003800000 */
.L_x_973:
[----:B------:R-:W2:Y:S01]  /*0490*/  LDG.E.64 R4, desc[UR36][R4.64] ;  /* 0x0000002404047981 */ /* 0x000ea2000c1e1b00 */
[----:B------:R-:W-:Y:S01]  /*04a0*/  UMOV UR4, 0xf0000000 ;  /* 0xf000000000047882 */ /* 0x000fe20000000000 */
[----:B------:R-:W-:Y:S01]  /*04b0*/  UMOV UR5, 0x380fffff ;  /* 0x380fffff00057882 */ /* 0x000fe20000000000 */
[----:B--2---:R-:W0:Y:S01]  /*04c0*/  F2F.F32.F64 R18, R4 ;  /* 0x0000000400127310 */ /* 0x004e220000301000 */
[----:B------:R-:W-:-:S14]  /*04d0*/  DSETP.GEU.AND P0, PT, |R4|, UR4, PT ;  /* 0x0000000404007e2a */ /* 0x000fdc000bf0e200 */
[----:B0-----:R-:W-:Y:S01]  /*04e0*/  @!P0 FMUL R18, R18, 1.175494350822287508e-38 ;  /* 0x0080000012128820 */ /* 0x001fe20000400000 */
[----:B------:R-:W-:Y:S06]  /*04f0*/  BRA `(.L_x_968) ;  /* 0x0000000800787947 */ /* 0x000fec0003800000 */
.L_x_963:
        /* <DEDUP_REMOVED lines=12> */
.L_x_977:
[----:B------:R-:W2:Y:S01]  /*05c0*/  LDG.E.64 R4, desc[UR36][R4.64] ;  /* 0x0000002404047981 */ /* 0x000ea2000c1e1b00 */
[----:B------:R-:W-:Y:S01]  /*05d0*/  UMOV UR4, 0xf0000000 ;  /* 0xf000000000047882 */ /* 0x000fe20000000000 */
[----:B------:R-:W-:Y:S01]  /*05e0*/  UMOV UR5, 0x380fffff ;  /* 0x380fffff00057882 */ /* 0x000fe20000000000 */
[----:B--2---:R-:W0:Y:S01]  /*05f0*/  F2F.F32.F64 R18, R4 ;  /* 0x0000000400127310 */ /* 0x004e220000301000 */
[----:B------:R-:W-:-:S14]  /*0600*/  DSETP.GEU.AND P0, PT, |R4|, UR4, PT ;  /* 0x0000000404007e2a */ /* 0x000fdc000bf0e200 */
[----:B0-----:R-:W-:Y:S01]  /*0610*/  @!P0 FMUL R18, R18, 1.175494350822287508e-38 ;  /* 0x0080000012128820 */ /* 0x001fe20000400000 */
[----:B------:R-:W-:Y:S06]  /*0620*/  BRA `(.L_x_968) ;  /* 0x00000008002c7947 */ /* 0x000fec0003800000 */
.L_x_976:
        /* <DEDUP_REMOVED lines=23> */
[----:B------:R-:W-:Y:S01]  /*07a0*/  LOP3.LUT R18, R3, 0x80000000, R18, 0xf8, !PT ;  /* 0x8000000003127812 */ /* 0x000fe200078ef812 */
[----:B------:R-:W-:Y:S06]  /*07b0*/  BRA `(.L_x_968) ;  /* 0x0000000400c87947 */ /* 0x000fec0003800000 */
.L_x_979:
[----:B------:R-:W2:Y:S02]  /*07c0*/  LDG.E.U8 R4, desc[UR36][R4.64] ;  /* 0x0000002404047981 */ /* 0x000ea4000c1e1100 */
[C---:B--2---:R-:W-:Y:S02]  /*07d0*/  IMAD.SHL.U32 R3, R4.reuse, 0x2000000, RZ ;  /* 0x0200000004037824 */ /* 0x044fe400078e00ff */
[----:B------:R-:W-:-:S03]  /*07e0*/  IMAD.SHL.U32 R6, R4, 0x100, RZ ;  /* 0x0000010004067824 */ /* 0x000fc600078e00ff */
[----:B------:R-:W-:-:S13]  /*07f0*/  ISETP.GT.U32.AND P0, PT, R3, 0x7ffffff, PT ;  /* 0x07ffffff0300780c */ /* 0x000fda0003f04070 */
[----:B------:R-:W-:Y:S02]  /*0800*/  @!P0 LOP3.LUT R0, R6, 0x7f00, RZ, 0xc0, !PT ;  /* 0x00007f0006008812 */ /* 0x000fe400078ec0ff */
[----:B------:R-:W-:Y:S02]  /*0810*/  @P0 LEA.HI R3, R3, 0x70000000, RZ, 0x1c ;  /* 0x7000000003030811 */ /* 0x000fe400078fe0ff */
[----:B------:R-:W-:Y:S02]  /*0820*/  @!P0 LOP3.LUT R0, R0, 0x3f000000, RZ, 0xfc, !PT ;  /* 0x3f00000000008812 */ /* 0x000fe400078efcff */
[----:B------:R-:W-:-:S03]  /*0830*/  PRMT R6, R6, 0x9910, RZ ;  /* 0x0000991006067816 */ /* 0x000fc600000000ff */
[----:B------:R-:W-:Y:S01]  /*0840*/  @!P0 FADD.FTZ R0, R0, -0.5 ;  /* 0xbf00000000008421 */ /* 0x000fe20000010000 */
[----:B------:R-:W-:Y:S01]  /*0850*/  @P0 FMUL.FTZ R0, R3, 1.9259299443872358531e-34 ;  /* 0x0780000003000820 */ /* 0x000fe20000410000 */
[----:B------:R-:W-:-:S05]  /*0860*/  IMAD.MOV.U32 R3, RZ, RZ, R6 ;  /* 0x000000ffff037224 */ /* 0x000fca00078e0006 */
[----:B------:R-:W-:Y:S01]  /*0870*/  LOP3.LUT R18, R0, 0x80000000, R3, 0xf8, !PT ;  /* 0x8000000000127812 */ /* 0x000fe200078ef803 */
[----:B------:R-:W-:Y:S06]  /*0880*/  BRA `(.L_x_968) ;  /* 0x0000000400947947 */ /* 0x000fec0003800000 */
.L_x_978:
[----:B------:R-:W2:Y:S02]  /*0890*/  LDG.E.U16 R4, desc[UR36][R4.64] ;  /* 0x0000002404047981 */ /* 0x000ea4000c1e1500 */
[----:B--2---:R-:W-:Y:S01]  /*08a0*/  IMAD.U32 R18, R4, 0x10000, RZ ;  /* 0x0001000004127824 */ /* 0x004fe200078e00ff */
[----:B------:R-:W-:Y:S06]  /*08b0*/  BRA `(.L_x_968) ;  /* 0x0000000400887947 */ /* 0x000fec0003800000 */
.L_x_975:
        /* <DEDUP_REMOVED lines=11> */
.L_x_982:
        /* <DEDUP_REMOVED lines=20> */
.L_x_984:
[----:B------:R-:W-:Y:S05]  /*0ab0*/  BSYNC.RECONVERGENT B0 ;  /* 0x0000000000007941 */ /* 0x000fea0003800200 */
.L_x_983:
[----:B------:R-:W-:Y:S01]  /*0ac0*/  IMAD.SHL.U32 R0, R0, 0x100000, RZ ;  /* 0x0010000000007824 */ /* 0x000fe200078e00ff */
[----:B------:R-:W-:-:S04]  /*0ad0*/  LEA R3, R3, 0x3b800000, 0x17 ;  /* 0x3b80000003037811 */ /* 0x000fc800078eb8ff */
[----:B------:R-:W-:Y:S01]  /*0ae0*/  LOP3.LUT R18, R3, R0, R7, 0xfe, !PT ;  /* 0x0000000003127212 */ /* 0x000fe200078efe07 */
[----:B------:R-:W-:Y:S06]  /*0af0*/  BRA `(.L_x_968) ;  /* 0x0000000000f87947 */ /* 0x000fec0003800000 */
.L_x_981:
        /* <DEDUP_REMOVED lines=20> */
.L_x_986:
[----:B------:R-:W-:Y:S05]  /*0c40*/  BSYNC.RECONVERGENT B0 ;  /* 0x0000000000007941 */ /* 0x000fea0003800200 */
.L_x_985:
[----:B------:R-:W-:Y:S01]  /*0c50*/  IMAD.SHL.U32 R0, R0, 0x200000, RZ ;  /* 0x0020000000007824 */ /* 0x000fe200078e00ff */
[----:B------:R-:W-:-:S04]  /*0c60*/  LEA R3, R3, 0x37800000, 0x17 ;  /* 0x3780000003037811 */ /* 0x000fc800078eb8ff */
[----:B------:R-:W-:Y:S01]  /*0c70*/  LOP3.LUT R18, R3, R0, R7, 0xfe, !PT ;  /* 0x0000000003127212 */ /* 0x000fe200078efe07 */
[----:B------:R-:W-:Y:S06]  /*0c80*/  BRA `(.L_x_968) ;  /* 0x0000000000947947 */ /* 0x000fec0003800000 */
.L_x_980:
[----:B------:R-:W-:-:S09]  /*0c90*/  UISETP.NE.AND UP0, UPT, UR4, 0x1c, UPT ;  /* 0x0000001c0400788c */ /* 0x000fd2000bf05270 */
[----:B------:R-:W-:Y:S05]  /*0ca0*/  BRA.U !UP0, `(.L_x_987) ;  /* 0x0000000108847547 */ /* 0x000fea000b800000 */
[----:B------:R-:W-:-:S09]  /*0cb0*/  UISETP.NE.AND UP0, UPT, UR4, 0x1d, UPT ;  /* 0x0000001d0400788c */ /* 0x000fd2000bf05270 */
[----:B------:R-:W-:Y:S05]  /*0cc0*/  BRA.U !UP0, `(.L_x_988) ;  /* 0x0000000108707547 */ /* 0x000fea000b800000 */
[----:B------:R-:W-:-:S09]  /*0cd0*/  UISETP.NE.AND UP0, UPT, UR4, 0x2c, UPT ;  /* 0x0000002c0400788c */ /* 0x000fd2000bf05270 */
[----:B------:R-:W-:Y:S05]  /*0ce0*/  BRA.U !UP0, `(.L_x_989) ;  /* 0x0000000108487547 */ /* 0x000fea000b800000 */
.L_x_967:
        /* <DEDUP_REMOVED lines=16> */
.L_x_990:
[----:B------:R-:W-:Y:S01]  /*0df0*/  IMAD.MOV.U32 R18, RZ, RZ, RZ ;  /* 0x000000ffff127224 */ /* 0x000fe200078e00ff */
[----:B------:R-:W-:Y:S06]  /*0e00*/  BRA `(.L_x_968) ;  /* 0x0000000000347947 */ /* 0x000fec0003800000 */
.L_x_989:
[----:B------:R-:W2:Y:S01]  /*0e10*/  LDG.E.U8 R4, desc[UR36][R4.64] ;  /* 0x0000002404047981 */ /* 0x000ea2000c1e1100 */
[----:B------:R-:W-:Y:S01]  /*0e20*/  IMAD.MOV.U32 R18, RZ, RZ, 0x400000 ;  /* 0x00400000ff127424 */ /* 0x000fe200078e00ff */
[----:B--2---:R-:W-:-:S13]  /*0e30*/  ISETP.NE.AND P0, PT, R4, RZ, PT ;  /* 0x000000ff0400720c */ /* 0x004fda0003f05270 */
[----:B------:R-:W-:Y:S05]  /*0e40*/  @!P0 BRA `(.L_x_968) ;  /* 0x0000000000248947 */ /* 0x000fea0003800000 */
[----:B------:R-:W-:-:S13]  /*0e50*/  ISETP.NE.AND P0, PT, R4, 0xff, PT ;  /* 0x000000ff0400780c */ /* 0x000fda0003f05270 */
[----:B------:R-:W-:Y:S02]  /*0e60*/  @!P0 IMAD.MOV.U32 R18, RZ, RZ, 0x7f800001 ;  /* 0x7f800001ff128424 */ /* 0x000fe400078e00ff */
[----:B------:R-:W-:Y:S01]  /*0e70*/  @P0 IMAD.SHL.U32 R18, R4, 0x800000, RZ ;  /* 0x0080000004120824 */ /* 0x000fe200078e00ff */
[----:B------:R-:W-:Y:S06]  /*0e80*/  BRA `(.L_x_968) ;  /* 0x0000000000147947 */ /* 0x000fec0003800000 */
.L_x_988:
[----:B------:R-:W2:Y:S02]  /*0e90*/  LDG.E.64 R4, desc[UR36][R4.64] ;  /* 0x0000002404047981 */ /* 0x000ea4000c1e1b00 */
[----:B--2---:R0:W1:Y:S01]  /*0ea0*/  I2F.U64 R18, R4 ;  /* 0x0000000400127312 */ /* 0x0040620000301000 */
[----:B------:R-:W-:Y:S05]  /*0eb0*/  BRA `(.L_x_968) ;  /* 0x0000000000087947 */ /* 0x000fea0003800000 */
.L_x_987:
[----:B------:R-:W2:Y:S02]  /*0ec0*/  LDG.E R4, desc[UR36][R4.64] ;  /* 0x0000002404047981 */ /* 0x000ea4000c1e1900 */
[----:B--2---:R-:W-:-:S07]  /*0ed0*/  I2FP.F32.U32 R18, R4 ;  /* 0x0000000400127245 */ /* 0x004fce0000201000 */
.L_x_968:
[----:B------:R-:W-:Y:S05]  /*0ee0*/  BSYNC.RECONVERGENT B6 ;  /* 0x0000000000067941 */ /* 0x000fea0003800200 */
.L_x_962:
[----:B------:R-:W-:-:S07]  /*0ef0*/  VIADD R16, R19, 0x80 ;  /* 0x0000008013107836 */ /* 0x000fce0000000000 */
.L_x_961:
[----:B------:R-:W-:Y:S05]  /*0f00*/  BSYNC.RECONVERGENT B7 ;  /* 0x0000000000077941 */ /* 0x000fea0003800200 */
.L_x_960:
[----:B------:R-:W-:Y:S01]  /*0f10*/  ISETP.GE.AND P0, PT, R16, R17, PT ;  /* 0x000000111000720c */ /* 0x000fe20003f06270 */
[----:B------:R-:W-:Y:S01]  /*0f20*/  BSSY.RECONVERGENT B7, `(.L_x_991) ;  /* 0x00000e7000077945 */ /* 0x000fe20003800200 */
[----:B------:R-:W-:-:S11]  /*0f30*/  IMAD.MOV.U32 R22, RZ, RZ, RZ ;  /* 0x000000ffff167224 */ /* 0x000fd600078e00ff */
[----:B------:R-:W-:Y:S05]  /*0f40*/  @P0 BRA `(.L_x_992) ;  /* 0x0000000c00900947 */ /* 0x000fea0003800000 */
[----:B0-2-4-:R-:W0:Y:S01]  /*0f50*/  LDC.64 R4, c[0x0][0x3a8] ;  /* 0x0000ea00ff047b82 */ /* 0x015e220000000a00 */
[----:B------:R-:W2:Y:S01]  /*0f60*/  LDCU UR5, c[0x0][0x3b8] ;  /* 0x00007700ff0577ac */ /* 0x000ea20008000800 */
[----:B------:R-:W-:Y:S01]  /*0f70*/  IMAD R0, R2, 0x200, R16 ;  /* 0x0000020002007824 */ /* 0x000fe200078e0210 */
[----:B------:R-:W-:Y:S01]  /*0f80*/  BSSY.RECONVERGENT B6, `(.L_x_993) ;  /* 0x00000df000067945 */ /* 0x000fe20003800200 */
[----:B------:R-:W-:-:S04]  /*0f90*/  UPRMT UR4, UR38, 0x9910, URZ ;  /* 0x0000991026047896 */ /* 0x000fc800080000ff */
[----:B------:R-:W-:Y:S01]  /*0fa0*/  UISETP.GT.AND UP0, UPT, UR4, 0x9, UPT ;  /* 0x000000090400788c */ /* 0x000fe2000bf04270 */
[----:B--2---:R-:W-:-:S05]  /*0fb0*/  IMAD R3, R0, UR5, RZ ;  /* 0x0000000500037c24 */ /* 0x004fca000f8e02ff */
        /* <DEDUP_REMOVED lines=14> */
.L_x_997:
[----:B------:R-:W2:Y:S02]  /*10a0*/  LDG.E.U8 R4, desc[UR36][R4.64] ;  /* 0x0000002404047981 */ /* 0x000ea4000c1e1100 */
[----:B--2---:R-:W-:Y:S01]  /*10b0*/  I2FP.F32.U32 R22, R4 ;  /* 0x0000000400167245 */ /* 0x004fe20000201000 */
[----:B------:R-:W-:Y:S06]  /*10c0*/  BRA `(.L_x_999) ;  /* 0x0000000c00287947 */ /* 0x000fec0003800000 */
.L_x_996:
[----:B------:R-:W-:-:S09]  /*10d0*/  UISETP.NE.AND UP0, UPT, UR4, 0x2, UPT ;  /* 0x000000020400788c */ /* 0x000fd2000bf05270 */
[----:B------:R-:W-:Y:S05]  /*10e0*/  BRA.U !UP0, `(.L_x_1000) ;  /* 0x0000000108287547 */ /* 0x000fea000b800000 */
[----:B------:R-:W-:-:S09]  /*10f0*/  UISETP.NE.AND UP0, UPT, UR4, 0x3, UPT ;  /* 0x000000030400788c */ /* 0x000fd2000bf05270 */
[----:B------:R-:W-:Y:S05]  /*1100*/  BRA.U !UP0, `(.L_x_1001) ;  /* 0x0000000108147547 */ /* 0x000fea000b800000 */
[----:B------:R-:W-:-:S09]  /*1110*/  UISETP.NE.AND UP0, UPT, UR4, 0x4, UPT ;  /* 0x000000040400788c */ /* 0x000fd2000bf05270 */
[----:B------:R-:W-:Y:S05]  /*1120*/  BRA.U UP0, `(.L_x_998) ;  /* 0x0000000900b47547 */ /* 0x000fea000b800000 */
[----:B------:R-:W2:Y:S02]  /*1130*/  LDG.E.64 R4, desc[UR36][R4.64] ;  /* 0x0000002404047981 */ /* 0x000ea4000c1e1b00 */
[----:B--2---:R0:W2:Y:S01]  /*1140*/  I2F.S64 R22, R4 ;  /* 0x0000000400167312 */ /* 0x0040a20000301400 */
[----:B------:R-:W-:Y:S05]  /*1150*/  BRA `(.L_x_999) ;  /* 0x0000000c00047947 */ /* 0x000fea0003800000 */
.L_x_1001:
[----:B------:R-:W2:Y:S02]  /*1160*/  LDG.E R4, desc[UR36][R4.64] ;  /* 0x0000002404047981 */ /* 0x000ea4000c1e1900 */
[----:B--2---:R-:W-:Y:S01]  /*1170*/  I2FP.F32.S32 R22, R4 ;  /* 0x0000000400167245 */ /* 0x004fe20000201400 */
[----:B------:R-:W-:Y:S06]  /*1180*/  BRA `(.L_x_999) ;  /* 0x0000000800f87947 */ /* 0x000fec0003800000 */
.L_x_1000:
[----:B------:R-:W2:Y:S02]  /*1190*/  LDG.E.U16 R4, desc[UR36][R4.64] ;  /* 0x0000002404047981 */ /* 0x000ea4000c1e1500 */
[----:B--2---:R0:W2:Y:S01]  /*11a0*/  I2F.S16 R22, R4 ;  /* 0x0000000400167306 */ /* 0x0040a20000101400 */
[----:B------:R-:W-:Y:S05]  /*11b0*/  BRA `(.L_x_999) ;  /* 0x0000000800ec7947 */ /* 0x000fea0003800000 */
.L_x_995:
        /* <DEDUP_REMOVED lines=8> */
.L_x_1003:
[----:B------:R-:W2:Y:S02]  /*1240*/  LDG.E.U16 R4, desc[UR36][R4.64] ;  /* 0x0000002404047981 */ /* 0x000ea4000c1e1500 */
[----:B--2---:R-:W-:Y:S01]  /*1250*/  HADD2.F32 R22, -RZ, R4.H0_H0 ;  /* 0x20000004ff167230 */ /* 0x004fe20000004100 */
[----:B------:R-:W-:Y:S06]  /*1260*/  BRA `(.L_x_999) ;  /* 0x0000000800c07947 */ /* 0x000fec0003800000 */
.L_x_1002:
        /* <DEDUP_REMOVED lines=8> */
.L_x_1005:
[----:B------:R-:W2:Y:S02]  /*12f0*/  LDG.E.U16 R4, desc[UR36][R4.64] ;  /* 0x0000002404047981 */ /* 0x000ea4000c1e1500 */
[----:B--2---:R-:W-:Y:S01]  /*1300*/  HADD2.F32 R22, -RZ, R4.H0_H0 ;  /* 0x20000004ff167230 */ /* 0x004fe20000004100 */
[----:B------:R-:W-:Y:S06]  /*1310*/  BRA `(.L_x_999) ;  /* 0x0000000800947947 */ /* 0x000fec0003800000 */
.L_x_1004:
[----:B------:R-:W2:Y:S01]  /*1320*/  LDG.E.64 R4, desc[UR36][R4.64] ;  /* 0x0000002404047981 */ /* 0x000ea2000c1e1b00 */
[----:B------:R-:W-:Y:S01]  /*1330*/  UMOV UR4, 0xf0000000 ;  /* 0xf000000000047882 */ /* 0x000fe20000000000 */
[----:B------:R-:W-:Y:S01]  /*1340*/  UMOV UR5, 0x380fffff ;  /* 0x380fffff00057882 */ /* 0x000fe20000000000 */
[----:B--2---:R-:W0:Y:S01]  /*1350*/  F2F.F32.F64 R22, R4 ;  /* 0x0000000400167310 */ /* 0x004e220000301000 */
[----:B------:R-:W-:-:S14]  /*1360*/  DSETP.GEU.AND P0, PT, |R4|, UR4, PT ;  /* 0x0000000404007e2a */ /* 0x000fdc000bf0e200 */
[----:B0-----:R-:W-:Y:S01]  /*1370*/  @!P0 FMUL R22, R22, 1.175494350822287508e-38 ;  /* 0x0080000016168820 */ /* 0x001fe20000400000 */
[----:B------:R-:W-:Y:S06]  /*1380*/  BRA `(.L_x_999) ;  /* 0x0000000800787947 */ /* 0x000fec0003800000 */
.L_x_994:
        /* <DEDUP_REMOVED lines=12> */
.L_x_1008:
[----:B------:R-:W2:Y:S01]  /*1450*/  LDG.E.64 R4, desc[UR36][R4.64] ;  /* 0x0000002404047981 */ /* 0x000ea2000c1e1b00 */
[----:B------:R-:W-:Y:S01]  /*1460*/  UMOV UR4, 0xf0000000 ;  /* 0xf000000000047882 */ /* 0x000fe20000000000 */
[----:B------:R-:W-:Y:S01]  /*1470*/  UMOV UR5, 0x380fffff ;  /* 0x380fffff00057882 */ /* 0x000fe20000000000 */
[----:B--2---:R-:W0:Y:S01]  /*1480*/  F2F.F32.F64 R22, R4 ;  /* 0x0000000400167310 */ /* 0x004e220000301000 */
[----:B------:R-:W-:-:S14]  /*1490*/  DSETP.GEU.AND P0, PT, |R4|, UR4, PT ;  /* 0x0000000404007e2a */ /* 0x000fdc000bf0e200 */
[----:B0-----:R-:W-:Y:S01]  /*14a0*/  @!P0 FMUL R22, R22, 1.175494350822287508e-38 ;  /* 0x0080000016168820 */ /* 0x001fe20000400000 */
[----:B------:R-:W-:Y:S06]  /*14b0*/  BRA `(.L_x_999) ;  /* 0x00000008002c7947 */ /* 0x000fec0003800000 */
.L_x_1007:
        /* <DEDUP_REMOVED lines=25> */
.L_x_1010:
[----:B------:R-:W2:Y:S02]  /*1650*/  LDG.E.U8 R4, desc[UR36][R4.64] ;  /* 0x0000002404047981 */ /* 0x000ea4000c1e1100 */
[C---:B--2---:R-:W-:Y:S02]  /*1660*/  IMAD.SHL.U32 R0, R4.reuse, 0x2000000, RZ ;  /* 0x0200000004007824 */ /* 0x044fe400078e00ff */
[----:B------:R-:W-:-:S03]  /*1670*/  IMAD.SHL.U32 R6, R4, 0x100, RZ ;  /* 0x0000010004067824 */ /* 0x000fc600078e00ff */
[----:B------:R-:W-:-:S13]  /*1680*/  ISETP.GE.U32.AND P0, PT, R0, 0x8000000, PT ;  /* 0x080000000000780c */ /* 0x000fda0003f06070 */
[----:B------:R-:W-:Y:S02]  /*1690*/  @!P0 LOP3.LUT R3, R6, 0x7f00, RZ, 0xc0, !PT ;  /* 0x00007f0006038812 */ /* 0x000fe400078ec0ff */
[----:B------:R-:W-:Y:S02]  /*16a0*/  @P0 LEA.HI R0, R0, 0x70000000, RZ, 0x1c ;  /* 0x7000000000000811 */ /* 0x000fe400078fe0ff */
[----:B------:R-:W-:Y:S02]  /*16b0*/  @!P0 LOP3.LUT R3, R3, 0x3f000000, RZ, 0xfc, !PT ;  /* 0x3f00000003038812 */ /* 0x000fe400078efcff */
[----:B------:R-:W-:Y:S01]  /*16c0*/  PRMT R6, R6, 0x9910, RZ ;  /* 0x0000991006067816 */ /* 0x000fe200000000ff */
[----:B------:R-:W-:Y:S02]  /*16d0*/  @P0 FMUL.FTZ R0, R0, 1.9259299443872358531e-34 ;  /* 0x0780000000000820 */ /* 0x000fe40000410000 */
[----:B------:R-:W-:Y:S02]  /*16e0*/  @!P0 FADD.FTZ R0, R3, -0.5 ;  /* 0xbf00000003008421 */ /* 0x000fe40000010000 */
[----:B------:R-:W-:-:S05]  /*16f0*/  IMAD.MOV.U32 R3, RZ, RZ, R6 ;  /* 0x000000ffff037224 */ /* 0x000fca00078e0006 */
[----:B------:R-:W-:Y:S01]  /*1700*/  LOP3.LUT R22, R0, 0x80000000, R3, 0xf8, !PT ;  /* 0x8000000000167812 */ /* 0x000fe200078ef803 */
[----:B------:R-:W-:Y:S06]  /*1710*/  BRA `(.L_x_999) ;  /* 0x0000000400947947 */ /* 0x000fec0003800000 */
.L_x_1009:
[----:B------:R-:W2:Y:S02]  /*1720*/  LDG.E.U16 R4, desc[UR36][R4.64] ;  /* 0x0000002404047981 */ /* 0x000ea4000c1e1500 */
[----:B--2---:R-:W-:Y:S01]  /*1730*/  IMAD.U32 R22, R4, 0x10000, RZ ;  /* 0x0001000004167824 */ /* 0x004fe200078e00ff */
[----:B------:R-:W-:Y:S06]  /*1740*/  BRA `(.L_x_999) ;  /* 0x0000000400887947 */ /* 0x000fec0003800000 */
.L_x_1006:
        /* <DEDUP_REMOVED lines=11> */
.L_x_1013:
        /* <DEDUP_REMOVED lines=20> */
.L_x_1015:
[----:B------:R-:W-:Y:S05]  /*1940*/  BSYNC.RECONVERGENT B0 ;  /* 0x0000000000007941 */ /* 0x000fea0003800200 */
.L_x_1014:
[----:B------:R-:W-:Y:S01]  /*1950*/  IMAD.SHL.U32 R0, R0, 0x100000, RZ ;  /* 0x0010000000007824 */ /* 0x000fe200078e00ff */
[----:B------:R-:W-:-:S04]  /*1960*/  LEA R3, R3, 0x3b800000, 0x17 ;  /* 0x3b80000003037811 */ /* 0x000fc800078eb8ff */
[----:B------:R-:W-:Y:S01]  /*1970*/  LOP3.LUT R22, R3, R0, R7, 0xfe, !PT ;  /* 0x0000000003167212 */ /* 0x000fe200078efe07 */
[----:B------:R-:W-:Y:S06]  /*1980*/  BRA `(.L_x_999) ;  /* 0x0000000000f87947 */ /* 0x000fec0003800000 */
.L_x_1012:
        /* <DEDUP_REMOVED lines=20> */
.L_x_1017:
[----:B------:R-:W-:Y:S05]  /*1ad0*/  BSYNC.RECONVERGENT B0 ;  /* 0x0000000000007941 */ /* 0x000fea0003800200 */
.L_x_1016:
[----:B------:R-:W-:Y:S01]  /*1ae0*/  IMAD.SHL.U32 R0, R0, 0x200000, RZ ;  /* 0x0020000000007824 */ /* 0x000fe200078e00ff */
[----:B------:R-:W-:-:S04]  /*1af0*/  LEA R3, R3, 0x37800000, 0x17 ;  /* 0x3780000003037811 */ /* 0x000fc800078eb8ff */
[----:B------:R-:W-:Y:S01]  /*1b00*/  LOP3.LUT R22, R3, R0, R7, 0xfe, !PT ;  /* 0x0000000003167212 */ /* 0x000fe200078efe07 */
[----:B------:R-:W-:Y:S06]  /*1b10*/  BRA `(.L_x_999) ;  /* 0x0000000000947947 */ /* 0x000fec0003800000 */
.L_x_1011:
        /* <DEDUP_REMOVED lines=14> */
.L_x_998:
[----:B------:R-:W-:Y:S01]  /*1c00*/  MOV R14, 0x120 ;  /* 0x00000120000e7802 */ /* 0x000fe20000000f00 */
[----:B------:R-:W0:Y:S01]  /*1c10*/  LDCU.64 UR4, c[0x4][0x110] ;  /* 0x01002200ff0477ac */ /* 0x000e220008000a00 */
[----:B------:R-:W-:Y:S02]  /*1c20*/  IMAD.MOV.U32 R8, RZ, RZ, 0x4e ;  /* 0x0000004eff087424 */ /* 0x000fe400078e00ff */
[----:B------:R-:W-:Y:S01]  /*1c30*/  IMAD.MOV.U32 R12, RZ, RZ, 0x1 ;  /* 0x00000001ff0c7424 */ /* 0x000fe200078e00ff */
[----:B------:R-:W2:Y:S01]  /*1c40*/  LDCU.64 UR6, c[0x4][0x118] ;  /* 0x01002300ff0677ac */ /* 0x000ea20008000a00 */
[----:B------:R-:W4:Y:S01]  /*1c50*/  LDC.64 R14, c[0x4][R14] ;  /* 0x010000000e0e7b82 */ /* 0x000f220000000a00 */
[----:B------:R-:W-:Y:S01]  /*1c60*/  IMAD.MOV.U32 R13, RZ, RZ, RZ ;  /* 0x000000ffff0d7224 */ /* 0x000fe200078e00ff */
[----:B------:R-:W1:Y:S01]  /*1c70*/  LDCU.64 UR8, c[0x4][0x10] ;  /* 0x01000200ff0877ac */ /* 0x000e620008000a00 */
[----:B0-----:R-:W-:Y:S02]  /*1c80*/  IMAD.U32 R4, RZ, RZ, UR4 ;  /* 0x00000004ff047e24 */ /* 0x001fe4000f8e00ff */
[----:B------:R-:W-:-:S02]  /*1c90*/  IMAD.U32 R5, RZ, RZ, UR5 ;  /* 0x00000005ff057e24 */ /* 0x000fc4000f8e00ff */
[----:B--2---:R-:W-:Y:S02]  /*1ca0*/  IMAD.U32 R6, RZ, RZ, UR6 ;  /* 0x00000006ff067e24 */ /* 0x004fe4000f8e00ff */
[----:B------:R-:W-:Y:S02]  /*1cb0*/  IMAD.U32 R7, RZ, RZ, UR7 ;  /* 0x00000007ff077e24 */ /* 0x000fe4000f8e00ff */
[----:B-1----:R-:W-:Y:S02]  /*1cc0*/  IMAD.U32 R10, RZ, RZ, UR8 ;  /* 0x00000008ff0a7e24 */ /* 0x002fe4000f8e00ff */
[----:B------:R-:W-:-:S07]  /*1cd0*/  IMAD.U32 R11, RZ, RZ, UR9 ;  /* 0x00000009ff0b7e24 */ /* 0x000fce000f8e00ff */
[----:B------:R-:W-:-:S07]  /*1ce0*/  LEPC R20, `(.L_x_1020) ;  /* 0x000000001014794e */ /* 0x000fce0000000000 */
[----:B---345:R-:W-:Y:S05]  /*1cf0*/  CALL.ABS.NOINC R14 ;  /* 0x000000000e007343 */ /* 0x038fea0003c00000 */
.L_x_1020:
[----:B------:R-:W-:Y:S01]  /*1d00*/  IMAD.MOV.U32 R22, RZ, RZ, RZ ;  /* 0x000000ffff167224 */ /* 0x000fe200078e00ff */
[----:B------:R-:W-:Y:S06]  /*1d10*/  BRA `(.L_x_999) ;  /* 0x0000000000147947 */ /* 0x000fec0003800000 */
.L_x_1019:
[----:B------:R-:W2:Y:S02]  /*1d20*/  LDG.E.64 R4, desc[UR36][R4.64] ;  /* 0x0000002404047981 */ /* 0x000ea4000c1e1b00 */
[----:B--2---:R0:W2:Y:S01]  /*1d30*/  I2F.U64 R22, R4 ;  /* 0x0000000400167312 */ /* 0x0040a20000301000 */
[----:B------:R-:W-:Y:S05]  /*1d40*/  BRA `(.L_x_999) ;  /* 0x0000000000087947 */ /* 0x000fea0003800000 */
.L_x_1018:
[----:B------:R-:W2:Y:S02]  /*1d50*/  LDG.E R4, desc[UR36][R4.64] ;  /* 0x0000002404047981 */ /* 0x000ea4000c1e1900 */
[----:B--2---:R-:W-:-:S07]  /*1d60*/  I2FP.F32.U32 R22, R4 ;  /* 0x0000000400167245 */ /* 0x004fce0000201000 */
.L_x_999:
[----:B------:R-:W-:Y:S05]  /*1d70*/  BSYNC.RECONVERGENT B6 ;  /* 0x0000000000067941 */ /* 0x000fea0003800200 */
.L_x_993:
[----:B------:R-:W-:-:S07]  /*1d80*/  VIADD R16, R16, 0x80 ;  /* 0x0000008010107836 */ /* 0x000fce0000000000 */
.L_x_992:
[----:B------:R-:W-:Y:S05]  /*1d90*/  BSYNC.RECONVERGENT B7 ;  /* 0x0000000000077941 */ /* 0x000fea0003800200 */
.L_x_991:
        /* <DEDUP_REMOVED lines=23> */
[----:B--2---:R0:W2:Y:S01]  /*1f10*/  I2F.S16 R24, R4 ;  /* 0x0000000400187306 */ /* 0x0040a20000101400 */
[----:B------:R-:W-:Y:S05]  /*1f20*/  BRA `(.L_x_1029) ;  /* 0x0000000c00347947 */ /* 0x000fea0003800000 */
.L_x_1027:
[----:B------:R-:W2:Y:S02]  /*1f30*/  LDG.E.U8 R4, desc[UR36][R4.64] ;  /* 0x0000002404047981 */ /* 0x000ea4000c1e1100 */
[----:B--2---:R-:W-:Y:S01]  /*1f40*/  I2FP.F32.U32 R24, R4 ;  /* 0x0000000400187245 */ /* 0x004fe20000201000 */
[----:B------:R-:W-:Y:S06]  /*1f50*/  BRA `(.L_x_1029) ;  /* 0x0000000c00287947 */ /* 0x000fec0003800000 */
.L_x_1026:
        /* <DEDUP_REMOVED lines=9> */
.L_x_1031:
[----:B------:R-:W2:Y:S02]  /*1ff0*/  LDG.E R4, desc[UR36][R4.64] ;  /* 0x0000002404047981 */ /* 0x000ea4000c1e1900 */
[----:B--2---:R-:W-:Y:S01]  /*2000*/  I2FP.F32.S32 R24, R4 ;  /* 0x0000000400187245 */ /* 0x004fe20000201400 */
[----:B------:R-:W-:Y:S06]  /*2010*/  BRA `(.L_x_1029) ;  /* 0x0000000800f87947 */ /* 0x000fec0003800000 */
.L_x_1030:
[----:B------:R-:W2:Y:S02]  /*2020*/  LDG.E.U16 R4, desc[UR36][R4.64] ;  /* 0x0000002404047981 */ /* 0x000ea4000c1e1500 */
[----:B--2---:R4:W0:Y:S01]  /*2030*/  I2F.S16 R24, R4 ;  /* 0x0000000400187306 */ /* 0x0048220000101400 */
[----:B------:R-:W-:Y:S05]  /*2040*/  BRA `(.L_x_1029) ;  /* 0x0000000800ec7947 */ /* 0x000fea0003800000 */
.L_x_1025:
        /* <DEDUP_REMOVED lines=8> */
.L_x_1033:
[----:B------:R-:W2:Y:S02]  /*20d0*/  LDG.E.U16 R4, desc[UR36][R4.64] ;  /* 0x0000002404047981 */ /* 0x000ea4000c1e1500 */
[----:B--2---:R-:W-:Y:S01]  /*20e0*/  HADD2.F32 R24, -RZ, R4.H0_H0 ;  /* 0x20000004ff187230 */ /* 0x004fe20000004100 */
[----:B------:R-:W-:Y:S06]  /*20f0*/  BRA `(.L_x_1029) ;  /* 0x0000000800c07947 */ /* 0x000fec0003800000 */
.L_x_1032:
        /* <DEDUP_REMOVED lines=8> */
.L_x_1035:
[----:B------:R-:W2:Y:S02]  /*2180*/  LDG.E.U16 R4, desc[UR36][R4.64] ;  /* 0x0000002404047981 */ /* 0x000ea4000c1e1500 */
[----:B--2---:R-:W-:Y:S01]  /*2190*/  HADD2.F32 R24, -RZ, R4.H0_H0 ;  /* 0x20000004ff187230 */ /* 0x004fe20000004100 */
[----:B------:R-:W-:Y:S06]  /*21a0*/  BRA `(.L_x_1029) ;  /* 0x0000000800947947 */ /* 0x000fec0003800000 */
.L_x_1034:
[----:B------:R-:W2:Y:S01]  /*21b0*/  LDG.E.64 R4, desc[UR36][R4.64] ;  /* 0x0000002404047981 */ /* 0x000ea2000c1e1b00 */
[----:B------:R-:W-:Y:S01]  /*21c0*/  UMOV UR4, 0xf0000000 ;  /* 0xf000000000047882 */ /* 0x000fe20000000000 */
[----:B------:R-:W-:Y:S01]  /*21d0*/  UMOV UR5, 0x380fffff ;  /* 0x380fffff00057882 */ /* 0x000fe20000000000 */
[----:B--2---:R-:W0:Y:S01]  /*21e0*/  F2F.F32.F64 R24, R4 ;  /* 0x0000000400187310 */ /* 0x004e220000301000 */
[----:B------:R-:W-:-:S14]  /*21f0*/  DSETP.GEU.AND P0, PT, |R4|, UR4, PT ;  /* 0x0000000404007e2a */ /* 0x000fdc000bf0e200 */
[----:B0-----:R-:W-:Y:S01]  /*2200*/  @!P0 FMUL R24, R24, 1.175494350822287508e-38 ;  /* 0x0080000018188820 */ /* 0x001fe20000400000 */
[----:B------:R-:W-:Y:S06]  /*2210*/  BRA `(.L_x_1029) ;  /* 0x0000000800787947 */ /* 0x000fec0003800000 */
.L_x_1024:
        /* <DEDUP_REMOVED lines=12> */
.L_x_1038:
[----:B------:R-:W2:Y:S01]  /*22e0*/  LDG.E.64 R4, desc[UR36][R4.64] ;  /* 0x0000002404047981 */ /* 0x000ea2000c1e1b00 */
[----:B------:R-:W-:Y:S01]  /*22f0*/  UMOV UR4, 0xf0000000 ;  /* 0xf000000000047882 */ /* 0x000fe20000000000 */
[----:B------:R-:W-:Y:S01]  /*2300*/  UMOV UR5, 0x380fffff ;  /* 0x380fffff00057882 */ /* 0x000fe20000000000 */
[----:B--2---:R-:W0:Y:S01]  /*2310*/  F2F.F32.F64 R24, R4 ;  /* 0x0000000400187310 */ /* 0x004e220000301000 */
[----:B------:R-:W-:-:S14]  /*2320*/  DSETP.GEU.AND P0, PT, |R4|, UR4, PT ;  /* 0x0000000404007e2a */ /* 0x000fdc000bf0e200 */
[----:B0-----:R-:W-:Y:S01]  /*2330*/  @!P0 FMUL R24, R24, 1.175494350822287508e-38 ;  /* 0x0080000018188820 */ /* 0x001fe20000400000 */
[----:B------:R-:W-:Y:S06]  /*2340*/  BRA `(.L_x_1029) ;  /* 0x00000008002c7947 */ /* 0x000fec0003800000 */
.L_x_1037:
        /* <DEDUP_REMOVED lines=25> */
.L_x_1040:
        /* <DEDUP_REMOVED lines=13> */
.L_x_1039:
[----:B------:R-:W2:Y:S02]  /*25b0*/  LDG.E.U16 R4, desc[UR36][R4.64] ;  /* 0x0000002404047981 */ /* 0x000ea4000c1e1500 */
[----:B--2---:R-:W-:Y:S01]  /*25c0*/  IMAD.U32 R24, R4, 0x10000, RZ ;  /* 0x0001000004187824 */ /* 0x004fe200078e00ff */
[----:B------:R-:W-:Y:S06]  /*25d0*/  BRA `(.L_x_1029) ;  /* 0x0000000400887947 */ /* 0x000fec0003800000 */
.L_x_1036:
        /* <DEDUP_REMOVED lines=11> */
.L_x_1043:
        /* <DEDUP_REMOVED lines=20> */
.L_x_1045:
[----:B------:R-:W-:Y:S05]  /*27d0*/  BSYNC.RECONVERGENT B0 ;  /* 0x0000000000007941 */ /* 0x000fea0003800200 */
.L_x_1044:
[----:B------:R-:W-:Y:S01]  /*27e0*/  IMAD.SHL.U32 R0, R0, 0x100000, RZ ;  /* 0x0010000000007824 */ /* 0x000fe200078e00ff */
[----:B------:R-:W-:-:S04]  /*27f0*/  LEA R3, R3, 0x3b800000, 0x17 ;  /* 0x3b80000003037811 */ /* 0x000fc800078eb8ff */
[----:B------:R-:W-:Y:S01]  /*2800*/  LOP3.LUT R24, R3, R0, R7, 0xfe, !PT ;  /* 0x0000000003187212 */ /* 0x000fe200078efe07 */
[----:B------:R-:W-:Y:S06]  /*2810*/  BRA `(.L_x_1029) ;  /* 0x0000000000f87947 */ /* 0x000fec0003800000 */
.L_x_1042:
        /* <DEDUP_REMOVED lines=20> */
.L_x_1047:
[----:B------:R-:W-:Y:S05]  /*2960*/  BSYNC.RECONVERGENT B0 ;  /* 0x0000000000007941 */ /* 0x000fea0003800200 */
.L_x_1046:
[----:B------:R-:W-:Y:S01]  /*2970*/  IMAD.SHL.U32 R0, R0, 0x200000, RZ ;  /* 0x0020000000007824 */ /* 0x000fe200078e00ff */
[----:B------:R-:W-:-:S04]  /*2980*/  LEA R3, R3, 0x37800000, 0x17 ;  /* 0x3780000003037811 */ /* 0x000fc800078eb8ff */
[----:B------:R-:W-:Y:S01]  /*2990*/  LOP3.LUT R24, R3, R0, R7, 0xfe, !PT ;  /* 0x0000000003187212 */ /* 0x000fe200078efe07 */
[----:B------:R-:W-:Y:S06]  /*29a0*/  BRA `(.L_x_1029) ;  /* 0x0000000000947947 */ /* 0x000fec0003800000 */
.L_x_1041:
        /* <DEDUP_REMOVED lines=14> */
.L_x_1028:
        /* <DEDUP_REMOVED lines=16> */
.L_x_1050:
[----:B------:R-:W-:Y:S01]  /*2b90*/  IMAD.MOV.U32 R24, RZ, RZ, RZ ;  /* 0x000000ffff187224 */ /* 0x000fe200078e00ff */
[----:B------:R-:W-:Y:S06]  /*2ba0*/  BRA `(.L_x_1029) ;  /* 0x0000000000147947 */ /* 0x000fec0003800000 */
.L_x_1049:
[----:B------:R-:W2:Y:S02]  /*2bb0*/  LDG.E.64 R4, desc[UR36][R4.64] ;  /* 0x0000002404047981 */ /* 0x000ea4000c1e1b00 */
[----:B--2---:R0:W2:Y:S01]  /*2bc0*/  I2F.U64 R24, R4 ;  /* 0x0000000400187312 */ /* 0x0040a20000301000 */
[----:B------:R-:W-:Y:S05]  /*2bd0*/  BRA `(.L_x_1029) ;  /* 0x0000000000087947 */ /* 0x000fea0003800000 */
.L_x_1048:
[----:B------:R-:W2:Y:S02]  /*2be0*/  LDG.E R4, desc[UR36][R4.64] ;  /* 0x0000002404047981 */ /* 0x000ea4000c1e1900 */
[----:B--2---:R-:W-:-:S07]  /*2bf0*/  I2FP.F32.U32 R24, R4 ;  /* 0x0000000400187245 */ /* 0x004fce0000201000 */
.L_x_1029:
[----:B------:R-:W-:Y:S05]  /*2c00*/  BSYNC.RECONVERGENT B6 ;  /* 0x0000000000067941 */ /* 0x000fea0003800200 */
.L_x_1023:
[----:B------:R-:W-:-:S07]  /*2c10*/  VIADD R16, R16, 0x80 ;  /* 0x0000008010107836 */ /* 0x000fce0000000000 */
.L_x_1022:
[----:B------:R-:W-:Y:S05]  /*2c20*/  BSYNC.RECONVERGENT B7 ;  /* 0x0000000000077941 */ /* 0x000fea0003800200 */
.L_x_1021:
[----:B------:R-:W-:Y:S01]  /*2c30*/  ISETP.GE.AND P0, PT, R16, R17, PT ;  /* 0x000000111000720c */ /* 0x000fe20003f06270 */
[----:B------:R-:W-:Y:S01]  /*2c40*/  BSSY.RECONVERGENT B6, `(.L_x_1051) ;  /* 0x00000e0000067945 */ /* 0x000fe20003800200 */
[----:B------:R-:W-:-:S11]  /*2c50*/  IMAD.MOV.U32 R23, RZ, RZ, RZ ;  /* 0x000000ffff177224 */ /* 0x000fd600078e00ff */
[----:B------:R-:W-:Y:S05]  /*2c60*/  @P0 BRA `(.L_x_1052) ;  /* 0x0000000c00740947 */ /* 0x000fea0003800000 */
[----:B0-2-4-:R-:W0:Y:S01]  /*2c70*/  LDC.64 R4, c[0x0][0x3a8] ;  /* 0x0000ea00ff047b82 */ /* 0x015e220000000a00 */
[----:B------:R-:W2:Y:S01]  /*2c80*/  LDCU UR5, c[0x0][0x3b8] ;  /* 0x00007700ff0577ac */ /* 0x000ea20008000800 */
[----:B------:R-:W-:Y:S01]  /*2c90*/  IMAD R0, R2, 0x200, R16 ;  /* 0x0000020002007824 */ /* 0x000fe200078e0210 */
        /* <DEDUP_REMOVED lines=17> */
.L_x_1056:
[----:B------:R-:W2:Y:S02]  /*2db0*/  LDG.E.U8 R4, desc[UR36][R4.64] ;  /* 0x0000002404047981 */ /* 0x000ea4000c1e1100 */
[----:B--2---:R-:W-:Y:S01]  /*2dc0*/  I2FP.F32.U32 R23, R4 ;  /* 0x0000000400177245 */ /* 0x004fe20000201000 */
[----:B------:R-:W-:Y:S06]  /*2dd0*/  BRA `(.L_x_1052) ;  /* 0x0000000c00187947 */ /* 0x000fec0003800000 */
.L_x_1055:
        /* <DEDUP_REMOVED lines=9> */
.L_x_1059:
[----:B------:R-:W2:Y:S02]  /*2e70*/  LDG.E R4, desc[UR36][R4.64] ;  /* 0x0000002404047981 */ /* 0x000ea4000c1e1900 */
[----:B--2---:R-:W-:Y:S01]  /*2e80*/  I2FP.F32.S32 R23, R4 ;  /* 0x0000000400177245 */ /* 0x004fe20000201400 */
[----:B------:R-:W-:Y:S06]  /*2e90*/  BRA `(.L_x_1052) ;  /* 0x0000000800e87947 */ /* 0x000fec0003800000 */
.L_x_1058:
[----:B------:R-:W2:Y:S02]  /*2ea0*/  LDG.E.U16 R4, desc[UR36][R4.64] ;  /* 0x0000002404047981 */ /* 0x000ea4000c1e1500 */
[----:B--2---:R0:W2:Y:S01]  /*2eb0*/  I2F.S16 R23, R4 ;  /* 0x0000000400177306 */ /* 0x0040a20000101400 */
[----:B------:R-:W-:Y:S05]  /*2ec0*/  BRA `(.L_x_1052) ;  /* 0x0000000800dc7947 */ /* 0x000fea0003800000 */
.L_x_1054:
        /* <DEDUP_REMOVED lines=8> */
.L_x_1061:
[----:B------:R-:W2:Y:S02]  /*2f50*/  LDG.E.U16 R4, desc[UR36][R4.64] ;  /* 0x0000002404047981 */ /* 0x000ea4000c1e1500 */
[----:B--2---:R-:W-:Y:S01]  /*2f60*/  HADD2.F32 R23, -RZ, R4.H0_H0 ;  /* 0x20000004ff177230 */ /* 0x004fe20000004100 */
[----:B------:R-:W-:Y:S06]  /*2f70*/  BRA `(.L_x_1052) ;  /* 0x0000000800b07947 */ /* 0x000fec0003800000 */
.L_x_1060:
        /* <DEDUP_REMOVED lines=8> */
.L_x_1063:
[----:B------:R-:W2:Y:S02]  /*3000*/  LDG.E.U16 R4, desc[UR36][R4.64] ;  /* 0x0000002404047981 */ /* 0x000ea4000c1e1500 */
[----:B--2---:R-:W-:Y:S01]  /*3010*/  HADD2.F32 R23, -RZ, R4.H0_H0 ;  /* 0x20000004ff177230 */ /* 0x004fe20000004100 */
[----:B------:R-:W-:Y:S06]  /*3020*/  BRA `(.L_x_1052) ;  /* 0x0000000800847947 */ /* 0x000fec0003800000 */
.L_x_1062:
[----:B------:R-:W2:Y:S01]  /*3030*/  LDG.E.64 R4, desc[UR36][R4.64] ;  /* 0x0000002404047981 */ /* 0x000ea2000c1e1b00 */
[----:B------:R-:W-:Y:S01]  /*3040*/  UMOV UR4, 0xf0000000 ;  /* 0xf000000000047882 */ /* 0x000fe20000000000 */
[----:B------:R-:W-:Y:S01]  /*3050*/  UMOV UR5, 0x380fffff ;  /* 0x380fffff00057882 */ /* 0x000fe20000000000 */
[----:B--2---:R-:W0:Y:S01]  /*3060*/  F2F.F32.F64 R23, R4 ;  /* 0x0000000400177310 */ /* 0x004e220000301000 */
[----:B------:R-:W-:-:S14]  /*3070*/  DSETP.GEU.AND P0, PT, |R4|, UR4, PT ;  /* 0x0000000404007e2a */ /* 0x000fdc000bf0e200 */
[----:B0-----:R-:W-:Y:S01]  /*3080*/  @!P0 FMUL R23, R23, 1.175494350822287508e-38 ;  /* 0x0080000017178820 */ /* 0x001fe20000400000 */
[----:B------:R-:W-:Y:S06]  /*3090*/  BRA `(.L_x_1052) ;  /* 0x0000000800687947 */ /* 0x000fec0003800000 */
.L_x_1053:
        /* <DEDUP_REMOVED lines=12> */
.L_x_1066:
[----:B------:R-:W2:Y:S01]  /*3160*/  LDG.E.64 R4, desc[UR36][R4.64] ;  /* 0x0000002404047981 */ /* 0x000ea2000c1e1b00 */
[----:B------:R-:W-:Y:S01]  /*3170*/  UMOV UR4, 0xf0000000 ;  /* 0xf000000000047882 */ /* 0x000fe20000000000 */
[----:B------:R-:W-:Y:S01]  /*3180*/  UMOV UR5, 0x380fffff ;  /* 0x380fffff00057882 */ /* 0x000fe20000000000 */
[----:B--2---:R-:W0:Y:S01]  /*3190*/  F2F.F32.F64 R23, R4 ;  /* 0x0000000400177310 */ /* 0x004e220000301000 */
[----:B------:R-:W-:-:S14]  /*31a0*/  DSETP.GEU.AND P0, PT, |R4|, UR4, PT ;  /* 0x0000000404007e2a */ /* 0x000fdc000bf0e200 */
[----:B0-----:R-:W-:Y:S01]  /*31b0*/  @!P0 FMUL R23, R23, 1.175494350822287508e-38 ;  /* 0x0080000017178820 */ /* 0x001fe20000400000 */
[----:B------:R-:W-:Y:S06]  /*31c0*/  BRA `(.L_x_1052) ;  /* 0x00000008001c7947 */ /* 0x000fec0003800000 */
.L_x_1065:
        /* <DEDUP_REMOVED lines=25> */
.L_x_1068:
[----:B------:R-:W2:Y:S02]  /*3360*/  LDG.E.U8 R4, desc[UR36][R4.64] ;  /* 0x0000002404047981 */ /* 0x000ea4000c1e1100 */
[C---:B--2---:R-:W-:Y:S02]  /*3370*/  IMAD.SHL.U32 R0, R4.reuse, 0x2000000, RZ ;  /* 0x0200000004007824 */ /* 0x044fe400078e00ff */
[----:B------:R-:W-:-:S03]  /*3380*/  IMAD.SHL.U32 R6, R4, 0x100, RZ ;  /* 0x0000010004067824 */ /* 0x000fc600078e00ff */
[----:B------:R-:W-:Y:S02]  /*3390*/  ISETP.GE.U32.AND P0, PT, R0, 0x8000000, PT ;  /* 0x080000000000780c */ /* 0x000fe40003f06070 */
[----:B------:R-:W-:-:S11]  /*33a0*/  PRMT R23, R6, 0x9910, RZ ;  /* 0x0000991006177816 */ /* 0x000fd600000000ff */
[----:B------:R-:W-:Y:S02]  /*33b0*/  @!P0 LOP3.LUT R3, R6, 0x7f00, RZ, 0xc0, !PT ;  /* 0x00007f0006038812 */ /* 0x000fe400078ec0ff */
[----:B------:R-:W-:Y:S02]  /*33c0*/  @P0 LEA.HI R0, R0, 0x70000000, RZ, 0x1c ;  /* 0x7000000000000811 */ /* 0x000fe400078fe0ff */
[----:B------:R-:W-:-:S03]  /*33d0*/  @!P0 LOP3.LUT R3, R3, 0x3f000000, RZ, 0xfc, !PT ;  /* 0x3f00000003038812 */ /* 0x000fc600078efcff */
[----:B------:R-:W-:Y:S02]  /*33e0*/  @P0 FMUL.FTZ R0, R0, 1.9259299443872358531e-34 ;  /* 0x0780000000000820 */ /* 0x000fe40000410000 */
[----:B------:R-:W-:-:S05]  /*33f0*/  @!P0 FADD.FTZ R0, R3, -0.5 ;  /* 0xbf00000003008421 */ /* 0x000fca0000010000 */
[----:B------:R-:W-:Y:S01]  /*3400*/  LOP3.LUT R23, R0, 0x80000000, R23, 0xf8, !PT ;  /* 0x8000000000177812 */ /* 0x000fe200078ef817 */
[----:B------:R-:W-:Y:S06]  /*3410*/  BRA `(.L_x_1052) ;  /* 0x0000000400887947 */ /* 0x000fec0003800000 */
.L_x_1067:
[----:B------:R-:W2:Y:S02]  /*3420*/  LDG.E.U16 R4, desc[UR36][R4.64] ;  /* 0x0000002404047981 */ /* 0x000ea4000c1e1500 */
[----:B--2---:R-:W-:Y:S01]  /*3430*/  IMAD.U32 R23, R4, 0x10000, RZ ;  /* 0x0001000004177824 */ /* 0x004fe200078e00ff */
[----:B------:R-:W-:Y:S06]  /*3440*/  BRA `(.L_x_1052) ;  /* 0x00000004007c7947 */ /* 0x000fec0003800000 */
.L_x_1064:
        /* <DEDUP_REMOVED lines=11> */
.L_x_1071:
[----:B------:R-:W2:Y:S02]  /*3500*/  LDG.E.U8 R4, desc[UR36][R4.64] ;  /* 0x0000002404047981 */ /* 0x000ea4000c1e1100 */
        /* <DEDUP_REMOVED lines=18> */
.L_x_1073:
[----:B------:R-:W-:Y:S05]  /*3630*/  BSYNC.RECONVERGENT B0 ;  /* 0x0000000000007941 */ /* 0x000fea0003800200 */
.L_x_1072:
[----:B------:R-:W-:Y:S01]  /*3640*/  IMAD.SHL.U32 R0, R0, 0x100000, RZ ;  /* 0x0010000000007824 */ /* 0x000fe200078e00ff */
[----:B------:R-:W-:-:S04]  /*3650*/  LEA R3, R3, 0x3b800000, 0x17 ;  /* 0x3b80000003037811 */ /* 0x000fc800078eb8ff */
[----:B------:R-:W-:Y:S01]  /*3660*/  LOP3.LUT R23, R3, R0, R23, 0xfe, !PT ;  /* 0x0000000003177212 */ /* 0x000fe200078efe17 */
[----:B------:R-:W-:Y:S06]  /*3670*/  BRA `(.L_x_1052) ;  /* 0x0000000000f07947 */ /* 0x000fec0003800000 */
.L_x_1070:
        /* <DEDUP_REMOVED lines=19> */
.L_x_1075:
[----:B------:R-:W-:Y:S05]  /*37b0*/  BSYNC.RECONVERGENT B0 ;  /* 0x0000000000007941 */ /* 0x000fea0003800200 */
.L_x_1074:
[----:B------:R-:W-:Y:S01]  /*37c0*/  IMAD.SHL.U32 R0, R0, 0x200000, RZ ;  /* 0x0020000000007824 */ /* 0x000fe200078e00ff */
[----:B------:R-:W-:-:S04]  /*37d0*/  LEA R3, R3, 0x37800000, 0x17 ;  /* 0x3780000003037811 */ /* 0x000fc800078eb8ff */
[----:B------:R-:W-:Y:S01]  /*37e0*/  LOP3.LUT R23, R3, R0, R23, 0xfe, !PT ;  /* 0x0000000003177212 */ /* 0x000fe200078efe17 */
[----:B------:R-:W-:Y:S06]  /*37f0*/  BRA `(.L_x_1052) ;  /* 0x0000000000907947 */ /* 0x000fec0003800000 */
.L_x_1069:
        /* <DEDUP_REMOVED lines=14> */
.L_x_1057:
        /* <DEDUP_REMOVED lines=16> */
.L_x_1078:
[----:B------:R-:W-:Y:S05]  /*39e0*/  BRA `(.L_x_1052) ;  /* 0x0000000000147947 */ /* 0x000fea0003800000 */
.L_x_1077:
[----:B------:R-:W2:Y:S02]  /*39f0*/  LDG.E.64 R4, desc[UR36][R4.64] ;  /* 0x0000002404047981 */ /* 0x000ea4000c1e1b00 */
[----:B--2---:R0:W2:Y:S01]  /*3a00*/  I2F.U64 R23, R4 ;  /* 0x0000000400177312 */ /* 0x0040a20000301000 */
[----:B------:R-:W-:Y:S05]  /*3a10*/  BRA `(.L_x_1052) ;  /* 0x0000000000087947 */ /* 0x000fea0003800000 */
.L_x_1076:
[----:B------:R-:W2:Y:S02]  /*3a20*/  LDG.E R4, desc[UR36][R4.64] ;  /* 0x0000002404047981 */ /* 0x000ea4000c1e1900 */
[----:B--2---:R-:W-:-:S07]  /*3a30*/  I2FP.F32.U32 R23, R4 ;  /* 0x0000000400177245 */ /* 0x004fce0000201000 */
.L_x_1052:
[----:B------:R-:W-:Y:S05]  /*3a40*/  BSYNC.RECONVERGENT B6 ;  /* 0x0000000000067941 */ /* 0x000fea0003800200 */
.L_x_1051:
[----:B------:R-:W1:Y:S01]  /*3a50*/  LDC.U8 R16, c[0x0][0x3bc] ;  /* 0x0000ef00ff107b82 */ /* 0x000e620000000000 */
[CC--:B------:R-:W-:Y:S01]  /*3a60*/  ISETP.GE.AND P2, PT, R19.reuse, R17.reuse, PT ;  /* 0x000000111300720c */ /* 0x0c0fe20003f46270 */
[C---:B------:R-:W-:Y:S01]  /*3a70*/  VIADD R0, R19.reuse, 0x100 ;  /* 0x0000010013007836 */ /* 0x040fe20000000000 */
[----:B------:R-:W-:Y:S01]  /*3a80*/  BSSY.RECONVERGENT B0, `(.L_x_1079) ;  /* 0x0000010000007945 */ /* 0x000fe20003800200 */
[C---:B0-2-4-:R-:W-:Y:S02]  /*3a90*/  VIADD R4, R19.reuse, 0x180 ;  /* 0x0000018013047836 */ /* 0x055fe40000000000 */
[----:B------:R-:W-:Y:S01]  /*3aa0*/  VIADD R26, R19, 0x80 ;  /* 0x00000080131a7836 */ /* 0x000fe20000000000 */
[-C--:B------:R-:W-:Y:S02]  /*3ab0*/  ISETP.GE.AND P0, PT, R0, R17.reuse, PT ;  /* 0x000000110000720c */ /* 0x080fe40003f06270 */
[-C--:B------:R-:W-:Y:S02]  /*3ac0*/  ISETP.GE.AND P1, PT, R4, R17.reuse, PT ;  /* 0x000000110400720c */ /* 0x080fe40003f26270 */
[----:B------:R-:W-:-:S03]  /*3ad0*/  ISETP.GE.AND P3, PT, R26, R17, PT ;  /* 0x000000111a00720c */ /* 0x000fc60003f66270 */
[----:B------:R-:W-:Y:S10]  /*3ae0*/  @P2 BRA `(.L_x_1080) ;  /* 0x0000000000242947 */ /* 0x000ff40003800000 */
[----:B-1-3-5:R-:W-:Y:S01]  /*3af0*/  FSETP.NE.FTZ.AND P4, PT, |R18|, +INF , PT ;  /* 0x7f8000001200780b */ /* 0x02afe20003f95200 */
[----:B------:R-:W0:-:S12]  /*3b00*/  LDC.64 R8, c[0x0][0x390] ;  /* 0x0000e400ff087b82 */ /* 0x000e180000000a00 */
[----:B------:R-:W1:Y:S01]  /*3b10*/  @!P4 LDC.64 R6, c[0x0][0x388] ;  /* 0x0000e200ff06cb82 */ /* 0x000e620000000a00 */
[----:B------:R-:W-:-:S05]  /*3b20*/  @!P4 IMAD.MOV.U32 R3, RZ, RZ, 0x3f800000 ;  /* 0x3f800000ff03c424 */ /* 0x000fca00078e00ff */
[----:B-1----:R2:W-:Y:S04]  /*3b30*/  @!P4 STG.E desc[UR36][R6.64], R3 ;  /* 0x000000030600c986 */ /* 0x0025e8000c101924 */
[----:B0-----:R-:W3:Y:S02]  /*3b40*/  LDG.E R9, desc[UR36][R8.64] ;  /* 0x0000002408097981 */ /* 0x001ee4000c1e1900 */
[----:B---3--:R-:W-:-:S13]  /*3b50*/  FSETP.NEU.FTZ.AND P4, PT, R9, 1, PT ;  /* 0x3f8000000900780b */ /* 0x008fda0003f9d000 */
[----:B------:R-:W-:-:S04]  /*3b60*/  @P4 FMUL.FTZ R18, R9, R18 ;  /* 0x0000001209124220 */ /* 0x000fc80000410000 */
[----:B--2---:R-:W-:-:S07]  /*3b70*/  IMAD.MOV.U32 R4, RZ, RZ, R18 ;  /* 0x000000ffff047224 */ /* 0x004fce00078e0012 */
.L_x_1080:
[----:B------:R-:W-:Y:S05]  /*3b80*/  BSYNC.RECONVERGENT B0 ;  /* 0x0000000000007941 */ /* 0x000fea0003800200 */
.L_x_1079:
[----:B------:R-:W-:Y:S04]  /*3b90*/  BSSY.RECONVERGENT B0, `(.L_x_1081) ;  /* 0x000000a000007945 */ /* 0x000fe80003800200 */
[----:B------:R-:W-:Y:S05]  /*3ba0*/  @P3 BRA `(.L_x_1082) ;  /* 0x0000000000203947 */ /* 0x000fea0003800000 */
[----:B-----5:R-:W-:Y:S01]  /*3bb0*/  FSETP.NE.FTZ.AND P3, PT, |R22|, +INF , PT ;  /* 0x7f8000001600780b */ /* 0x020fe20003f75200 */
[----:B------:R-:W0:-:S12]  /*3bc0*/  LDC.64 R8, c[0x0][0x390] ;  /* 0x0000e400ff087b82 */ /* 0x000e180000000a00 */
[----:B------:R-:W2:Y:S01]  /*3bd0*/  @!P3 LDC.64 R6, c[0x0][0x388] ;  /* 0x0000e200ff06bb82 */ /* 0x000ea20000000a00 */
[----:B------:R-:W-:-:S05]  /*3be0*/  @!P3 IMAD.MOV.U32 R3, RZ, RZ, 0x3f800000 ;  /* 0x3f800000ff03b424 */ /* 0x000fca00078e00ff */
[----:B--2---:R2:W-:Y:S04]  /*3bf0*/  @!P3 STG.E desc[UR36][R6.64], R3 ;  /* 0x000000030600b986 */ /* 0x0045e8000c101924 */
[----:B0-----:R-:W4:Y:S02]  /*3c00*/  LDG.E R9, desc[UR36][R8.64] ;  /* 0x0000002408097981 */ /* 0x001f24000c1e1900 */
[----:B----4-:R-:W-:-:S13]  /*3c10*/  FSETP.NEU.FTZ.AND P3, PT, R9, 1, PT ;  /* 0x3f8000000900780b */ /* 0x010fda0003f7d000 */
[----:B--2---:R-:W-:-:S07]  /*3c20*/  @P3 FMUL.FTZ R22, R9, R22 ;  /* 0x0000001609163220 */ /* 0x004fce0000410000 */
.L_x_1082:
[----:B------:R-:W-:Y:S05]  /*3c30*/  BSYNC.RECONVERGENT B0 ;  /* 0x0000000000007941 */ /* 0x000fea0003800200 */
.L_x_1081:
        /* <DEDUP_REMOVED lines=10> */
.L_x_1084:
[----:B------:R-:W-:Y:S05]  /*3ce0*/  BSYNC.RECONVERGENT B0 ;  /* 0x0000000000007941 */ /* 0x000fea0003800200 */
.L_x_1083:
        /* <DEDUP_REMOVED lines=9> */
[----:B------:R-:W-:-:S04]  /*3d80*/  @P0 FMUL.FTZ R23, R8, R23 ;  /* 0x0000001708170220 */ /* 0x000fc80000410000 */
[----:B-123--:R-:W-:-:S07]  /*3d90*/  IMAD.MOV.U32 R18, RZ, RZ, R23 ;  /* 0x000000ffff127224 */ /* 0x00efce00078e0017 */
.L_x_1086:
[----:B------:R-:W-:Y:S05]  /*3da0*/  BSYNC.RECONVERGENT B0 ;  /* 0x0000000000007941 */ /* 0x000fea0003800200 */
.L_x_1085:
[----:B------:R-:W-:Y:S04]  /*3db0*/  BSSY.RECONVERGENT B6, `(.L_x_1087) ;  /* 0x00000fc000067945 */ /* 0x000fe80003800200 */
[----:B------:R-:W-:Y:S05]  /*3dc0*/  @P2 BRA `(.L_x_1088) ;  /* 0x0000000c00e82947 */ /* 0x000fea0003800000 */
[----:B------:R-:W0:Y:S01]  /*3dd0*/  LDCU UR4, c[0x0][0x3c0] ;  /* 0x00007800ff0477ac */ /* 0x000e220008000800 */
[----:B------:R-:W2:Y:S01]  /*3de0*/  LDC.64 R8, c[0x0][0x3a0] ;  /* 0x0000e800ff087b82 */ /* 0x000ea20000000a00 */
[----:B------:R-:W-:Y:S01]  /*3df0*/  IMAD R0, R2, 0x200, R19 ;  /* 0x0000020002007824 */ /* 0x000fe200078e0213 */
[----:B-1----:R-:W-:-:S03]  /*3e00*/  PRMT R5, R16, 0x9910, RZ ;  /* 0x0000991010057816 */ /* 0x002fc600000000ff */
[----:B0-----:R-:W-:Y:S02]  /*3e10*/  IMAD R3, R0, UR4, RZ ;  /* 0x0000000400037c24 */ /* 0x001fe4000f8e02ff */
[----:B------:R-:W-:-:S05]  /*3e20*/  IMAD.MOV.U32 R0, RZ, RZ, R5 ;  /* 0x000000ffff007224 */ /* 0x000fca00078e0005 */
[----:B------:R-:W-:Y:S02]  /*3e30*/  ISETP.GT.AND P0, PT, R0, 0x9, PT ;  /* 0x000000090000780c */ /* 0x000fe40003f04270 */
[----:B--2---:R-:W-:-:S05]  /*3e40*/  IADD3 R8, P1, PT, R3, R8, RZ ;  /* 0x0000000803087210 */ /* 0x004fca0007f3e0ff */
        /* <DEDUP_REMOVED lines=10> */
[----:B------:R-:W0:Y:S01]  /*3ef0*/  F2I.FTZ.TRUNC.NTZ R3, R4 ;  /* 0x0000000400037305 */ /* 0x000e22000021f100 */
[----:B------:R-:W-:Y:S01]  /*3f00*/  IMAD.MOV.U32 R19, RZ, RZ, R26 ;  /* 0x000000ffff137224 */ /* 0x000fe200078e001a */
[----:B0-----:R0:W-:Y:S01]  /*3f10*/  STG.E.U8 desc[UR36][R8.64], R3 ;  /* 0x0000000308007986 */ /* 0x0011e2000c101124 */
[----:B------:R-:W-:Y:S05]  /*3f20*/  BRA `(.L_x_1088) ;  /* 0x0000000c00907947 */ /* 0x000fea0003800000 */
.L_x_1092:
[----:B------:R-:W0:Y:S01]  /*3f30*/  F2I.S64.TRUNC R4, R4 ;  /* 0x0000000400047311 */ /* 0x000e22000020d900 */
[----:B------:R-:W-:Y:S02]  /*3f40*/  IMAD.MOV.U32 R19, RZ, RZ, R26 ;  /* 0x000000ffff137224 */ /* 0x000fe400078e001a */
[----:B0-----:R-:W-:-:S05]  /*3f50*/  IMAD.MOV.U32 R3, RZ, RZ, R4 ;  /* 0x000000ffff037224 */ /* 0x001fca00078e0004 */
[----:B------:R0:W-:Y:S01]  /*3f60*/  STG.E.U8 desc[UR36][R8.64], R3 ;  /* 0x0000000308007986 */ /* 0x0001e2000c101124 */
[----:B------:R-:W-:Y:S05]  /*3f70*/  BRA `(.L_x_1088) ;  /* 0x0000000c007c7947 */ /* 0x000fea0003800000 */
.L_x_1091:
[----:B------:R-:W-:-:S13]  /*3f80*/  ISETP.NE.AND P0, PT, R0, 0x2, PT ;  /* 0x000000020000780c */ /* 0x000fda0003f05270 */
[----:B------:R-:W-:Y:S05]  /*3f90*/  @!P0 BRA `(.L_x_1094) ;  /* 0x0000000000308947 */ /* 0x000fea0003800000 */
[----:B------:R-:W-:-:S13]  /*3fa0*/  ISETP.NE.AND P0, PT, R0, 0x3, PT ;  /* 0x000000030000780c */ /* 0x000fda0003f05270 */
[----:B------:R-:W-:Y:S05]  /*3fb0*/  @!P0 BRA `(.L_x_1095) ;  /* 0x0000000000188947 */ /* 0x000fea0003800000 */
[----:B------:R-:W-:-:S13]  /*3fc0*/  ISETP.NE.AND P0, PT, R0, 0x4, PT ;  /* 0x000000040000780c */ /* 0x000fda0003f05270 */
[----:B------:R-:W-:Y:S05]  /*3fd0*/  @P0 BRA `(.L_x_1093) ;  /* 0x0000000800c00947 */ /* 0x000fea0003800000 */
[----:B------:R-:W0:Y:S01]  /*3fe0*/  F2I.S64.TRUNC R4, R4 ;  /* 0x0000000400047311 */ /* 0x000e22000020d900 */
[----:B------:R-:W-:Y:S01]  /*3ff0*/  IMAD.MOV.U32 R19, RZ, RZ, R26 ;  /* 0x000000ffff137224 */ /* 0x000fe200078e001a */
[----:B0-----:R2:W-:Y:S01]  /*4000*/  STG.E.64 desc[UR36][R8.64], R4 ;  /* 0x0000000408007986 */ /* 0x0015e2000c101b24 */
[----:B------:R-:W-:Y:S05]  /*4010*/  BRA `(.L_x_1088) ;  /* 0x0000000c00547947 */ /* 0x000fea0003800000 */
.L_x_1095:
[----:B------:R-:W0:Y:S01]  /*4020*/  F2I.FTZ.TRUNC.NTZ R3, R4 ;  /* 0x0000000400037305 */ /* 0x000e22000021f100 */
[----:B------:R-:W-:Y:S01]  /*4030*/  IMAD.MOV.U32 R19, RZ, RZ, R26 ;  /* 0x000000ffff137224 */ /* 0x000fe200078e001a */
[----:B0-----:R4:W-:Y:S01]  /*4040*/  STG.E desc[UR36][R8.64], R3 ;  /* 0x0000000308007986 */ /* 0x0019e2000c101924 */
[----:B------:R-:W-:Y:S05]  /*4050*/  BRA `(.L_x_1088) ;  /* 0x0000000c00447947 */ /* 0x000fea0003800000 */
.L_x_1094:
[----:B------:R-:W0:Y:S01]  /*4060*/  F2I.FTZ.TRUNC.NTZ R3, R4 ;  /* 0x0000000400037305 */ /* 0x000e22000021f100 */
[----:B------:R-:W-:Y:S01]  /*4070*/  IMAD.MOV.U32 R19, RZ, RZ, R26 ;  /* 0x000000ffff137224 */ /* 0x000fe200078e001a */
[----:B0-----:R0:W-:Y:S01]  /*4080*/  STG.E.U16 desc[UR36][R8.64], R3 ;  /* 0x0000000308007986 */ /* 0x0011e2000c101524 */
[----:B------:R-:W-:Y:S05]  /*4090*/  BRA `(.L_x_1088) ;  /* 0x0000000c00347947 */ /* 0x000fea0003800000 */
.L_x_1090:
[----:B------:R-:W-:-:S13]  /*40a0*/  ISETP.GT.AND P0, PT, R0, 0x6, PT ;  /* 0x000000060000780c */ /* 0x000fda0003f04270 */
[----:B------:R-:W-:Y:S05]  /*40b0*/  @P0 BRA `(.L_x_1096) ;  /* 0x00000000002c0947 */ /* 0x000fea0003800000 */
[----:B------:R-:W-:-:S13]  /*40c0*/  ISETP.NE.AND P0, PT, R0, 0x5, PT ;  /* 0x000000050000780c */ /* 0x000fda0003f05270 */
[----:B------:R-:W-:Y:S05]  /*40d0*/  @!P0 BRA `(.L_x_1097) ;  /* 0x0000000000148947 */ /* 0x000fea0003800000 */
[----:B------:R-:W-:-:S13]  /*40e0*/  ISETP.NE.AND P0, PT, R0, 0x6, PT ;  /* 0x000000060000780c */ /* 0x000fda0003f05270 */
[----:B------:R-:W-:Y:S05]  /*40f0*/  @P0 BRA `(.L_x_1093) ;  /* 0x0000000800780947 */ /* 0x000fea0003800000 */
[----:B------:R0:W-:Y:S01]  /*4100*/  STG.E desc[UR36][R8.64], R4 ;  /* 0x0000000408007986 */ /* 0x0001e2000c101924 */
[----:B------:R-:W-:Y:S01]  /*4110*/  IMAD.MOV.U32 R19, RZ, RZ, R26 ;  /* 0x000000ffff137224 */ /* 0x000fe200078e001a */
[----:B------:R-:W-:Y:S06]  /*4120*/  BRA `(.L_x_1088) ;  /* 0x0000000c00107947 */ /* 0x000fec0003800000 */
.L_x_1097:
[----:B------:R-:W-:Y:S01]  /*4130*/  F2FP.F16.F32.PACK_AB R4, RZ, R4 ;  /* 0x00000004ff04723e */ /* 0x000fe200000000ff */
[----:B------:R-:W-:-:S04]  /*4140*/  IMAD.MOV.U32 R19, RZ, RZ, R26 ;  /* 0x000000ffff137224 */ /* 0x000fc800078e001a */
[----:B------:R0:W-:Y:S01]  /*4150*/  STG.E.U16 desc[UR36][R8.64], R4 ;  /* 0x0000000408007986 */ /* 0x0001e2000c101524 */
[----:B------:R-:W-:Y:S05]  /*4160*/  BRA `(.L_x_1088) ;  /* 0x0000000c00007947 */ /* 0x000fea0003800000 */
.L_x_1096:
[----:B------:R-:W-:-:S13]  /*4170*/  ISETP.NE.AND P0, PT, R0, 0x7, PT ;  /* 0x000000070000780c */ /* 0x000fda0003f05270 */
[----:B------:R-:W-:Y:S05]  /*4180*/  @!P0 BRA `(.L_x_1098) ;  /* 0x0000000000348947 */ /* 0x000fea0003800000 */
[----:B------:R-:W-:-:S13]  /*4190*/  ISETP.NE.AND P0, PT, R0, 0x8, PT ;  /* 0x000000080000780c */ /* 0x000fda0003f05270 */
[----:B------:R-:W-:Y:S05]  /*41a0*/  @!P0 BRA `(.L_x_1099) ;  /* 0x0000000000188947 */ /* 0x000fea0003800000 */
[----:B------:R-:W-:-:S13]  /*41b0*/  ISETP.NE.AND P0, PT, R0, 0x9, PT ;  /* 0x000000090000780c */ /* 0x000fda0003f05270 */
[----:B------:R-:W-:Y:S05]  /*41c0*/  @P0 BRA `(.L_x_1093) ;  /* 0x0000000800440947 */ /* 0x000fea0003800000 */
[----:B------:R-:W-:Y:S02]  /*41d0*/  IMAD.MOV.U32 R5, RZ, RZ, RZ ;  /* 0x000000ffff057224 */ /* 0x000fe400078e00ff */
[----:B------:R-:W-:-:S03]  /*41e0*/  IMAD.MOV.U32 R19, RZ, RZ, R26 ;  /* 0x000000ffff137224 */ /* 0x000fc600078e001a */
[----:B------:R0:W-:Y:S01]  /*41f0*/  STG.E.64 desc[UR36][R8.64], R4 ;  /* 0x0000000408007986 */ /* 0x0001e2000c101b24 */
[----:B------:R-:W-:Y:S05]  /*4200*/  BRA `(.L_x_1088) ;  /* 0x0000000800d87947 */ /* 0x000fea0003800000 */
.L_x_1099:
[----:B------:R-:W-:Y:S01]  /*4210*/  F2FP.F16.F32.PACK_AB R3, RZ, R4 ;  /* 0x00000004ff03723e */ /* 0x000fe200000000ff */
[----:B------:R-:W-:-:S03]  /*4220*/  IMAD.MOV.U32 R19, RZ, RZ, R26 ;  /* 0x000000ffff137224 */ /* 0x000fc600078e001a */
[----:B------:R-:W-:-:S05]  /*4230*/  PRMT R3, R3, 0x5410, RZ ;  /* 0x0000541003037816 */ /* 0x000fca00000000ff */
[----:B------:R0:W-:Y:S01]  /*4240*/  STG.E desc[UR36][R8.64], R3 ;  /* 0x0000000308007986 */ /* 0x0001e2000c101924 */
[----:B------:R-:W-:Y:S05]  /*4250*/  BRA `(.L_x_1088) ;  /* 0x0000000800c47947 */ /* 0x000fea0003800000 */
.L_x_1098:
[----:B------:R-:W-:Y:S01]  /*4260*/  FMUL.FTZ R4, R4, 1 ;  /* 0x3f80000004047820 */ /* 0x000fe20000410000 */
[----:B------:R-:W-:-:S05]  /*4270*/  IMAD.MOV.U32 R19, RZ, RZ, R26 ;  /* 0x000000ffff137224 */ /* 0x000fca00078e001a */
[----:B------:R-:W0:Y:S02]  /*4280*/  F2F.F64.F32 R4, R4 ;  /* 0x0000000400047310 */ /* 0x000e240000201800 */
[----:B0-----:R0:W-:Y:S01]  /*4290*/  STG.E.64 desc[UR36][R8.64], R4 ;  /* 0x0000000408007986 */ /* 0x0011e2000c101b24 */
[----:B------:R-:W-:Y:S05]  /*42a0*/  BRA `(.L_x_1088) ;  /* 0x0000000800b07947 */ /* 0x000fea0003800000 */
.L_x_1089:
        /* <DEDUP_REMOVED lines=8> */
[----:B------:R-:W-:Y:S01]  /*4330*/  FSETP.NEU.FTZ.AND P0, PT, R4, RZ, PT ;  /* 0x000000ff0400720b */ /* 0x000fe20003f1d000 */
[----:B------:R-:W-:-:S03]  /*4340*/  IMAD.MOV.U32 R19, RZ, RZ, R26 ;  /* 0x000000ffff137224 */ /* 0x000fc600078e001a */
[----:B------:R-:W-:-:S05]  /*4350*/  SEL R3, RZ, 0x1, !P0 ;  /* 0x00000001ff037807 */ /* 0x000fca0004000000 */
[----:B------:R0:W-:Y:S01]  /*4360*/  STG.E.U8 desc[UR36][R8.64], R3 ;  /* 0x0000000308007986 */ /* 0x0001e2000c101124 */
[----:B------:R-:W-:Y:S05]  /*4370*/  BRA `(.L_x_1088) ;  /* 0x00000008007c7947 */ /* 0x000fea0003800000 */
.L_x_1102:
[----:B------:R-:W-:Y:S01]  /*4380*/  FMUL.FTZ R4, R4, 1 ;  /* 0x3f80000004047820 */ /* 0x000fe20000410000 */
[----:B------:R-:W-:Y:S01]  /*4390*/  CS2R R6, SRZ ;  /* 0x0000000000067805 */ /* 0x000fe2000001ff00 */
[----:B------:R-:W-:-:S04]  /*43a0*/  IMAD.MOV.U32 R19, RZ, RZ, R26 ;  /* 0x000000ffff137224 */ /* 0x000fc800078e001a */
[----:B------:R-:W0:Y:S02]  /*43b0*/  F2F.F64.F32 R4, R4 ;  /* 0x0000000400047310 */ /* 0x000e240000201800 */
[----:B0-----:R0:W-:Y:S01]  /*43c0*/  STG.E.128 desc[UR36][R8.64], R4 ;  /* 0x0000000408007986 */ /* 0x0011e2000c101d24 */
[----:B------:R-:W-:Y:S05]  /*43d0*/  BRA `(.L_x_1088) ;  /* 0x0000000800647947 */ /* 0x000fea0003800000 */
.L_x_1101:
[----:B------:R-:W-:-:S13]  /*43e0*/  ISETP.NE.AND P0, PT, R0, 0xf, PT ;  /* 0x0000000f0000780c */ /* 0x000fda0003f05270 */
[----:B------:R-:W-:Y:S05]  /*43f0*/  @!P0 BRA `(.L_x_1103) ;  /* 0x0000000000a08947 */ /* 0x000fea0003800000 */
[----:B------:R-:W-:-:S13]  /*4400*/  ISETP.NE.AND P0, PT, R0, 0x17, PT ;  /* 0x000000170000780c */ /* 0x000fda0003f05270 */
[----:B------:R-:W-:Y:S05]  /*4410*/  @!P0 BRA `(.L_x_1104) ;  /* 0x00000000004c8947 */ /* 0x000fea0003800000 */
[----:B------:R-:W-:-:S13]  /*4420*/  ISETP.NE.AND P0, PT, R0, 0x18, PT ;  /* 0x000000180000780c */ /* 0x000fda0003f05270 */
[----:B------:R-:W-:Y:S05]  /*4430*/  @P0 BRA `(.L_x_1093) ;  /* 0x0000000400a80947 */ /* 0x000fea0003800000 */
        /* <DEDUP_REMOVED lines=12> */
.L_x_1106:
[----:B------:R-:W-:Y:S05]  /*4500*/  BSYNC.RECONVERGENT B0 ;  /* 0x0000000000007941 */ /* 0x000fea0003800200 */
.L_x_1105:
[----:B------:R-:W-:Y:S01]  /*4510*/  LOP3.LUT R5, R0, 0x80, R5, 0xf8, !PT ;  /* 0x0000008000057812 */ /* 0x000fe200078ef805 */
[----:B------:R-:W-:-:S04]  /*4520*/  IMAD.MOV.U32 R19, RZ, RZ, R26 ;  /* 0x000000ffff137224 */ /* 0x000fc800078e001a */
[----:B------:R0:W-:Y:S01]  /*4530*/  STG.E.U8 desc[UR36][R8.64], R5 ;  /* 0x0000000508007986 */ /* 0x0001e2000c101124 */
[----:B------:R-:W-:Y:S05]  /*4540*/  BRA `(.L_x_1088) ;  /* 0x0000000800087947 */ /* 0x000fea0003800000 */
.L_x_1104:
        /* <DEDUP_REMOVED lines=14> */
.L_x_1108:
[----:B------:R-:W-:Y:S05]  /*4630*/  BSYNC.RECONVERGENT B0 ;  /* 0x0000000000007941 */ /* 0x000fea0003800200 */
.L_x_1107:
[----:B------:R-:W-:Y:S01]  /*4640*/  LOP3.LUT R3, R0, 0x80, R7, 0xf8, !PT ;  /* 0x0000008000037812 */ /* 0x000fe200078ef807 */
[----:B------:R-:W-:-:S04]  /*4650*/  IMAD.MOV.U32 R19, RZ, RZ, R26 ;  /* 0x000000ffff137224 */ /* 0x000fc800078e001a */
[----:B------:R0:W-:Y:S01]  /*4660*/  STG.E.U8 desc[UR36][R8.64], R3 ;  /* 0x0000000308007986 */ /* 0x0001e2000c101124 */
[----:B------:R-:W-:Y:S05]  /*4670*/  BRA `(.L_x_1088) ;  /* 0x0000000400bc7947 */ /* 0x000fea0003800000 */
.L_x_1103:
[----:B------:R-:W-:Y:S01]  /*4680*/  F2FP.BF16.F32.PACK_AB R4, RZ, R4 ;  /* 0x00000004ff04723e */ /* 0x000fe200000010ff */
[----:B------:R-:W-:-:S04]  /*4690*/  IMAD.MOV.U32 R19, RZ, RZ, R26 ;  /* 0x000000ffff137224 */ /* 0x000fc800078e001a */
[----:B------:R0:W-:Y:S01]  /*46a0*/  STG.E.U16 desc[UR36][R8.64], R4 ;  /* 0x0000000408007986 */ /* 0x0001e2000c101524 */
[----:B------:R-:W-:Y:S05]  /*46b0*/  BRA `(.L_x_1088) ;  /* 0x0000000400ac7947 */ /* 0x000fea0003800000 */
.L_x_1100:
        /* <DEDUP_REMOVED lines=8> */
[----:B------:R-:W0:Y:S01]  /*4740*/  F2I.FTZ.U32.TRUNC.NTZ R3, R4 ;  /* 0x0000000400037305 */ /* 0x000e22000021f000 */
[----:B------:R-:W-:Y:S01]  /*4750*/  IMAD.MOV.U32 R19, RZ, RZ, R26 ;  /* 0x000000ffff137224 */ /* 0x000fe200078e001a */
[----:B0-----:R0:W-:Y:S01]  /*4760*/  STG.E.U16 desc[UR36][R8.64], R3 ;  /* 0x0000000308007986 */ /* 0x0011e2000c101524 */
[----:B------:R-:W-:Y:S05]  /*4770*/  BRA `(.L_x_1088) ;  /* 0x00000004007c7947 */ /* 0x000fea0003800000 */
.L_x_1111:
        /* <DEDUP_REMOVED lines=12> */
.L_x_1114:
[----:B------:R-:W-:-:S04]  /*4840*/  SHF.R.U32.HI R0, RZ, 0x14, R4 ;  /* 0x00000014ff007819 */ /* 0x000fc80000011604 */
[----:B------:R-:W-:-:S04]  /*4850*/  LOP3.LUT R3, R0, 0x1, RZ, 0xc0, !PT ;  /* 0x0000000100037812 */ /* 0x000fc800078ec0ff */
[----:B------:R-:W-:-:S04]  /*4860*/  IADD3 R0, PT, PT, R4, 0x487ffff, R3 ;  /* 0x0487ffff04007810 */ /* 0x000fc80007ffe003 */
[----:B------:R-:W-:-:S04]  /*4870*/  SHF.R.U32.HI R0, RZ, 0x14, R0 ;  /* 0x00000014ff007819 */ /* 0x000fc80000011600 */
[----:B------:R-:W-:-:S07]  /*4880*/  LOP3.LUT R3, R0, 0xff, RZ, 0xc0, !PT ;  /* 0x000000ff00037812 */ /* 0x000fce00078ec0ff */
.L_x_1115:
[----:B------:R-:W-:-:S04]  /*4890*/  SHF.R.U32.HI R4, RZ, 0x18, R4 ;  /* 0x00000018ff047819 */ /* 0x000fc80000011604 */
[----:B------:R-:W-:-:S04]  /*48a0*/  LOP3.LUT R3, R3, 0x80, R4, 0xf8, !PT ;  /* 0x0000008003037812 */ /* 0x000fc800078ef804 */
[----:B------:R-:W-:-:S07]  /*48b0*/  PRMT R0, R3, 0x7610, R0 ;  /* 0x0000761003007816 */ /* 0x000fce0000000000 */
.L_x_1113:
[----:B------:R-:W-:Y:S05]  /*48c0*/  BSYNC.RECONVERGENT B0 ;  /* 0x0000000000007941 */ /* 0x000fea0003800200 */
.L_x_1112:
[----:B------:R0:W-:Y:S01]  /*48d0*/  STG.E.U8 desc[UR36][R8.64], R0 ;  /* 0x0000000008007986 */ /* 0x0001e2000c101124 */
[----:B------:R-:W-:Y:S01]  /*48e0*/  IMAD.MOV.U32 R19, RZ, RZ, R26 ;  /* 0x000000ffff137224 */ /* 0x000fe200078e001a */
[----:B------:R-:W-:Y:S06]  /*48f0*/  BRA `(.L_x_1088) ;  /* 0x00000004001c7947 */ /* 0x000fec0003800000 */
.L_x_1110:
        /* <DEDUP_REMOVED lines=12> */
.L_x_1118:
[----:B------:R-:W-:-:S04]  /*49c0*/  SHF.R.U32.HI R0, RZ, 0x15, R4 ;  /* 0x00000015ff007819 */ /* 0x000fc80000011604 */
[----:B------:R-:W-:-:S04]  /*49d0*/  LOP3.LUT R3, R0, 0x1, RZ, 0xc0, !PT ;  /* 0x0000000100037812 */ /* 0x000fc800078ec0ff */
[----:B------:R-:W-:-:S04]  /*49e0*/  IADD3 R0, PT, PT, R4, 0x88fffff, R3 ;  /* 0x088fffff04007810 */ /* 0x000fc80007ffe003 */
[----:B------:R-:W-:-:S04]  /*49f0*/  SHF.R.U32.HI R0, RZ, 0x15, R0 ;  /* 0x00000015ff007819 */ /* 0x000fc80000011600 */
[----:B------:R-:W-:-:S07]  /*4a00*/  LOP3.LUT R3, R0, 0xff, RZ, 0xc0, !PT ;  /* 0x000000ff00037812 */ /* 0x000fce00078ec0ff */
.L_x_1119:
[----:B------:R-:W-:-:S04]  /*4a10*/  SHF.R.U32.HI R4, RZ, 0x18, R4 ;  /* 0x00000018ff047819 */ /* 0x000fc80000011604 */
[----:B------:R-:W-:-:S04]  /*4a20*/  LOP3.LUT R3, R3, 0x80, R4, 0xf8, !PT ;  /* 0x0000008003037812 */ /* 0x000fc800078ef804 */
[----:B------:R-:W-:-:S07]  /*4a30*/  PRMT R0, R3, 0x7610, R0 ;  /* 0x0000761003007816 */ /* 0x000fce0000000000 */
.L_x_1117:
[----:B------:R-:W-:Y:S05]  /*4a40*/  BSYNC.RECONVERGENT B0 ;  /* 0x0000000000007941 */ /* 0x000fea0003800200 */
.L_x_1116:
[----:B------:R0:W-:Y:S01]  /*4a50*/  STG.E.U8 desc[UR36][R8.64], R0 ;  /* 0x0000000008007986 */ /* 0x0001e2000c101124 */
[----:B------:R-:W-:Y:S01]  /*4a60*/  IMAD.MOV.U32 R19, RZ, RZ, R26 ;  /* 0x000000ffff137224 */ /* 0x000fe200078e001a */
[----:B------:R-:W-:Y:S06]  /*4a70*/  BRA `(.L_x_1088) ;  /* 0x0000000000bc7947 */ /* 0x000fec0003800000 */
.L_x_1109:
[----:B------:R-:W-:-:S13]  /*4a80*/  ISETP.NE.AND P0, PT, R0, 0x1c, PT ;  /* 0x0000001c0000780c */ /* 0x000fda0003f05270 */
[----:B------:R-:W-:Y:S05]  /*4a90*/  @!P0 BRA `(.L_x_1120) ;  /* 0x0000000000a88947 */ /* 0x000fea0003800000 */
[----:B------:R-:W-:-:S13]  /*4aa0*/  ISETP.NE.AND P0, PT, R0, 0x1d, PT ;  /* 0x0000001d0000780c */ /* 0x000fda0003f05270 */
[----:B------:R-:W-:Y:S05]  /*4ab0*/  @!P0 BRA `(.L_x_1121) ;  /* 0x0000000000908947 */ /* 0x000fea0003800000 */
[----:B------:R-:W-:-:S13]  /*4ac0*/  ISETP.NE.AND P0, PT, R0, 0x2c, PT ;  /* 0x0000002c0000780c */ /* 0x000fda0003f05270 */
[----:B------:R-:W-:Y:S05]  /*4ad0*/  @!P0 BRA `(.L_x_1122) ;  /* 0x0000000000488947 */ /* 0x000fea0003800000 */
.L_x_1093:
[----:B------:R-:W-:Y:S01]  /*4ae0*/  MOV R14, 0x120 ;  /* 0x00000120000e7802 */ /* 0x000fe20000000f00 */
[----:B------:R-:W0:Y:S01]  /*4af0*/  LDCU.64 UR6, c[0x4][0x110] ;  /* 0x01002200ff0677ac */ /* 0x000e220008000a00 */
[----:B------:R-:W-:Y:S02]  /*4b00*/  IMAD.MOV.U32 R8, RZ, RZ, 0x65 ;  /* 0x00000065ff087424 */ /* 0x000fe400078e00ff */
[----:B------:R-:W-:Y:S01]  /*4b10*/  IMAD.MOV.U32 R12, RZ, RZ, 0x1 ;  /* 0x00000001ff0c7424 */ /* 0x000fe200078e00ff */
[----:B------:R-:W1:Y:S01]  /*4b20*/  LDCU.64 UR8, c[0x4][0x118] ;  /* 0x01002300ff0877ac */ /* 0x000e620008000a00 */
[----:B------:R-:W2:Y:S01]  /*4b30*/  LDC.64 R14, c[0x4][R14] ;  /* 0x010000000e0e7b82 */ /* 0x000ea20000000a00 */
[----:B------:R-:W-:Y:S01]  /*4b40*/  IMAD.MOV.U32 R13, RZ, RZ, RZ ;  /* 0x000000ffff0d7224 */ /* 0x000fe200078e00ff */
[----:B------:R-:W4:Y:S01]  /*4b50*/  LDCU.64 UR4, c[0x4][0x18] ;  /* 0x01000300ff0477ac */ /* 0x000f220008000a00 */
[----:B0-----:R-:W-:Y:S02]  /*4b60*/  IMAD.U32 R4, RZ, RZ, UR6 ;  /* 0x00000006ff047e24 */ /* 0x001fe4000f8e00ff */
[----:B------:R-:W-:-:S02]  /*4b70*/  IMAD.U32 R5, RZ, RZ, UR7 ;  /* 0x00000007ff057e24 */ /* 0x000fc4000f8e00ff */
[----:B-1----:R-:W-:Y:S02]  /*4b80*/  IMAD.U32 R6, RZ, RZ, UR8 ;  /* 0x00000008ff067e24 */ /* 0x002fe4000f8e00ff */
[----:B------:R-:W-:Y:S02]  /*4b90*/  IMAD.U32 R7, RZ, RZ, UR9 ;  /* 0x00000009ff077e24 */ /* 0x000fe4000f8e00ff */
[----:B----4-:R-:W-:Y:S02]  /*4ba0*/  IMAD.U32 R10, RZ, RZ, UR4 ;  /* 0x00000004ff0a7e24 */ /* 0x010fe4000f8e00ff */
[----:B------:R-:W-:-:S07]  /*4bb0*/  IMAD.U32 R11, RZ, RZ, UR5 ;  /* 0x00000005ff0b7e24 */ /* 0x000fce000f8e00ff */
[----:B------:R-:W-:-:S07]  /*4bc0*/  LEPC R20, `(.L_x_1123) ;  /* 0x000000001014794e */ /* 0x000fce0000000000 */
[----:B--23-5:R-:W-:Y:S05]  /*4bd0*/  CALL.ABS.NOINC R14 ;  /* 0x000000000e007343 */ /* 0x02cfea0003c00000 */
.L_x_1123:
[----:B------:R-:W-:Y:S01]  /*4be0*/  IMAD.MOV.U32 R19, RZ, RZ, R26 ;  /* 0x000000ffff137224 */ /* 0x000fe200078e001a */
[----:B------:R-:W-:Y:S06]  /*4bf0*/  BRA `(.L_x_1088) ;  /* 0x00000000005c7947 */ /* 0x000fec0003800000 */
.L_x_1122:
[----:B------:R-:W-:Y:S01]  /*4c00*/  SHF.R.U32.HI R5, RZ, 0x17, R4 ;  /* 0x00000017ff057819 */ /* 0x000fe20000011604 */
[----:B------:R-:W-:-:S03]  /*4c10*/  IMAD.MOV.U32 R19, RZ, RZ, R26 ;  /* 0x000000ffff137224 */ /* 0x000fc600078e001a */
        /* <DEDUP_REMOVED lines=14> */
.L_x_1121:
[----:B------:R-:W0:Y:S01]  /*4d00*/  F2I.U64.TRUNC R4, R4 ;  /* 0x0000000400047311 */ /* 0x000e22000020d800 */
[----:B------:R-:W-:Y:S01]  /*4d10*/  IMAD.MOV.U32 R19, RZ, RZ, R26 ;  /* 0x000000ffff137224 */ /* 0x000fe200078e001a */
[----:B0-----:R0:W-:Y:S01]  /*4d20*/  STG.E.64 desc[UR36][R8.64], R4 ;  /* 0x0000000408007986 */ /* 0x0011e2000c101b24 */
[----:B------:R-:W-:Y:S05]  /*4d30*/  BRA `(.L_x_1088) ;  /* 0x00000000000c7947 */ /* 0x000fea0003800000 */
.L_x_1120:
[----:B------:R-:W0:Y:S01]  /*4d40*/  F2I.FTZ.U32.TRUNC.NTZ R3, R4 ;  /* 0x0000000400037305 */ /* 0x000e22000021f000 */
[----:B------:R-:W-:Y:S01]  /*4d50*/  IMAD.MOV.U32 R19, RZ, RZ, R26 ;  /* 0x000000ffff137224 */ /* 0x000fe200078e001a */
[----:B0-----:R0:W-:Y:S06]  /*4d60*/  STG.E desc[UR36][R8.64], R3 ;  /* 0x0000000308007986 */ /* 0x0011ec000c101924 */
.L_x_1088:
[----:B------:R-:W-:Y:S05]  /*4d70*/  BSYNC.RECONVERGENT B6 ;  /* 0x0000000000067941 */ /* 0x000fea0003800200 */
.L_x_1087:
[----:B------:R-:W-:Y:S01]  /*4d80*/  ISETP.GE.AND P0, PT, R19, R17, PT ;  /* 0x000000111300720c */ /* 0x000fe20003f06270 */
[----:B------:R-:W-:-:S12]  /*4d90*/  BSSY.RECONVERGENT B6, `(.L_x_1124) ;  /* 0x00001cc000067945 */ /* 0x000fd80003800200 */
[----:B------:R-:W-:Y:S05]  /*4da0*/  @P0 BRA `(.L_x_1125) ;  /* 0x0000001c00280947 */ /* 0x000fea0003800000 */
[----:B------:R-:W3:Y:S01]  /*4db0*/  LDCU UR4, c[0x0][0x3c0] ;  /* 0x00007800ff0477ac */ /* 0x000ee20008000800 */
[----:B0-2-4-:R-:W0:Y:S01]  /*4dc0*/  LDC.64 R8, c[0x0][0x3a0] ;  /* 0x0000e800ff087b82 */ /* 0x015e220000000a00 */
[----:B------:R-:W-:Y:S01]  /*4dd0*/  IMAD R0, R2, 0x200, R19 ;  /* 0x0000020002007824 */ /* 0x000fe200078e0213 */
[----:B-1----:R-:W-:-:S03]  /*4de0*/  PRMT R4, R16, 0x9910, RZ ;  /* 0x0000991010047816 */ /* 0x002fc600000000ff */
[----:B---3--:R-:W-:Y:S02]  /*4df0*/  IMAD R3, R0, UR4, RZ ;  /* 0x0000000400037c24 */ /* 0x008fe4000f8e02ff */
        /* <DEDUP_REMOVED lines=13> */
[----:B-----5:R-:W0:Y:S02]  /*4ed0*/  F2I.FTZ.TRUNC.NTZ R3, R22 ;  /* 0x0000001600037305 */ /* 0x020e24000021f100 */
[----:B0-----:R1:W-:Y:S01]  /*4ee0*/  STG.E.U8 desc[UR36][R8.64], R3 ;  /* 0x0000000308007986 */ /* 0x0013e2000c101124 */
[----:B------:R-:W-:Y:S05]  /*4ef0*/  BRA `(.L_x_1131) ;  /* 0x0000000c00387947 */ /* 0x000fea0003800000 */
.L_x_1129:
[----:B-----5:R-:W0:Y:S02]  /*4f00*/  F2I.S64.TRUNC R22, R22 ;  /* 0x0000001600167311 */ /* 0x020e24000020d900 */
[----:B0-----:R-:W-:-:S05]  /*4f10*/  IMAD.MOV.U32 R3, RZ, RZ, R22 ;  /* 0x000000ffff037224 */ /* 0x001fca00078e0016 */
[----:B------:R0:W-:Y:S01]  /*4f20*/  STG.E.U8 desc[UR36][R8.64], R3 ;  /* 0x0000000308007986 */ /* 0x0001e2000c101124 */
[----:B------:R-:W-:Y:S05]  /*4f30*/  BRA `(.L_x_1131) ;  /* 0x0000000c00287947 */ /* 0x000fea0003800000 */
.L_x_1128:
[----:B------:R-:W-:-:S13]  /*4f40*/  ISETP.NE.AND P0, PT, R0, 0x2, PT ;  /* 0x000000020000780c */ /* 0x000fda0003f05270 */
[----:B------:R-:W-:Y:S05]  /*4f50*/  @!P0 BRA `(.L_x_1132) ;  /* 0x0000000000288947 */ /* 0x000fea0003800000 */
[----:B------:R-:W-:-:S13]  /*4f60*/  ISETP.NE.AND P0, PT, R0, 0x3, PT ;  /* 0x000000030000780c */ /* 0x000fda0003f05270 */
[----:B------:R-:W-:Y:S05]  /*4f70*/  @!P0 BRA `(.L_x_1133) ;  /* 0x0000000000148947 */ /* 0x000fea0003800000 */
[----:B------:R-:W-:-:S13]  /*4f80*/  ISETP.NE.AND P0, PT, R0, 0x4, PT ;  /* 0x000000040000780c */ /* 0x000fda0003f05270 */
[----:B------:R-:W-:Y:S05]  /*4f90*/  @P0 BRA `(.L_x_1130) ;  /* 0x0000000800380947 */ /* 0x000fea0003800000 */
[----:B-----5:R-:W0:Y:S02]  /*4fa0*/  F2I.S64.TRUNC R22, R22 ;  /* 0x0000001600167311 */ /* 0x020e24000020d900 */
[----:B0-----:R4:W-:Y:S01]  /*4fb0*/  STG.E.64 desc[UR36][R8.64], R22 ;  /* 0x0000001608007986 */ /* 0x0019e2000c101b24 */
[----:B------:R-:W-:Y:S05]  /*4fc0*/  BRA `(.L_x_1131) ;  /* 0x0000000c00047947 */ /* 0x000fea0003800000 */
.L_x_1133:
[----:B-----5:R-:W0:Y:S02]  /*4fd0*/  F2I.FTZ.TRUNC.NTZ R3, R22 ;  /* 0x0000001600037305 */ /* 0x020e24000021f100 */
[----:B0-----:R3:W-:Y:S01]  /*4fe0*/  STG.E desc[UR36][R8.64], R3 ;  /* 0x0000000308007986 */ /* 0x0017e2000c101924 */
[----:B------:R-:W-:Y:S05]  /*4ff0*/  BRA `(.L_x_1131) ;  /* 0x0000000800f87947 */ /* 0x000fea0003800000 */
.L_x_1132:
[----:B-----5:R-:W0:Y:S02]  /*5000*/  F2I.FTZ.TRUNC.NTZ R3, R22 ;  /* 0x0000001600037305 */ /* 0x020e24000021f100 */
[----:B0-----:R2:W-:Y:S01]  /*5010*/  STG.E.U16 desc[UR36][R8.64], R3 ;  /* 0x0000000308007986 */ /* 0x0015e2000c101524 */
[----:B------:R-:W-:Y:S05]  /*5020*/  BRA `(.L_x_1131) ;  /* 0x0000000800ec7947 */ /* 0x000fea0003800000 */
.L_x_1127:
[----:B------:R-:W-:-:S13]  /*5030*/  ISETP.GT.AND P0, PT, R0, 0x6, PT ;  /* 0x000000060000780c */ /* 0x000fda0003f04270 */
[----:B------:R-:W-:Y:S05]  /*5040*/  @P0 BRA `(.L_x_1134) ;  /* 0x0000000000240947 */ /* 0x000fea0003800000 */
[----:B------:R-:W-:-:S13]  /*5050*/  ISETP.NE.AND P0, PT, R0, 0x5, PT ;  /* 0x000000050000780c */ /* 0x000fda0003f05270 */
[----:B------:R-:W-:Y:S05]  /*5060*/  @!P0 BRA `(.L_x_1135) ;  /* 0x0000000000108947 */ /* 0x000fea0003800000 */
[----:B------:R-:W-:-:S13]  /*5070*/  ISETP.NE.AND P0, PT, R0, 0x6, PT ;  /* 0x000000060000780c */ /* 0x000fda0003f05270 */
[----:B------:R-:W-:Y:S05]  /*5080*/  @P0 BRA `(.L_x_1130) ;  /* 0x0000000400fc0947 */ /* 0x000fea0003800000 */
[----:B-----5:R0:W-:Y:S01]  /*5090*/  STG.E desc[UR36][R8.64], R22 ;  /* 0x0000001608007986 */ /* 0x0201e2000c101924 */
[----:B------:R-:W-:Y:S05]  /*50a0*/  BRA `(.L_x_1131) ;  /* 0x0000000800cc7947 */ /* 0x000fea0003800000 */
.L_x_1135:
[----:B-----5:R-:W-:-:S05]  /*50b0*/  F2FP.F16.F32.PACK_AB R22, RZ, R22 ;  /* 0x00000016ff16723e */ /* 0x020fca00000000ff */
[----:B------:R0:W-:Y:S01]  /*50c0*/  STG.E.U16 desc[UR36][R8.64], R22 ;  /* 0x0000001608007986 */ /* 0x0001e2000c101524 */
[----:B------:R-:W-:Y:S05]  /*50d0*/  BRA `(.L_x_1131) ;  /* 0x0000000800c07947 */ /* 0x000fea0003800000 */
.L_x_1134:
[----:B------:R-:W-:-:S13]  /*50e0*/  ISETP.NE.AND P0, PT, R0, 0x7, PT ;  /* 0x000000070000780c */ /* 0x000fda0003f05270 */
[----:B------:R-:W-:Y:S05]  /*50f0*/  @!P0 BRA `(.L_x_1136) ;  /* 0x00000000002c8947 */ /* 0x000fea0003800000 */
[----:B------:R-:W-:-:S13]  /*5100*/  ISETP.NE.AND P0, PT, R0, 0x8, PT ;  /* 0x000000080000780c */ /* 0x000fda0003f05270 */
[----:B------:R-:W-:Y:S05]  /*5110*/  @!P0 BRA `(.L_x_1137) ;  /* 0x0000000000148947 */ /* 0x000fea0003800000 */
[----:B------:R-:W-:-:S13]  /*5120*/  ISETP.NE.AND P0, PT, R0, 0x9, PT ;  /* 0x000000090000780c */ /* 0x000fda0003f05270 */
[----:B------:R-:W-:Y:S05]  /*5130*/  @P0 BRA `(.L_x_1130) ;  /* 0x0000000400d00947 */ /* 0x000fea0003800000 */
[----:B-----5:R-:W-:-:S05]  /*5140*/  IMAD.MOV.U32 R23, RZ, RZ, RZ ;  /* 0x000000ffff177224 */ /* 0x020fca00078e00ff */
[----:B------:R0:W-:Y:S01]  /*5150*/  STG.E.64 desc[UR36][R8.64], R22 ;  /* 0x0000001608007986 */ /* 0x0001e2000c101b24 */
[----:B------:R-:W-:Y:S05]  /*5160*/  BRA `(.L_x_1131) ;  /* 0x00000008009c7947 */ /* 0x000fea0003800000 */
.L_x_1137:
[----:B-----5:R-:W-:-:S04]  /*5170*/  F2FP.F16.F32.PACK_AB R3, RZ, R22 ;  /* 0x00000016ff03723e */ /* 0x020fc800000000ff */
[----:B------:R-:W-:-:S05]  /*5180*/  PRMT R3, R3, 0x5410, RZ ;  /* 0x0000541003037816 */ /* 0x000fca00000000ff */
[----:B------:R0:W-:Y:S01]  /*5190*/  STG.E desc[UR36][R8.64], R3 ;  /* 0x0000000308007986 */ /* 0x0001e2000c101924 */
[----:B------:R-:W-:Y:S05]  /*51a0*/  BRA `(.L_x_1131) ;  /* 0x00000008008c7947 */ /* 0x000fea0003800000 */
.L_x_1136:
[----:B-----5:R-:W-:-:S06]  /*51b0*/  FMUL.FTZ R4, R22, 1 ;  /* 0x3f80000016047820 */ /* 0x020fcc0000410000 */
[----:B------:R-:W0:Y:S02]  /*51c0*/  F2F.F64.F32 R4, R4 ;  /* 0x0000000400047310 */ /* 0x000e240000201800 */
[----:B0-----:R0:W-:Y:S01]  /*51d0*/  STG.E.64 desc[UR36][R8.64], R4 ;  /* 0x0000000408007986 */ /* 0x0011e2000c101b24 */
[----:B------:R-:W-:Y:S05]  /*51e0*/  BRA `(.L_x_1131) ;  /* 0x00000008007c7947 */ /* 0x000fea0003800000 */
.L_x_1126:
        /* <DEDUP_REMOVED lines=10> */
[----:B-----5:R-:W0:Y:S02]  /*5290*/  F2I.FTZ.U32.TRUNC.NTZ R3, R22 ;  /* 0x0000001600037305 */ /* 0x020e24000021f000 */
[----:B0-----:R0:W-:Y:S01]  /*52a0*/  STG.E.U16 desc[UR36][R8.64], R3 ;  /* 0x0000000308007986 */ /* 0x0011e2000c101524 */
[----:B------:R-:W-:Y:S05]  /*52b0*/  BRA `(.L_x_1131) ;  /* 0x0000000800487947 */ /* 0x000fea0003800000 */
.L_x_1141:
[----:B-----5:R-:W-:Y:S01]  /*52c0*/  LOP3.LUT R5, R22, 0x7fffffff, RZ, 0xc0, !PT ;  /* 0x7fffffff16057812 */ /* 0x020fe200078ec0ff */
        /* <DEDUP_REMOVED lines=15> */
.L_x_1144:
[----:B------:R-:W-:-:S04]  /*53c0*/  SHF.R.U32.HI R22, RZ, 0x18, R22 ;  /* 0x00000018ff167819 */ /* 0x000fc80000011616 */
[----:B------:R-:W-:-:S04]  /*53d0*/  LOP3.LUT R3, R3, 0x80, R22, 0xf8, !PT ;  /* 0x0000008003037812 */ /* 0x000fc800078ef816 */
[----:B------:R-:W-:-:S07]  /*53e0*/  PRMT R4, R3, 0x7610, R4 ;  /* 0x0000761003047816 */ /* 0x000fce0000000004 */
.L_x_1143:
[----:B------:R-:W-:Y:S05]  /*53f0*/  BSYNC.RECONVERGENT B0 ;  /* 0x0000000000007941 */ /* 0x000fea0003800200 */
.L_x_1142:
[----:B------:R0:W-:Y:S01]  /*5400*/  STG.E.U8 desc[UR36][R8.64], R4 ;  /* 0x0000000408007986 */ /* 0x0001e2000c101124 */
[----:B------:R-:W-:Y:S05]  /*5410*/  BRA `(.L_x_1131) ;  /* 0x0000000400f07947 */ /* 0x000fea0003800000 */
.L_x_1140:
        /* <DEDUP_REMOVED lines=16> */
.L_x_1147:
[----:B------:R-:W-:-:S04]  /*5520*/  SHF.R.U32.HI R22, RZ, 0x18, R22 ;  /* 0x00000018ff167819 */ /* 0x000fc80000011616 */
[----:B------:R-:W-:-:S04]  /*5530*/  LOP3.LUT R3, R3, 0x80, R22, 0xf8, !PT ;  /* 0x0000008003037812 */ /* 0x000fc800078ef816 */
[----:B------:R-:W-:-:S07]  /*5540*/  PRMT R4, R3, 0x7610, R4 ;  /* 0x0000761003047816 */ /* 0x000fce0000000004 */
.L_x_1146:
[----:B------:R-:W-:Y:S05]  /*5550*/  BSYNC.RECONVERGENT B0 ;  /* 0x0000000000007941 */ /* 0x000fea0003800200 */
.L_x_1145:
[----:B------:R0:W-:Y:S01]  /*5560*/  STG.E.U8 desc[UR36][R8.64], R4 ;  /* 0x0000000408007986 */ /* 0x0001e2000c101124 */
[----:B------:R-:W-:Y:S05]  /*5570*/  BRA `(.L_x_1131) ;  /* 0x0000000400987947 */ /* 0x000fea0003800000 */
.L_x_1139:
[----:B------:R-:W-:-:S13]  /*5580*/  ISETP.NE.AND P0, PT, R0, 0x1c, PT ;  /* 0x0000001c0000780c */ /* 0x000fda0003f05270 */
[----:B------:R-:W-:Y:S05]  /*5590*/  @!P0 BRA `(.L_x_1148) ;  /* 0x0000000000588947 */ /* 0x000fea0003800000 */
[----:B------:R-:W-:-:S13]  /*55a0*/  ISETP.NE.AND P0, PT, R0, 0x1d, PT ;  /* 0x0000001d0000780c */ /* 0x000fda0003f05270 */
[----:B------:R-:W-:Y:S05]  /*55b0*/  @!P0 BRA `(.L_x_1149) ;  /* 0x0000000000448947 */ /* 0x000fea0003800000 */
[----:B------:R-:W-:-:S13]  /*55c0*/  ISETP.NE.AND P0, PT, R0, 0x2c, PT ;  /* 0x0000002c0000780c */ /* 0x000fda0003f05270 */
[----:B------:R-:W-:Y:S05]  /*55d0*/  @P0 BRA `(.L_x_1130) ;  /* 0x0000000000a80947 */ /* 0x000fea0003800000 */
[----:B-----5:R-:W-:-:S04]  /*55e0*/  SHF.R.U32.HI R4, RZ, 0x17, R22 ;  /* 0x00000017ff047819 */ /* 0x020fc80000011616 */
        /* <DEDUP_REMOVED lines=14> */
.L_x_1149:
[----:B-----5:R-:W0:Y:S02]  /*56d0*/  F2I.U64.TRUNC R22, R22 ;  /* 0x0000001600167311 */ /* 0x020e24000020d800 */
[----:B0-----:R0:W-:Y:S01]  /*56e0*/  STG.E.64 desc[UR36][R8.64], R22 ;  /* 0x0000001608007986 */ /* 0x0011e2000c101b24 */
[----:B------:R-:W-:Y:S05]  /*56f0*/  BRA `(.L_x_1131) ;  /* 0x0000000400387947 */ /* 0x000fea0003800000 */
.L_x_1148:
[----:B-----5:R-:W0:Y:S02]  /*5700*/  F2I.FTZ.U32.TRUNC.NTZ R3, R22 ;  /* 0x0000001600037305 */ /* 0x020e24000021f000 */
[----:B0-----:R0:W-:Y:S01]  /*5710*/  STG.E desc[UR36][R8.64], R3 ;  /* 0x0000000308007986 */ /* 0x0011e2000c101924 */
[----:B------:R-:W-:Y:S05]  /*5720*/  BRA `(.L_x_1131) ;  /* 0x00000004002c7947 */ /* 0x000fea0003800000 */
.L_x_1138:
[----:B------:R-:W-:-:S13]  /*5730*/  ISETP.GT.AND P0, PT, R0, 0xe, PT ;  /* 0x0000000e0000780c */ /* 0x000fda0003f04270 */
[----:B------:R-:W-:Y:S05]  /*5740*/  @P0 BRA `(.L_x_1150) ;  /* 0x0000000000340947 */ /* 0x000fea0003800000 */
[----:B------:R-:W-:-:S13]  /*5750*/  ISETP.NE.AND P0, PT, R0, 0xa, PT ;  /* 0x0000000a0000780c */ /* 0x000fda0003f05270 */
[----:B------:R-:W-:Y:S05]  /*5760*/  @!P0 BRA `(.L_x_1151) ;  /* 0x0000000000188947 */ /* 0x000fea0003800000 */
[----:B------:R-:W-:-:S13]  /*5770*/  ISETP.NE.AND P0, PT, R0, 0xb, PT ;  /* 0x0000000b0000780c */ /* 0x000fda0003f05270 */
[----:B------:R-:W-:Y:S05]  /*5780*/  @P0 BRA `(.L_x_1130) ;  /* 0x00000000003c0947 */ /* 0x000fea0003800000 */
[----:B-----5:R-:W-:-:S04]  /*5790*/  FSETP.NEU.FTZ.AND P0, PT, R22, RZ, PT ;  /* 0x000000ff1600720b */ /* 0x020fc80003f1d000 */
[----:B------:R-:W-:-:S05]  /*57a0*/  SEL R3, RZ, 0x1, !P0 ;  /* 0x00000001ff037807 */ /* 0x000fca0004000000 */
[----:B------:R0:W-:Y:S01]  /*57b0*/  STG.E.U8 desc[UR36][R8.64], R3 ;  /* 0x0000000308007986 */ /* 0x0001e2000c101124 */
[----:B------:R-:W-:Y:S05]  /*57c0*/  BRA `(.L_x_1131) ;  /* 0x0000000400047947 */ /* 0x000fea0003800000 */
.L_x_1151:
[----:B-----5:R-:W-:Y:S01]  /*57d0*/  FMUL.FTZ R4, R22, 1 ;  /* 0x3f80000016047820 */ /* 0x020fe20000410000 */
[----:B------:R-:W-:-:S05]  /*57e0*/  CS2R R6, SRZ ;  /* 0x0000000000067805 */ /* 0x000fca000001ff00 */
[----:B------:R-:W0:Y:S02]  /*57f0*/  F2F.F64.F32 R4, R4 ;  /* 0x0000000400047310 */ /* 0x000e240000201800 */
[----:B0-----:R0:W-:Y:S01]  /*5800*/  STG.E.128 desc[UR36][R8.64], R4 ;  /* 0x0000000408007986 */ /* 0x0011e2000c101d24 */
[----:B------:R-:W-:Y:S05]  /*5810*/  BRA `(.L_x_1131) ;  /* 0x0000000000f07947 */ /* 0x000fea0003800000 */
.L_x_1150:
[----:B------:R-:W-:-:S13]  /*5820*/  ISETP.NE.AND P0, PT, R0, 0xf, PT ;  /* 0x0000000f0000780c */ /* 0x000fda0003f05270 */
[----:B------:R-:W-:Y:S05]  /*5830*/  @!P0 BRA `(.L_x_1152) ;  /* 0x0000000000e08947 */ /* 0x000fea0003800000 */
[----:B------:R-:W-:-:S13]  /*5840*/  ISETP.NE.AND P0, PT, R0, 0x17, PT ;  /* 0x000000170000780c */ /* 0x000fda0003f05270 */
[----:B------:R-:W-:Y:S05]  /*5850*/  @!P0 BRA `(.L_x_1153) ;  /* 0x00000000008c8947 */ /* 0x000fea0003800000 */
[----:B------:R-:W-:-:S13]  /*5860*/  ISETP.NE.AND P0, PT, R0, 0x18, PT ;  /* 0x000000180000780c */ /* 0x000fda0003f05270 */
[----:B------:R-:W-:Y:S05]  /*5870*/  @!P0 BRA `(.L_x_1154) ;  /* 0x0000000000448947 */ /* 0x000fea0003800000 */
.L_x_1130:
        /* <DEDUP_REMOVED lines=16> */
.L_x_1155:
[----:B------:R-:W-:Y:S05]  /*5980*/  BRA `(.L_x_1131) ;  /* 0x0000000000947947 */ /* 0x000fea0003800000 */
.L_x_1154:
[----:B-----5:R-:W-:Y:S01]  /*5990*/  LOP3.LUT R4, R22, 0x7fffffff, RZ, 0xc0, !PT ;  /* 0x7fffffff16047812 */ /* 0x020fe200078ec0ff */
        /* <DEDUP_REMOVED lines=11> */
.L_x_1157:
[----:B------:R-:W-:Y:S05]  /*5a50*/  BSYNC.RECONVERGENT B0 ;  /* 0x0000000000007941 */ /* 0x000fea0003800200 */
.L_x_1156:
[----:B------:R-:W-:-:S05]  /*5a60*/  LOP3.LUT R3, R0, 0x80, R5, 0xf8, !PT ;  /* 0x0000008000037812 */ /* 0x000fca00078ef805 */
[----:B------:R0:W-:Y:S01]  /*5a70*/  STG.E.U8 desc[UR36][R8.64], R3 ;  /* 0x0000000308007986 */ /* 0x0001e2000c101124 */
[----:B------:R-:W-:Y:S05]  /*5a80*/  BRA `(.L_x_1131) ;  /* 0x0000000000547947 */ /* 0x000fea0003800000 */
.L_x_1153:
[----:B-----5:R-:W-:Y:S01]  /*5a90*/  LOP3.LUT R4, R22, 0x7fffffff, RZ, 0xc0, !PT ;  /* 0x7fffffff16047812 */ /* 0x020fe200078ec0ff */
        /* <DEDUP_REMOVED lines=10> */
.L_x_1159:
[----:B------:R-:W-:Y:S01]  /*5b40*/  IMAD.MOV.U32 R0, RZ, RZ, 0x7f ;  /* 0x0000007fff007424 */ /* 0x000fe200078e00ff */
[----:B------:R-:W-:-:S04]  /*5b50*/  ISETP.GT.U32.AND P0, PT, R4, 0x7f800000, PT ;  /* 0x7f8000000400780c */ /* 0x000fc80003f04070 */
[----:B------:R-:W-:-:S09]  /*5b60*/  SEL R0, R0, 0x7c, P0 ;  /* 0x0000007c00007807 */ /* 0x000fd20000000000 */
.L_x_1160:
[----:B------:R-:W-:Y:S05]  /*5b70*/  BSYNC.RECONVERGENT B0 ;  /* 0x0000000000007941 */ /* 0x000fea0003800200 */
.L_x_1158:
[----:B------:R-:W-:-:S04]  /*5b80*/  SHF.R.U32.HI R3, RZ, 0x18, R22 ;  /* 0x00000018ff037819 */ /* 0x000fc80000011616 */
[----:B------:R-:W-:-:S05]  /*5b90*/  LOP3.LUT R3, R0, 0x80, R3, 0xf8, !PT ;  /* 0x0000008000037812 */ /* 0x000fca00078ef803 */
[----:B------:R0:W-:Y:S01]  /*5ba0*/  STG.E.U8 desc[UR36][R8.64], R3 ;  /* 0x0000000308007986 */ /* 0x0001e2000c101124 */
[----:B------:R-:W-:Y:S05]  /*5bb0*/  BRA `(.L_x_1131) ;  /* 0x0000000000087947 */ /* 0x000fea0003800000 */
.L_x_1152:
[----:B-----5:R-:W-:-:S05]  /*5bc0*/  F2FP.BF16.F32.PACK_AB R22, RZ, R22 ;  /* 0x00000016ff16723e */ /* 0x020fca00000010ff */
[----:B------:R0:W-:Y:S02]  /*5bd0*/  STG.E.U16 desc[UR36][R8.64], R22 ;  /* 0x0000001608007986 */ /* 0x0001e4000c101524 */
.L_x_1131:
        /* <DEDUP_REMOVED lines=21> */
[----:B------:R-:W0:Y:S02]  /*5d30*/  F2I.FTZ.TRUNC.NTZ R3, R24 ;  /* 0x0000001800037305 */ /* 0x000e24000021f100 */
[----:B0-----:R0:W-:Y:S01]  /*5d40*/  STG.E.U8 desc[UR36][R8.64], R3 ;  /* 0x0000000308007986 */ /* 0x0011e2000c101124 */
[----:B------:R-:W-:Y:S05]  /*5d50*/  BRA `(.L_x_1166) ;  /* 0x0000000c00387947 */ /* 0x000fea0003800000 */
.L_x_1164:
[----:B------:R-:W0:Y:S02]  /*5d60*/  F2I.S64.TRUNC R24, R24 ;  /* 0x0000001800187311 */ /* 0x000e24000020d900 */
[----:B0-----:R-:W-:-:S05]  /*5d70*/  IMAD.MOV.U32 R3, RZ, RZ, R24 ;  /* 0x000000ffff037224 */ /* 0x001fca00078e0018 */
[----:B------:R0:W-:Y:S01]  /*5d80*/  STG.E.U8 desc[UR36][R8.64], R3 ;  /* 0x0000000308007986 */ /* 0x0001e2000c101124 */
[----:B------:R-:W-:Y:S05]  /*5d90*/  BRA `(.L_x_1166) ;  /* 0x0000000c00287947 */ /* 0x000fea0003800000 */
.L_x_1163:
[----:B------:R-:W-:-:S13]  /*5da0*/  ISETP.NE.AND P0, PT, R0, 0x2, PT ;  /* 0x000000020000780c */ /* 0x000fda0003f05270 */
[----:B------:R-:W-:Y:S05]  /*5db0*/  @!P0 BRA `(.L_x_1167) ;  /* 0x0000000000288947 */ /* 0x000fea0003800000 */
[----:B------:R-:W-:-:S13]  /*5dc0*/  ISETP.NE.AND P0, PT, R0, 0x3, PT ;  /* 0x000000030000780c */ /* 0x000fda0003f05270 */
[----:B------:R-:W-:Y:S05]  /*5dd0*/  @!P0 BRA `(.L_x_1168) ;  /* 0x0000000000148947 */ /* 0x000fea0003800000 */
[----:B------:R-:W-:-:S13]  /*5de0*/  ISETP.NE.AND P0, PT, R0, 0x4, PT ;  /* 0x000000040000780c */ /* 0x000fda0003f05270 */
[----:B------:R-:W-:Y:S05]  /*5df0*/  @P0 BRA `(.L_x_1165) ;  /* 0x0000000800380947 */ /* 0x000fea0003800000 */
[----:B------:R-:W0:Y:S02]  /*5e00*/  F2I.S64.TRUNC R24, R24 ;  /* 0x0000001800187311 */ /* 0x000e24000020d900 */
[----:B0-----:R0:W-:Y:S01]  /*5e10*/  STG.E.64 desc[UR36][R8.64], R24 ;  /* 0x0000001808007986 */ /* 0x0011e2000c101b24 */
[----:B------:R-:W-:Y:S05]  /*5e20*/  BRA `(.L_x_1166) ;  /* 0x0000000c00047947 */ /* 0x000fea0003800000 */
.L_x_1168:
[----:B------:R-:W0:Y:S02]  /*5e30*/  F2I.FTZ.TRUNC.NTZ R3, R24 ;  /* 0x0000001800037305 */ /* 0x000e24000021f100 */
[----:B0-----:R0:W-:Y:S01]  /*5e40*/  STG.E desc[UR36][R8.64], R3 ;  /* 0x0000000308007986 */ /* 0x0011e2000c101924 */
[----:B------:R-:W-:Y:S05]  /*5e50*/  BRA `(.L_x_1166) ;  /* 0x0000000800f87947 */ /* 0x000fea0003800000 */
.L_x_1167:
[----:B------:R-:W0:Y:S02]  /*5e60*/  F2I.FTZ.TRUNC.NTZ R3, R24 ;  /* 0x0000001800037305 */ /* 0x000e24000021f100 */
[----:B0-----:R0:W-:Y:S01]  /*5e70*/  STG.E.U16 desc[UR36][R8.64], R3 ;  /* 0x0000000308007986 */ /* 0x0011e2000c101524 */
[----:B------:R-:W-:Y:S05]  /*5e80*/  BRA `(.L_x_1166) ;  /* 0x0000000800ec7947 */ /* 0x000fea0003800000 */
.L_x_1162:
[----:B------:R-:W-:-:S13]  /*5e90*/  ISETP.GT.AND P0, PT, R0, 0x6, PT ;  /* 0x000000060000780c */ /* 0x000fda0003f04270 */
[----:B------:R-:W-:Y:S05]  /*5ea0*/  @P0 BRA `(.L_x_1169) ;  /* 0x0000000000240947 */ /* 0x000fea0003800000 */
[----:B------:R-:W-:-:S13]  /*5eb0*/  ISETP.NE.AND P0, PT, R0, 0x5, PT ;  /* 0x000000050000780c */ /* 0x000fda0003f05270 */
[----:B------:R-:W-:Y:S05]  /*5ec0*/  @!P0 BRA `(.L_x_1170) ;  /* 0x0000000000108947 */ /* 0x000fea0003800000 */
[----:B------:R-:W-:-:S13]  /*5ed0*/  ISETP.NE.AND P0, PT, R0, 0x6, PT ;  /* 0x000000060000780c */ /* 0x000fda0003f05270 */
[----:B------:R-:W-:Y:S05]  /*5ee0*/  @P0 BRA `(.L_x_1165) ;  /* 0x0000000400fc0947 */ /* 0x000fea0003800000 */
[----:B------:R0:W-:Y:S01]  /*5ef0*/  STG.E desc[UR36][R8.64], R24 ;  /* 0x0000001808007986 */ /* 0x0001e2000c101924 */
[----:B------:R-:W-:Y:S05]  /*5f00*/  BRA `(.L_x_1166) ;  /* 0x0000000800cc7947 */ /* 0x000fea0003800000 */
.L_x_1170:
[----:B------:R-:W-:-:S05]  /*5f10*/  F2FP.F16.F32.PACK_AB R24, RZ, R24 ;  /* 0x00000018ff18723e */ /* 0x000fca00000000ff */
[----:B------:R0:W-:Y:S01]  /*5f20*/  STG.E.U16 desc[UR36][R8.64], R24 ;  /* 0x0000001808007986 */ /* 0x0001e2000c101524 */
[----:B------:R-:W-:Y:S05]  /*5f30*/  BRA `(.L_x_1166) ;  /* 0x0000000800c07947 */ /* 0x000fea0003800000 */
.L_x_1169:
[----:B------:R-:W-:-:S13]  /*5f40*/  ISETP.NE.AND P0, PT, R0, 0x7, PT ;  /* 0x000000070000780c */ /* 0x000fda0003f05270 */
[----:B------:R-:W-:Y:S05]  /*5f50*/  @!P0 BRA `(.L_x_1171) ;  /* 0x00000000002c8947 */ /* 0x000fea0003800000 */
[----:B------:R-:W-:-:S13]  /*5f60*/  ISETP.NE.AND P0, PT, R0, 0x8, PT ;  /* 0x000000080000780c */ /* 0x000fda0003f05270 */
[----:B------:R-:W-:Y:S05]  /*5f70*/  @!P0 BRA `(.L_x_1172) ;  /* 0x0000000000148947 */ /* 0x000fea0003800000 */
[----:B------:R-:W-:-:S13]  /*5f80*/  ISETP.NE.AND P0, PT, R0, 0x9, PT ;  /* 0x000000090000780c */ /* 0x000fda0003f05270 */
[----:B------:R-:W-:Y:S05]  /*5f90*/  @P0 BRA `(.L_x_1165) ;  /* 0x0000000400d00947 */ /* 0x000fea0003800000 */
[----:B------:R-:W-:-:S05]  /*5fa0*/  IMAD.MOV.U32 R25, RZ, RZ, RZ ;  /* 0x000000ffff197224 */ /* 0x000fca00078e00ff */
[----:B------:R0:W-:Y:S01]  /*5fb0*/  STG.E.64 desc[UR36][R8.64], R24 ;  /* 0x0000001808007986 */ /* 0x0001e2000c101b24 */
[----:B------:R-:W-:Y:S05]  /*5fc0*/  BRA `(.L_x_1166) ;  /* 0x00000008009c7947 */ /* 0x000fea0003800000 */
.L_x_1172:
[----:B------:R-:W-:-:S04]  /*5fd0*/  F2FP.F16.F32.PACK_AB R3, RZ, R24 ;  /* 0x00000018ff03723e */ /* 0x000fc800000000ff */
[----:B------:R-:W-:-:S05]  /*5fe0*/  PRMT R3, R3, 0x5410, RZ ;  /* 0x0000541003037816 */ /* 0x000fca00000000ff */
[----:B------:R0:W-:Y:S01]  /*5ff0*/  STG.E desc[UR36][R8.64], R3 ;  /* 0x0000000308007986 */ /* 0x0001e2000c101924 */
[----:B------:R-:W-:Y:S05]  /*6000*/  BRA `(.L_x_1166) ;  /* 0x00000008008c7947 */ /* 0x000fea0003800000 */
.L_x_1171:
[----:B------:R-:W-:-:S06]  /*6010*/  FMUL.FTZ R4, R24, 1 ;  /* 0x3f80000018047820 */ /* 0x000fcc0000410000 */
[----:B------:R-:W0:Y:S02]  /*6020*/  F2F.F64.F32 R4, R4 ;  /* 0x0000000400047310 */ /* 0x000e240000201800 */
[----:B0-----:R0:W-:Y:S01]  /*6030*/  STG.E.64 desc[UR36][R8.64], R4 ;  /* 0x0000000408007986 */ /* 0x0011e2000c101b24 */
[----:B------:R-:W-:Y:S05]  /*6040*/  BRA `(.L_x_1166) ;  /* 0x00000008007c7947 */ /* 0x000fea0003800000 */
.L_x_1161:
        /* <DEDUP_REMOVED lines=10> */
[----:B------:R-:W0:Y:S02]  /*60f0*/  F2I.FTZ.U32.TRUNC.NTZ R3, R24 ;  /* 0x0000001800037305 */ /* 0x000e24000021f000 */
[----:B0-----:R0:W-:Y:S01]  /*6100*/  STG.E.U16 desc[UR36][R8.64], R3 ;  /* 0x0000000308007986 */ /* 0x0011e2000c101524 */
[----:B------:R-:W-:Y:S05]  /*6110*/  BRA `(.L_x_1166) ;  /* 0x0000000800487947 */ /* 0x000fea0003800000 */
.L_x_1176:
        /* <DEDUP_REMOVED lines=16> */
.L_x_1179:
[----:B------:R-:W-:-:S04]  /*6220*/  SHF.R.U32.HI R24, RZ, 0x18, R24 ;  /* 0x00000018ff187819 */ /* 0x000fc80000011618 */
[----:B------:R-:W-:-:S04]  /*6230*/  LOP3.LUT R3, R3, 0x80, R24, 0xf8, !PT ;  /* 0x0000008003037812 */ /* 0x000fc800078ef818 */
[----:B------:R-:W-:-:S07]  /*6240*/  PRMT R4, R3, 0x7610, R4 ;  /* 0x0000761003047816 */ /* 0x000fce0000000004 */
.L_x_1178:
[----:B------:R-:W-:Y:S05]  /*6250*/  BSYNC.RECONVERGENT B0 ;  /* 0x0000000000007941 */ /* 0x000fea0003800200 */
.L_x_1177:
[----:B------:R0:W-:Y:S01]  /*6260*/  STG.E.U8 desc[UR36][R8.64], R4 ;  /* 0x0000000408007986 */ /* 0x0001e2000c101124 */
[----:B------:R-:W-:Y:S05]  /*6270*/  BRA `(.L_x_1166) ;  /* 0x0000000400f07947 */ /* 0x000fea0003800000 */
.L_x_1175:
        /* <DEDUP_REMOVED lines=16> */
.L_x_1182:
[----:B------:R-:W-:-:S04]  /*6380*/  SHF.R.U32.HI R24, RZ, 0x18, R24 ;  /* 0x00000018ff187819 */ /* 0x000fc80000011618 */
[----:B------:R-:W-:-:S04]  /*6390*/  LOP3.LUT R3, R3, 0x80, R24, 0xf8, !PT ;  /* 0x0000008003037812 */ /* 0x000fc800078ef818 */
[----:B------:R-:W-:-:S07]  /*63a0*/  PRMT R4, R3, 0x7610, R4 ;  /* 0x0000761003047816 */ /* 0x000fce0000000004 */
.L_x_1181:
[----:B------:R-:W-:Y:S05]  /*63b0*/  BSYNC.RECONVERGENT B0 ;  /* 0x0000000000007941 */ /* 0x000fea0003800200 */
.L_x_1180:
[----:B------:R0:W-:Y:S01]  /*63c0*/  STG.E.U8 desc[UR36][R8.64], R4 ;  /* 0x0000000408007986 */ /* 0x0001e2000c101124 */
[----:B------:R-:W-:Y:S05]  /*63d0*/  BRA `(.L_x_1166) ;  /* 0x0000000400987947 */ /* 0x000fea0003800000 */
.L_x_1174:
[----:B------:R-:W-:-:S13]  /*63e0*/  ISETP.NE.AND P0, PT, R0, 0x1c, PT ;  /* 0x0000001c0000780c */ /* 0x000fda0003f05270 */
[----:B------:R-:W-:Y:S05]  /*63f0*/  @!P0 BRA `(.L_x_1183) ;  /* 0x0000000000588947 */ /* 0x000fea0003800000 */
[----:B------:R-:W-:-:S13]  /*6400*/  ISETP.NE.AND P0, PT, R0, 0x1d, PT ;  /* 0x0000001d0000780c */ /* 0x000fda0003f05270 */
[----:B------:R-:W-:Y:S05]  /*6410*/  @!P0 BRA `(.L_x_1184) ;  /* 0x0000000000448947 */ /* 0x000fea0003800000 */
[----:B------:R-:W-:-:S13]  /*6420*/  ISETP.NE.AND P0, PT, R0, 0x2c, PT ;  /* 0x0000002c0000780c */ /* 0x000fda0003f05270 */
[----:B------:R-:W-:Y:S05]  /*6430*/  @P0 BRA `(.L_x_1165) ;  /* 0x0000000000a80947 */ /* 0x000fea0003800000 */
        /* <DEDUP_REMOVED lines=15> */
.L_x_1184:
[----:B------:R-:W0:Y:S02]  /*6530*/  F2I.U64.TRUNC R24, R24 ;  /* 0x0000001800187311 */ /* 0x000e24000020d800 */
[----:B0-----:R0:W-:Y:S01]  /*6540*/  STG.E.64 desc[UR36][R8.64], R24 ;  /* 0x0000001808007986 */ /* 0x0011e2000c101b24 */
[----:B------:R-:W-:Y:S05]  /*6550*/  BRA `(.L_x_1166) ;  /* 0x0000000400387947 */ /* 0x000fea0003800000 */
.L_x_1183:
[----:B------:R-:W0:Y:S02]  /*6560*/  F2I.FTZ.U32.TRUNC.NTZ R3, R24 ;  /* 0x0000001800037305 */ /* 0x000e24000021f000 */
[----:B0-----:R0:W-:Y:S01]  /*6570*/  STG.E desc[UR36][R8.64], R3 ;  /* 0x0000000308007986 */ /* 0x0011e2000c101924 */
[----:B------:R-:W-:Y:S05]  /*6580*/  BRA `(.L_x_1166) ;  /* 0x00000004002c7947 */ /* 0x000fea0003800000 */
.L_x_1173:
[----:B------:R-:W-:-:S13]  /*6590*/  ISETP.GT.AND P0, PT, R0, 0xe, PT ;  /* 0x0000000e0000780c */ /* 0x000fda0003f04270 */
[----:B------:R-:W-:Y:S05]  /*65a0*/  @P0 BRA `(.L_x_1185) ;  /* 0x0000000000340947 */ /* 0x000fea0003800000 */
[----:B------:R-:W-:-:S13]  /*65b0*/  ISETP.NE.AND P0, PT, R0, 0xa, PT ;  /* 0x0000000a0000780c */ /* 0x000fda0003f05270 */
[----:B------:R-:W-:Y:S05]  /*65c0*/  @!P0 BRA `(.L_x_1186) ;  /* 0x0000000000188947 */ /* 0x000fea0003800000 */
[----:B------:R-:W-:-:S13]  /*65d0*/  ISETP.NE.AND P0, PT, R0, 0xb, PT ;  /* 0x0000000b0000780c */ /* 0x000fda0003f05270 */
[----:B------:R-:W-:Y:S05]  /*65e0*/  @P0 BRA `(.L_x_1165) ;  /* 0x00000000003c0947 */ /* 0x000fea0003800000 */
[----:B------:R-:W-:-:S04]  /*65f0*/  FSETP.NEU.FTZ.AND P0, PT, R24, RZ, PT ;  /* 0x000000ff1800720b */ /* 0x000fc80003f1d000 */
[----:B------:R-:W-:-:S05]  /*6600*/  SEL R3, RZ, 0x1, !P0 ;  /* 0x00000001ff037807 */ /* 0x000fca0004000000 */
[----:B------:R4:W-:Y:S01]  /*6610*/  STG.E.U8 desc[UR36][R8.64], R3 ;  /* 0x0000000308007986 */ /* 0x0009e2000c101124 */
[----:B------:R-:W-:Y:S05]  /*6620*/  BRA `(.L_x_1166) ;  /* 0x0000000400047947 */ /* 0x000fea0003800000 */
.L_x_1186:
[----:B------:R-:W-:Y:S01]  /*6630*/  FMUL.FTZ R4, R24, 1 ;  /* 0x3f80000018047820 */ /* 0x000fe20000410000 */
[----:B------:R-:W-:-:S05]  /*6640*/  CS2R R6, SRZ ;  /* 0x0000000000067805 */ /* 0x000fca000001ff00 */
[----:B------:R-:W0:Y:S02]  /*6650*/  F2F.F64.F32 R4, R4 ;  /* 0x0000000400047310 */ /* 0x000e240000201800 */
[----:B0-----:R3:W-:Y:S01]  /*6660*/  STG.E.128 desc[UR36][R8.64], R4 ;  /* 0x0000000408007986 */ /* 0x0017e2000c101d24 */
[----:B------:R-:W-:Y:S05]  /*6670*/  BRA `(.L_x_1166) ;  /* 0x0000000000f07947 */ /* 0x000fea0003800000 */
.L_x_1185:
[----:B------:R-:W-:-:S13]  /*6680*/  ISETP.NE.AND P0, PT, R0, 0xf, PT ;  /* 0x0000000f0000780c */ /* 0x000fda0003f05270 */
[----:B------:R-:W-:Y:S05]  /*6690*/  @!P0 BRA `(.L_x_1187) ;  /* 0x0000000000e08947 */ /* 0x000fea0003800000 */
[----:B------:R-:W-:-:S13]  /*66a0*/  ISETP.NE.AND P0, PT, R0, 0x17, PT ;  /* 0x000000170000780c */ /* 0x000fda0003f05270 */
[----:B------:R-:W-:Y:S05]  /*66b0*/  @!P0 BRA `(.L_x_1188) ;  /* 0x00000000008c8947 */ /* 0x000fea0003800000 */
[----:B------:R-:W-:-:S13]  /*66c0*/  ISETP.NE.AND P0, PT, R0, 0x18, PT ;  /* 0x000000180000780c */ /* 0x000fda0003f05270 */
[----:B------:R-:W-:Y:S05]  /*66d0*/  @!P0 BRA `(.L_x_1189) ;  /* 0x0000000000448947 */ /* 0x000fea0003800000 */
.L_x_1165:
        /* <DEDUP_REMOVED lines=16> */
.L_x_1190:
[----:B------:R-:W-:Y:S05]  /*67e0*/  BRA `(.L_x_1166) ;  /* 0x0000000000947947 */ /* 0x000fea0003800000 */
.L_x_1189:
        /* <DEDUP_REMOVED lines=12> */
.L_x_1192:
[----:B------:R-:W-:Y:S05]  /*68b0*/  BSYNC.RECONVERGENT B0 ;  /* 0x0000000000007941 */ /* 0x000fea0003800200 */
.L_x_1191:
[----:B------:R-:W-:-:S05]  /*68c0*/  LOP3.LUT R3, R0, 0x80, R5, 0xf8, !PT ;  /* 0x0000008000037812 */ /* 0x000fca00078ef805 */
[----:B------:R1:W-:Y:S01]  /*68d0*/  STG.E.U8 desc[UR36][R8.64], R3 ;  /* 0x0000000308007986 */ /* 0x0003e2000c101124 */
[----:B------:R-:W-:Y:S05]  /*68e0*/  BRA `(.L_x_1166) ;  /* 0x0000000000547947 */ /* 0x000fea0003800000 */
.L_x_1188:
        /* <DEDUP_REMOVED lines=11> */
.L_x_1194:
[----:B------:R-:W-:Y:S01]  /*69a0*/  IMAD.MOV.U32 R0, RZ, RZ, 0x7f ;  /* 0x0000007fff007424 */ /* 0x000fe200078e00ff */
[----:B------:R-:W-:-:S04]  /*69b0*/  ISETP.GT.U32.AND P0, PT, R4, 0x7f800000, PT ;  /* 0x7f8000000400780c */ /* 0x000fc80003f04070 */
[----:B------:R-:W-:-:S09]  /*69c0*/  SEL R0, R0, 0x7c, P0 ;  /* 0x0000007c00007807 */ /* 0x000fd20000000000 */
.L_x_1195:
[----:B------:R-:W-:Y:S05]  /*69d0*/  BSYNC.RECONVERGENT B0 ;  /* 0x0000000000007941 */ /* 0x000fea0003800200 */
.L_x_1193:
[----:B------:R-:W-:-:S04]  /*69e0*/  SHF.R.U32.HI R3, RZ, 0x18, R24 ;  /* 0x00000018ff037819 */ /* 0x000fc80000011618 */
[----:B------:R-:W-:-:S05]  /*69f0*/  LOP3.LUT R3, R0, 0x80, R3, 0xf8, !PT ;  /* 0x0000008000037812 */ /* 0x000fca00078ef803 */
[----:B------:R2:W-:Y:S01]  /*6a00*/  STG.E.U8 desc[UR36][R8.64], R3 ;  /* 0x0000000308007986 */ /* 0x0005e2000c101124 */
[----:B------:R-:W-:Y:S05]  /*6a10*/  BRA `(.L_x_1166) ;  /* 0x0000000000087947 */ /* 0x000fea0003800000 */
.L_x_1187:
[----:B------:R-:W-:-:S05]  /*6a20*/  F2FP.BF16.F32.PACK_AB R24, RZ, R24 ;  /* 0x00000018ff18723e */ /* 0x000fca00000010ff */
[----:B------:R0:W-:Y:S02]  /*6a30*/  STG.E.U16 desc[UR36][R8.64], R24 ;  /* 0x0000001808007986 */ /* 0x0001e4000c101524 */
.L_x_1166:
[----:B------:R-:W-:-:S07]  /*6a40*/  VIADD R19, R19, 0x80 ;  /* 0x0000008013137836 */ /* 0x000fce0000000000 */
.L_x_1125:
[----:B------:R-:W-:Y:S05]  /*6a50*/  BSYNC.RECONVERGENT B6 ;  /* 0x0000000000067941 */ /* 0x000fea0003800200 */
.L_x_1124:
[----:B------:R-:W-:-:S13]  /*6a60*/  ISETP.GE.AND P0, PT, R19, R17, PT ;  /* 0x000000111300720c */ /* 0x000fda0003f06270 */
[----:B------:R-:W-:Y:S05]  /*6a70*/  @P0 EXIT ;  /* 0x000000000000094d */ /* 0x000fea0003800000 */
[----:B0-23--:R-:W0:Y:S01]  /*6a80*/  LDC.64 R4, c[0x0][0x3a0] ;  /* 0x0000e800ff047b82 */ /* 0x00de220000000a00 */
[----:B------:R-:W4:Y:S01]  /*6a90*/  LDCU UR4, c[0x0][0x3c0] ;  /* 0x00007800ff0477ac */ /* 0x000f220008000800 */
[----:B-1----:R-:W-:Y:S01]  /*6aa0*/  PRMT R0, R16, 0x9910, RZ ;  /* 0x0000991010007816 */ /* 0x002fe200000000ff */
[----:B------:R-:W-:-:S03]  /*6ab0*/  IMAD R2, R2, 0x200, R19 ;  /* 0x0000020002027824 */ /* 0x000fc600078e0213 */
[----:B------:R-:W-:Y:S01]  /*6ac0*/  ISETP.GT.AND P1, PT, R0, 0x9, PT ;  /* 0x000000090000780c */ /* 0x000fe20003f24270 */
[----:B----4-:R-:W-:-:S05]  /*6ad0*/  IMAD R3, R2, UR4, RZ ;  /* 0x0000000402037c24 */ /* 0x010fca000f8e02ff */
        /* <DEDUP_REMOVED lines=12> */
[----:B0-----:R-:W-:Y:S01]  /*6ba0*/  STG.E.U8 desc[UR36][R2.64], R5 ;  /* 0x0000000502007986 */ /* 0x001fe2000c101124 */
[----:B------:R-:W-:Y:S05]  /*6bb0*/  EXIT ;  /* 0x000000000000794d */ /* 0x000fea0003800000 */
.L_x_1199:
[----:B-----5:R-:W0:Y:S02]  /*6bc0*/  F2I.S64.TRUNC R18, R18 ;  /* 0x0000001200127311 */ /* 0x020e24000020d900 */
[----:B0-----:R-:W-:-:S05]  /*6bd0*/  IMAD.MOV.U32 R5, RZ, RZ, R18 ;  /* 0x000000ffff057224 */ /* 0x001fca00078e0012 */
[----:B------:R-:W-:Y:S01]  /*6be0*/  STG.E.U8 desc[UR36][R2.64], R5 ;  /* 0x0000000502007986 */ /* 0x000fe2000c101124 */
[----:B------:R-:W-:Y:S05]  /*6bf0*/  EXIT ;  /* 0x000000000000794d */ /* 0x000fea0003800000 */
.L_x_1198:
[----:B------:R-:W-:-:S13]  /*6c00*/  ISETP.NE.AND P0, PT, R0, 0x2, PT ;  /* 0x000000020000780c */ /* 0x000fda0003f05270 */
[----:B------:R-:W-:Y:S05]  /*6c10*/  @!P0 BRA `(.L_x_1201) ;  /* 0x0000000000288947 */ /* 0x000fea0003800000 */
[----:B------:R-:W-:-:S13]  /*6c20*/  ISETP.NE.AND P0, PT, R0, 0x3, PT ;  /* 0x000000030000780c */ /* 0x000fda0003f05270 */
[----:B------:R-:W-:Y:S05]  /*6c30*/  @!P0 BRA `(.L_x_1202) ;  /* 0x0000000000148947 */ /* 0x000fea0003800000 */
[----:B------:R-:W-:-:S13]  /*6c40*/  ISETP.NE.AND P0, PT, R0, 0x4, PT ;  /* 0x000000040000780c */ /* 0x000fda0003f05270 */
[----:B------:R-:W-:Y:S05]  /*6c50*/  @P0 BRA `(.L_x_1200) ;  /* 0x0000000800380947 */ /* 0x000fea0003800000 */
[----:B-----5:R-:W0:Y:S02]  /*6c60*/  F2I.S64.TRUNC R18, R18 ;  /* 0x0000001200127311 */ /* 0x020e24000020d900 */
[----:B0-----:R-:W-:Y:S01]  /*6c70*/  STG.E.64 desc[UR36][R2.64], R18 ;  /* 0x0000001202007986 */ /* 0x001fe2000c101b24 */
[----:B------:R-:W-:Y:S05]  /*6c80*/  EXIT ;  /* 0x000000000000794d */ /* 0x000fea0003800000 */
.L_x_1202:
[----:B-----5:R-:W0:Y:S02]  /*6c90*/  F2I.FTZ.TRUNC.NTZ R5, R18 ;  /* 0x0000001200057305 */ /* 0x020e24000021f100 */
[----:B0-----:R-:W-:Y:S01]  /*6ca0*/  STG.E desc[UR36][R2.64], R5 ;  /* 0x0000000502007986 */ /* 0x001fe2000c101924 */
[----:B------:R-:W-:Y:S05]  /*6cb0*/  EXIT ;  /* 0x000000000000794d */ /* 0x000fea0003800000 */
.L_x_1201:
[----:B-----5:R-:W0:Y:S02]  /*6cc0*/  F2I.FTZ.TRUNC.NTZ R5, R18 ;  /* 0x0000001200057305 */ /* 0x020e24000021f100 */
[----:B0-----:R-:W-:Y:S01]  /*6cd0*/  STG.E.U16 desc[UR36][R2.64], R5 ;  /* 0x0000000502007986 */ /* 0x001fe2000c101524 */
[----:B------:R-:W-:Y:S05]  /*6ce0*/  EXIT ;  /* 0x000000000000794d */ /* 0x000fea0003800000 */
.L_x_1197:
[----:B------:R-:W-:-:S13]  /*6cf0*/  ISETP.GT.AND P0, PT, R0, 0x6, PT ;  /* 0x000000060000780c */ /* 0x000fda0003f04270 */
[----:B------:R-:W-:Y:S05]  /*6d00*/  @P0 BRA `(.L_x_1203) ;  /* 0x0000000000240947 */ /* 0x000fea0003800000 */
[----:B------:R-:W-:-:S13]  /*6d10*/  ISETP.NE.AND P0, PT, R0, 0x5, PT ;  /* 0x000000050000780c */ /* 0x000fda0003f05270 */
[----:B------:R-:W-:Y:S05]  /*6d20*/  @!P0 BRA `(.L_x_1204) ;  /* 0x0000000000108947 */ /* 0x000fea0003800000 */
[----:B------:R-:W-:-:S13]  /*6d30*/  ISETP.NE.AND P0, PT, R0, 0x6, PT ;  /* 0x000000060000780c */ /* 0x000fda0003f05270 */
[----:B------:R-:W-:Y:S05]  /*6d40*/  @P0 BRA `(.L_x_1200) ;  /* 0x0000000400fc0947 */ /* 0x000fea0003800000 */
[----:B-----5:R-:W-:Y:S01]  /*6d50*/  STG.E desc[UR36][R2.64], R18 ;  /* 0x0000001202007986 */ /* 0x020fe2000c101924 */
[----:B------:R-:W-:Y:S05]  /*6d60*/  EXIT ;  /* 0x000000000000794d */ /* 0x000fea0003800000 */
.L_x_1204:
[----:B-----5:R-:W-:-:S05]  /*6d70*/  F2FP.F16.F32.PACK_AB R18, RZ, R18 ;  /* 0x00000012ff12723e */ /* 0x020fca00000000ff */
[----:B------:R-:W-:Y:S01]  /*6d80*/  STG.E.U16 desc[UR36][R2.64], R18 ;  /* 0x0000001202007986 */ /* 0x000fe2000c101524 */
[----:B------:R-:W-:Y:S05]  /*6d90*/  EXIT ;  /* 0x000000000000794d */ /* 0x000fea0003800000 */
.L_x_1203:
[----:B------:R-:W-:-:S13]  /*6da0*/  ISETP.NE.AND P0, PT, R0, 0x7, PT ;  /* 0x000000070000780c */ /* 0x000fda0003f05270 */
[----:B------:R-:W-:Y:S05]  /*6db0*/  @!P0 BRA `(.L_x_1205) ;  /* 0x00000000002c8947 */ /* 0x000fea0003800000 */
[----:B------:R-:W-:-:S13]  /*6dc0*/  ISETP.NE.AND P0, PT, R0, 0x8, PT ;  /* 0x000000080000780c */ /* 0x000fda0003f05270 */
[----:B------:R-:W-:Y:S05]  /*6dd0*/  @!P0 BRA `(.L_x_1206) ;  /* 0x0000000000148947 */ /* 0x000fea0003800000 */
[----:B------:R-:W-:-:S13]  /*6de0*/  ISETP.NE.AND P0, PT, R0, 0x9, PT ;  /* 0x000000090000780c */ /* 0x000fda0003f05270 */
[----:B------:R-:W-:Y:S05]  /*6df0*/  @P0 BRA `(.L_x_1200) ;  /* 0x0000000400d00947 */ /* 0x000fea0003800000 */
[----:B------:R-:W-:-:S05]  /*6e00*/  IMAD.MOV.U32 R19, RZ, RZ, RZ ;  /* 0x000000ffff137224 */ /* 0x000fca00078e00ff */
[----:B-----5:R-:W-:Y:S01]  /*6e10*/  STG.E.64 desc[UR36][R2.64], R18 ;  /* 0x0000001202007986 */ /* 0x020fe2000c101b24 */
[----:B------:R-:W-:Y:S05]  /*6e20*/  EXIT ;  /* 0x000000000000794d */ /* 0x000fea0003800000 */
.L_x_1206:
[----:B-----5:R-:W-:-:S04]  /*6e30*/  F2FP.F16.F32.PACK_AB R5, RZ, R18 ;  /* 0x00000012ff05723e */ /* 0x020fc800000000ff */
[----:B------:R-:W-:-:S05]  /*6e40*/  PRMT R5, R5, 0x5410, RZ ;  /* 0x0000541005057816 */ /* 0x000fca00000000ff */
[----:B------:R-:W-:Y:S01]  /*6e50*/  STG.E desc[UR36][R2.64], R5 ;  /* 0x0000000502007986 */ /* 0x000fe2000c101924 */
[----:B------:R-:W-:Y:S05]  /*6e60*/  EXIT ;  /* 0x000000000000794d */ /* 0x000fea0003800000 */
.L_x_1205:
[----:B-----5:R-:W-:-:S06]  /*6e70*/  FMUL.FTZ R4, R18, 1 ;  /* 0x3f80000012047820 */ /* 0x020fcc0000410000 */
[----:B------:R-:W0:Y:S02]  /*6e80*/  F2F.F64.F32 R4, R4 ;  /* 0x0000000400047310 */ /* 0x000e240000201800 */
[----:B0-----:R-:W-:Y:S01]  /*6e90*/  STG.E.64 desc[UR36][R2.64], R4 ;  /* 0x0000000402007986 */ /* 0x001fe2000c101b24 */
[----:B------:R-:W-:Y:S05]  /*6ea0*/  EXIT ;  /* 0x000000000000794d */ /* 0x000fea0003800000 */
.L_x_1196:
        /* <DEDUP_REMOVED lines=11> */
[----:B0-----:R-:W-:Y:S01]  /*6f60*/  STG.E.U16 desc[UR36][R2.64], R5 ;  /* 0x0000000502007986 */ /* 0x001fe2000c101524 */
[----:B------:R-:W-:Y:S05]  /*6f70*/  EXIT ;  /* 0x000000000000794d */ /* 0x000fea0003800000 */
.L_x_1210:
        /* <DEDUP_REMOVED lines=16> */
.L_x_1213:
[----:B------:R-:W-:-:S04]  /*7080*/  SHF.R.U32.HI R18, RZ, 0x18, R18 ;  /* 0x00000018ff127819 */ /* 0x000fc80000011612 */
[----:B------:R-:W-:-:S04]  /*7090*/  LOP3.LUT R5, R5, 0x80, R18, 0xf8, !PT ;  /* 0x0000008005057812 */ /* 0x000fc800078ef812 */
[----:B------:R-:W-:-:S07]  /*70a0*/  PRMT R0, R5, 0x7610, R0 ;  /* 0x0000761005007816 */ /* 0x000fce0000000000 */
.L_x_1212:
[----:B------:R-:W-:Y:S05]  /*70b0*/  BSYNC.RECONVERGENT B0 ;  /* 0x0000000000007941 */ /* 0x000fea0003800200 */
.L_x_1211:
[----:B------:R-:W-:Y:S01]  /*70c0*/  STG.E.U8 desc[UR36][R2.64], R0 ;  /* 0x0000000002007986 */ /* 0x000fe2000c101124 */
[----:B------:R-:W-:Y:S05]  /*70d0*/  EXIT ;  /* 0x000000000000794d */ /* 0x000fea0003800000 */
.L_x_1209:
        /* <DEDUP_REMOVED lines=16> */
.L_x_1216:
[----:B------:R-:W-:-:S04]  /*71e0*/  SHF.R.U32.HI R18, RZ, 0x18, R18 ;  /* 0x00000018ff127819 */ /* 0x000fc80000011612 */
[----:B------:R-:W-:-:S04]  /*71f0*/  LOP3.LUT R5, R5, 0x80, R18, 0xf8, !PT ;  /* 0x0000008005057812 */ /* 0x000fc800078ef812 */
[----:B------:R-:W-:-:S07]  /*7200*/  PRMT R0, R5, 0x7610, R0 ;  /* 0x0000761005007816 */ /* 0x000fce0000000000 */
.L_x_1215:
[----:B------:R-:W-:Y:S05]  /*7210*/  BSYNC.RECONVERGENT B0 ;  /* 0x0000000000007941 */ /* 0x000fea0003800200 */
.L_x_1214:
[----:B------:R-:W-:Y:S01]  /*7220*/  STG.E.U8 desc[UR36][R2.64], R0 ;  /* 0x0000000002007986 */ /* 0x000fe2000c101124 */
[----:B------:R-:W-:Y:S05]  /*7230*/  EXIT ;  /* 0x000000000000794d */ /* 0x000fea0003800000 */
.L_x_1208:
        /* <DEDUP_REMOVED lines=21> */
.L_x_1218:
[----:B-----5:R-:W0:Y:S02]  /*7390*/  F2I.U64.TRUNC R18, R18 ;  /* 0x0000001200127311 */ /* 0x020e24000020d800 */
[----:B0-----:R-:W-:Y:S01]  /*73a0*/  STG.E.64 desc[UR36][R2.64], R18 ;  /* 0x0000001202007986 */ /* 0x001fe2000c101b24 */
[----:B------:R-:W-:Y:S05]  /*73b0*/  EXIT ;  /* 0x000000000000794d */ /* 0x000fea0003800000 */
.L_x_1217:
[----:B-----5:R-:W0:Y:S02]  /*73c0*/  F2I.FTZ.U32.TRUNC.NTZ R5, R18 ;  /* 0x0000001200057305 */ /* 0x020e24000021f000 */
[----:B0-----:R-:W-:Y:S01]  /*73d0*/  STG.E desc[UR36][R2.64], R5 ;  /* 0x0000000502007986 */ /* 0x001fe2000c101924 */
[----:B------:R-:W-:Y:S05]  /*73e0*/  EXIT ;  /* 0x000000000000794d */ /* 0x000fea0003800000 */
.L_x_1207:
        /* <DEDUP_REMOVED lines=8> */
[----:B------:R-:W-:Y:S01]  /*7470*/  STG.E.U8 desc[UR36][R2.64], R5 ;  /* 0x0000000502007986 */ /* 0x000fe2000c101124 */
[----:B------:R-:W-:Y:S05]  /*7480*/  EXIT ;  /* 0x000000000000794d */ /* 0x000fea0003800000 */
.L_x_1220:
[----:B-----5:R-:W-:Y:S01]  /*7490*/  FMUL.FTZ R4, R18, 1 ;  /* 0x3f80000012047820 */ /* 0x020fe20000410000 */
[----:B------:R-:W-:-:S05]  /*74a0*/  CS2R R6, SRZ ;  /* 0x0000000000067805 */ /* 0x000fca000001ff00 */
[----:B------:R-:W0:Y:S02]  /*74b0*/  F2F.F64.F32 R4, R4 ;  /* 0x0000000400047310 */ /* 0x000e240000201800 */
[----:B0-----:R-:W-:Y:S01]  /*74c0*/  STG.E.128 desc[UR36][R2.64], R4 ;  /* 0x0000000402007986 */ /* 0x001fe2000c101d24 */
[----:B------:R-:W-:Y:S05]  /*74d0*/  EXIT ;  /* 0x000000000000794d */ /* 0x000fea0003800000 */
.L_x_1219:
[----:B------:R-:W-:-:S13]  /*74e0*/  ISETP.NE.AND P0, PT, R0, 0xf, PT ;  /* 0x0000000f0000780c */ /* 0x000fda0003f05270 */
[----:B------:R-:W-:Y:S05]  /*74f0*/  @!P0 BRA `(.L_x_1221) ;  /* 0x0000000000e08947 */ /* 0x000fea0003800000 */
[----:B------:R-:W-:-:S13]  /*7500*/  ISETP.NE.AND P0, PT, R0, 0x17, PT ;  /* 0x000000170000780c */ /* 0x000fda0003f05270 */
[----:B------:R-:W-:Y:S05]  /*7510*/  @!P0 BRA `(.L_x_1222) ;  /* 0x00000000008c8947 */ /* 0x000fea0003800000 */
[----:B------:R-:W-:-:S13]  /*7520*/  ISETP.NE.AND P0, PT, R0, 0x18, PT ;  /* 0x000000180000780c */ /* 0x000fda0003f05270 */
[----:B------:R-:W-:Y:S05]  /*7530*/  @!P0 BRA `(.L_x_1223) ;  /* 0x0000000000448947 */ /* 0x000fea0003800000 */
.L_x_1200:
        /* <DEDUP_REMOVED lines=15> */
[----:B--2--5:R-:W-:Y:S05]  /*7630*/  CALL.ABS.NOINC R2 ;  /* 0x0000000002007343 */ /* 0x024fea0003c00000 */
.L_x_1224:
[----:B------:R-:W-:Y:S05]  /*7640*/  EXIT ;  /* 0x000000000000794d */ /* 0x000fea0003800000 */
.L_x_1223:
        /* <DEDUP_REMOVED lines=12> */
.L_x_1226:
[----:B------:R-:W-:Y:S05]  /*7710*/  BSYNC.RECONVERGENT B0 ;  /* 0x0000000000007941 */ /* 0x000fea0003800200 */
.L_x_1225:
[----:B------:R-:W-:-:S05]  /*7720*/  LOP3.LUT R5, R0, 0x80, R7, 0xf8, !PT ;  /* 0x0000008000057812 */ /* 0x000fca00078ef807 */
[----:B------:R-:W-:Y:S01]  /*7730*/  STG.E.U8 desc[UR36][R2.64], R5 ;  /* 0x0000000502007986 */ /* 0x000fe2000c101124 */
[----:B------:R-:W-:Y:S05]  /*7740*/  EXIT ;  /* 0x000000000000794d */ /* 0x000fea0003800000 */
.L_x_1222:
        /* <DEDUP_REMOVED lines=11> */
.L_x_1228:
[----:B------:R-:W-:Y:S01]  /*7800*/  IMAD.MOV.U32 R0, RZ, RZ, 0x7f ;  /* 0x0000007fff007424 */ /* 0x000fe200078e00ff */
[----:B------:R-:W-:-:S04]  /*7810*/  ISETP.GT.U32.AND P0, PT, R4, 0x7f800000, PT ;  /* 0x7f8000000400780c */ /* 0x000fc80003f04070 */
[----:B------:R-:W-:-:S09]  /*7820*/  SEL R0, R0, 0x7c, P0 ;  /* 0x0000007c00007807 */ /* 0x000fd20000000000 */
.L_x_1229:
[----:B------:R-:W-:Y:S05]  /*7830*/  BSYNC.RECONVERGENT B0 ;  /* 0x0000000000007941 */ /* 0x000fea0003800200 */
.L_x_1227:
[----:B------:R-:W-:-:S04]  /*7840*/  SHF.R.U32.HI R5, RZ, 0x18, R18 ;  /* 0x00000018ff057819 */ /* 0x000fc80000011612 */
[----:B------:R-:W-:-:S05]  /*7850*/  LOP3.LUT R5, R0, 0x80, R5, 0xf8, !PT ;  /* 0x0000008000057812 */ /* 0x000fca00078ef805 */
[----:B------:R-:W-:Y:S01]  /*7860*/  STG.E.U8 desc[UR36][R2.64], R5 ;  /* 0x0000000502007986 */ /* 0x000fe2000c101124 */
[----:B------:R-:W-:Y:S05]  /*7870*/  EXIT ;  /* 0x000000000000794d */ /* 0x000fea0003800000 */
.L_x_1221:
[----:B-----5:R-:W-:-:S05]  /*7880*/  F2FP.BF16.F32.PACK_AB R18, RZ, R18 ;  /* 0x00000012ff12723e */ /* 0x020fca00000010ff */
[----:B------:R-:W-:Y:S01]  /*7890*/  STG.E.U16 desc[UR36][R2.64], R18 ;  /* 0x0000001202007986 */ /* 0x000fe2000c101524 */
[----:B------:R-:W-:Y:S05]  /*78a0*/  EXIT ;  /* 0x000000000000794d */ /* 0x000fea0003800000 */
.L_x_1230:
        /* <DEDUP_REMOVED lines=13> */
.L_x_1968:


//--------------------- .text._ZN2at6native18elementwise_kernelILi128ELi2EZNS0_22gpu_kernel_impl_nocastIZZZNS0_46_GLOBAL__N__5fd40885_13_AmpKernels_cu_3810c27339_amp_non_finite_check_and_unscale_cuda_ERNS_6TensorES5_RKS4_ENKUlvE_clEvENKUlvE0_clEvEUlfE_EEvRNS_18TensorIteratorBaseERKT_EUliE_EEviT1_ --------------------------
	.section	.text._ZN2at6native18elementwise_kernelILi128ELi2EZNS0_22gpu_kernel_impl_nocastIZZZNS0_46_GLOBAL__N__5fd40885_13_AmpKernels_cu_3810c27339_amp_non_finite_check_and_unscale_cuda_ERNS_6TensorES5_RKS4_ENKUlvE_clEvENKUlvE0_clEvEUlfE_EEvRNS_18TensorIteratorBaseERKT_EUliE_EEviT1_,"ax",@progbits
	.align	128
        .global         _ZN2at6native18elementwise_kernelILi128ELi2EZNS0_22gpu_kernel_impl_nocastIZZZNS0_46_GLOBAL__N__5fd40885_13_AmpKernels_cu_3810c27339_amp_non_finite_check_and_unscale_cuda_ERNS_6TensorES5_RKS4_ENKUlvE_clEvENKUlvE0_clEvEUlfE_EEvRNS_18TensorIteratorBaseERKT_EUliE_EEviT1_
        .type           _ZN2at6native18elementwise_kernelILi128ELi2EZNS0_22gpu_kernel_impl_nocastIZZZNS0_46_GLOBAL__N__5fd40885_13_AmpKernels_cu_3810c27339_amp_non_finite_check_and_unscale_cuda_ERNS_6TensorES5_RKS4_ENKUlvE_clEvENKUlvE0_clEvEUlfE_EEvRNS_18TensorIteratorBaseERKT_EUliE_EEviT1_,@function
        .size           _ZN2at6native18elementwise_kernelILi128ELi2EZNS0_22gpu_kernel_impl_nocastIZZZNS0_46_GLOBAL__N__5fd40885_13_AmpKernels_cu_3810c27339_amp_non_finite_check_and_unscale_cuda_ERNS_6TensorES5_RKS4_ENKUlvE_clEvENKUlvE0_clEvEUlfE_EEvRNS_18TensorIteratorBaseERKT_EUliE_EEviT1_,(.L_x_1969 - _ZN2at6native18elementwise_kernelILi128ELi2EZNS0_22gpu_kernel_impl_nocastIZZZNS0_46_GLOBAL__N__5fd40885_13_AmpKernels_cu_3810c27339_amp_non_finite_check_and_unscale_cuda_ERNS_6TensorES5_RKS4_ENKUlvE_clEvENKUlvE0_clEvEUlfE_EEvRNS_18TensorIteratorBaseERKT_EUliE_EEviT1_)
        .other          _ZN2at6native18elementwise_kernelILi128ELi2EZNS0_22gpu_kernel_impl_nocastIZZZNS0_46_GLOBAL__N__5fd40885_13_AmpKernels_cu_3810c27339_amp_non_finite_check_and_unscale_cuda_ERNS_6TensorES5_RKS4_ENKUlvE_clEvENKUlvE0_clEvEUlfE_EEvRNS_18TensorIteratorBaseERKT_EUliE_EEviT1_,@"STO_CUDA_ENTRY STV_DEFAULT"
_ZN2at6native18elementwise_kernelILi128ELi2EZNS0_22gpu_kernel_impl_nocastIZZZNS0_46_GLOBAL__N__5fd40885_13_AmpKernels_cu_3810c27339_amp_non_finite_check_and_unscale_cuda_ERNS_6TensorES5_RKS4_ENKUlvE_clEvENKUlvE0_clEvEUlfE_EEvRNS_18TensorIteratorBaseERKT_EUliE_EEviT1_:
.text._ZN2at6native18elementwise_kernelILi128ELi2EZNS0_22gpu_kernel_impl_nocastIZZZNS0_46_GLOBAL__N__5fd40885_13_AmpKernels_cu_3810c27339_amp_non_finite_check_and_unscale_cuda_ERNS_6TensorES5_RKS4_ENKUlvE_clEvENKUlvE0_clEvEUlfE_EEvRNS_18TensorIteratorBaseERKT_EUliE_EEviT1_:
        /* <DEDUP_REMOVED lines=10> */
[----:B------:R-:W-:Y:S01]  /*00a0*/  BSSY.RECONVERGENT B0, `(.L_x_1232) ;  /* 0x0000010000007945 */ /* 0x000fe20003800200 */
[----:B0-----:R-:W-:-:S13]  /*00b0*/  ISETP.GE.AND P0, PT, R3, UR4, PT ;  /* 0x0000000403007c0c */ /* 0x001fda000bf06270 */
[----:B------:R-:W-:Y:S05]  /*00c0*/  @P0 BRA `(.L_x_1233) ;  /* 0x0000000000340947 */ /* 0x000fea0003800000 */
[----:B------:R-:W0:Y:S02]  /*00d0*/  LDC.64 R4, c[0x0][0x588] ;  /* 0x00016200ff047b82 */ /* 0x000e240000000a00 */
[----:B0-----:R-:W2:Y:S06]  /*00e0*/  LDG.E R13, desc[UR6][R4.64] ;  /* 0x00000006040d7981 */ /* 0x001eac000c1e1900 */
[----:B------:R-:W0:Y:S01]  /*00f0*/  LDC.64 R8, c[0x0][0x598] ;  /* 0x00016600ff087b82 */ /* 0x000e220000000a00 */
[----:B--2---:R-:W-:-:S13]  /*0100*/  FSETP.NE.FTZ.AND P0, PT, |R13|, +INF , PT ;  /* 0x7f8000000d00780b */ /* 0x004fda0003f15200 */
        /* <DEDUP_REMOVED lines=8> */
[----:B0-----:R1:W-:Y:S02]  /*0190*/  STG.E desc[UR6][R10.64], R13 ;  /* 0x0000000d0a007986 */ /* 0x0013e4000c101906 */
.L_x_1233:
[----:B------:R-:W-:Y:S05]  /*01a0*/  BSYNC.RECONVERGENT B0 ;  /* 0x0000000000007941 */ /* 0x000fea0003800200 */
.L_x_1232:
[----:B------:R-:W-:-:S13]  /*01b0*/  ISETP.GE.AND P0, PT, R3, UR4, PT ;  /* 0x0000000403007c0c */ /* 0x000fda000bf06270 */
[----:B------:R-:W-:Y:S05]  /*01c0*/  @P0 EXIT ;  /* 0x000000000000094d */ /* 0x000fea0003800000 */
[----:B------:R-:W1:Y:S02]  /*01d0*/  LDC.64 R2, c[0x0][0x588] ;  /* 0x00016200ff027b82 */ /* 0x000e640000000a00 */
[----:B-1----:R-:W2:Y:S06]  /*01e0*/  LDG.E R11, desc[UR6][R2.64] ;  /* 0x00000006020b7981 */ /* 0x002eac000c1e1900 */
[----:B------:R-:W0:Y:S01]  /*01f0*/  LDC.64 R6, c[0x0][0x598] ;  /* 0x00016600ff067b82 */ /* 0x000e220000000a00 */
[----:B--2---:R-:W-:-:S13]  /*0200*/  FSETP.NE.FTZ.AND P0, PT, |R11|, +INF , PT ;  /* 0x7f8000000b00780b */ /* 0x004fda0003f15200 */
[----:B------:R-:W1:Y:S01]  /*0210*/  @!P0 LDC.64 R4, c[0x0][0x590] ;  /* 0x00016400ff048b82 */ /* 0x000e620000000a00 */
[----:B------:R-:W-:-:S05]  /*0220*/  @!P0 MOV R13, 0x3f800000 ;  /* 0x3f800000000d8802 */ /* 0x000fca0000000f00 */
[----:B-1----:R-:W-:Y:S04]  /*0230*/  @!P0 STG.E desc[UR6][R4.64], R13 ;  /* 0x0000000d04008986 */ /* 0x002fe8000c101906 */
[----:B0-----:R-:W2:Y:S01]  /*0240*/  LDG.E R6, desc[UR6][R6.64] ;  /* 0x0000000606067981 */ /* 0x001ea2000c1e1900 */
[----:B------:R-:W0:Y:S01]  /*0250*/  LDC.64 R8, c[0x0][0x580] ;  /* 0x00016000ff087b82 */ /* 0x000e220000000a00 */
[----:B--2---:R-:W-:-:S13]  /*0260*/  FSETP.NEU.FTZ.AND P0, PT, R6, 1, PT ;  /* 0x3f8000000600780b */ /* 0x004fda0003f1d000 */
[----:B------:R-:W-:-:S05]  /*0270*/  @P0 FMUL.FTZ R11, R11, R6 ;  /* 0x000000060b0b0220 */ /* 0x000fca0000410000 */
[----:B0-----:R-:W-:Y:S01]  /*0280*/  STG.E desc[UR6][R8.64], R11 ;  /* 0x0000000b08007986 */ /* 0x001fe2000c101906 */
[----:B------:R-:W-:Y:S05]  /*0290*/  EXIT ;  /* 0x000000000000794d */ /* 0x000fea0003800000 */
.L_x_1231:
[----:B------:R-:W0:Y:S01]  /*02a0*/  LDCU UR4, c[0x0][0x380] ;  /* 0x00007000ff0477ac */ /* 0x000e220008000800 */
[----:B------:R-:W-:Y:S01]  /*02b0*/  IADD3 R2, PT, PT, R2, -0x1, RZ ;  /* 0xffffffff02027810 */ /* 0x000fe20007ffe0ff */
[----:B------:R-:W-:Y:S03]  /*02c0*/  BSSY.RECONVERGENT B0, `(.L_x_1234) ;  /* 0x0000140000007945 */ /* 0x000fe60003800200 */
[----:B------:R-:W-:-:S04]  /*02d0*/  VIMNMX.U32 R0, PT, PT, R2, 0x18, PT ;  /* 0x0000001802007848 */ /* 0x000fc80003fe0000 */
[----:B------:R-:W-:Y:S02]  /*02e0*/  IADD3 R0, PT, PT, R0, 0x1, RZ ;  /* 0x0000000100007810 */ /* 0x000fe40007ffe0ff */
        /* <DEDUP_REMOVED lines=293> */
[----:B------:R-:W-:-:S04]  /*1540*/  IMAD R6, R13, UR8, R7 ;  /* 0x000000080d067c24 */ /* 0x000fc8000f8e0207 */
[----:B------:R-:W-:Y:S02]  /*1550*/  @P0 IMAD.MOV R10, RZ, RZ, -R10 ;  /* 0x000000ffff0a0224 */ /* 0x000fe400078e0a0a */
[----:B--2---:R-:W-:Y:S02]  /*1560*/  IMAD R5, R6, UR10, R5 ;  /* 0x0000000a06057c24 */ /* 0x004fe4000f8e0205 */
[----:B0-----:R-:W-:Y:S02]  /*1570*/  @P0 IMAD R10, R10, R17, R11 ;  /* 0x000000110a0a0224 */ /* 0x001fe400078e020b */
[----:B------:R-:W-:Y:S02]  /*1580*/  IMAD R4, R6, UR11, R4 ;  /* 0x0000000b06047c24 */ /* 0x000fe4000f8e0204 */
[C---:B-1----:R-:W-:Y:S02]  /*1590*/  @P0 IMAD R5, R10.reuse, R8, R5 ;  /* 0x000000080a050224 */ /* 0x042fe400078e0205 */
[----:B------:R-:W-:-:S07]  /*15a0*/  @P0 IMAD R4, R10, R9, R4 ;  /* 0x000000090a040224 */ /* 0x000fce00078e0204 */
.L_x_1236:
[----:B------:R-:W0:Y:S02]  /*15b0*/  LDCU.64 UR8, c[0x0][0x588] ;  /* 0x0000b100ff0877ac */ /* 0x000e240008000a00 */
[----:B0-----:R-:W-:-:S04]  /*15c0*/  IADD3 R6, P0, PT, R4, UR8, RZ ;  /* 0x0000000804067c10 */ /* 0x001fc8000ff1e0ff */
[----:B------:R-:W-:Y:S01]  /*15d0*/  IADD3.X R7, PT, PT, RZ, UR9, RZ, P0, !PT ;  /* 0x00000009ff077c10 */ /* 0x000fe200087fe4ff */
[----:B------:R-:W0:Y:S01]  /*15e0*/  LDC.64 R10, c[0x0][0x598] ;  /* 0x00016600ff0a7b82 */ /* 0x000e220000000a00 */
[----:B------:R-:W1:Y:S04]  /*15f0*/  LDCU.64 UR8, c[0x0][0x580] ;  /* 0x0000b000ff0877ac */ /* 0x000e680008000a00 */
[----:B------:R-:W2:Y:S02]  /*1600*/  LDG.E R7, desc[UR6][R6.64] ;  /* 0x0000000606077981 */ /* 0x000ea4000c1e1900 */
[----:B--2---:R-:W-:-:S13]  /*1610*/  FSETP.NE.FTZ.AND P0, PT, |R7|, +INF , PT ;  /* 0x7f8000000700780b */ /* 0x004fda0003f15200 */
[----:B------:R-:W2:Y:S01]  /*1620*/  @!P0 LDC.64 R8, c[0x0][0x590] ;  /* 0x00016400ff088b82 */ /* 0x000ea20000000a00 */
[----:B------:R-:W-:-:S05]  /*1630*/  @!P0 MOV R13, 0x3f800000 ;  /* 0x3f800000000d8802 */ /* 0x000fca0000000f00 */
[----:B--2---:R2:W-:Y:S04]  /*1640*/  @!P0 STG.E desc[UR6][R8.64], R13 ;  /* 0x0000000d08008986 */ /* 0x0045e8000c101906 */
[----:B0-----:R-:W3:Y:S01]  /*1650*/  LDG.E R10, desc[UR6][R10.64] ;  /* 0x000000060a0a7981 */ /* 0x001ee2000c1e1900 */
[----:B-1----:R-:W-:Y:S02]  /*1660*/  IADD3 R4, P1, PT, R5, UR8, RZ ;  /* 0x0000000805047c10 */ /* 0x002fe4000ff3e0ff */
[----:B------:R-:W-:Y:S02]  /*1670*/  IADD3 R3, PT, PT, R3, 0x80, RZ ;  /* 0x0000008003037810 */ /* 0x000fe40007ffe0ff */
[----:B------:R-:W-:Y:S02]  /*1680*/  IADD3.X R5, PT, PT, RZ, UR9, RZ, P1, !PT ;  /* 0x00000009ff057c10 */ /* 0x000fe40008ffe4ff */
[----:B---3--:R-:W-:-:S13]  /*1690*/  FSETP.NEU.FTZ.AND P0, PT, R10, 1, PT ;  /* 0x3f8000000a00780b */ /* 0x008fda0003f1d000 */
[----:B------:R-:W-:-:S05]  /*16a0*/  @P0 FMUL.FTZ R7, R7, R10 ;  /* 0x0000000a07070220 */ /* 0x000fca0000410000 */
[----:B------:R2:W-:Y:S02]  /*16b0*/  STG.E desc[UR6][R4.64], R7 ;  /* 0x0000000704007986 */ /* 0x0005e4000c101906 */
.L_x_1235:
[----:B------:R-:W-:Y:S05]  /*16c0*/  BSYNC.RECONVERGENT B0 ;  /* 0x0000000000007941 */ /* 0x000fea0003800200 */
.L_x_1234:
[----:B------:R-:W-:-:S13]  /*16d0*/  ISETP.GE.AND P0, PT, R3, UR4, PT ;  /* 0x0000000403007c0c */ /* 0x000fda000bf06270 */
[----:B------:R-:W-:Y:S05]  /*16e0*/  @P0 EXIT ;  /* 0x000000000000094d */ /* 0x000fea0003800000 */
[----:B------:R-:W0:Y:S01]  /*16f0*/  LDCU.64 UR4, c[0x0][0x390] ;  /* 0x00007200ff0477ac */ /* 0x000e220008000a00 */
[----:B--2---:R-:W-:Y:S01]  /*1700*/  HFMA2 R4, -RZ, RZ, 0, 0 ;  /* 0x00000000ff047431 */ /* 0x004fe200000001ff */
        /* <DEDUP_REMOVED lines=296> */
.L_x_1237:
[----:B------:R-:W0:Y:S02]  /*2990*/  LDCU.128 UR8, c[0x0][0x580] ;  /* 0x0000b000ff0877ac */ /* 0x000e240008000c00 */
[----:B0-----:R-:W-:-:S04]  /*29a0*/  IADD3 R4, P0, PT, R2, UR10, RZ ;  /* 0x0000000a02047c10 */ /* 0x001fc8000ff1e0ff */
[----:B------:R-:W-:-:S05]  /*29b0*/  IADD3.X R5, PT, PT, RZ, UR11, RZ, P0, !PT ;  /* 0x0000000bff057c10 */ /* 0x000fca00087fe4ff */
[----:B------:R-:W2:Y:S01]  /*29c0*/  LDG.E R11, desc[UR6][R4.64] ;  /* 0x00000006040b7981 */ /* 0x000ea2000c1e1900 */
[----:B------:R-:W0:Y:S01]  /*29d0*/  LDC.64 R8, c[0x0][0x598] ;  /* 0x00016600ff087b82 */ /* 0x000e220000000a00 */
[----:B--2---:R-:W-:-:S13]  /*29e0*/  FSETP.NE.FTZ.AND P0, PT, |R11|, +INF , PT ;  /* 0x7f8000000b00780b */ /* 0x004fda0003f15200 */
[----:B------:R-:W1:Y:S01]  /*29f0*/  @!P0 LDC.64 R6, c[0x0][0x590] ;  /* 0x00016400ff068b82 */ /* 0x000e620000000a00 */
[----:B------:R-:W-:-:S05]  /*2a00*/  @!P0 MOV R13, 0x3f800000 ;  /* 0x3f800000000d8802 */ /* 0x000fca0000000f00 */
[----:B-1----:R-:W-:Y:S04]  /*2a10*/  @!P0 STG.E desc[UR6][R6.64], R13 ;  /* 0x0000000d06008986 */ /* 0x002fe8000c101906 */
[----:B0-----:R-:W2:Y:S01]  /*2a20*/  LDG.E R8, desc[UR6][R8.64] ;  /* 0x0000000608087981 */ /* 0x001ea2000c1e1900 */
[----:B------:R-:W-:-:S04]  /*2a30*/  IADD3 R2, P1, PT, R3, UR8, RZ ;  /* 0x0000000803027c10 */ /* 0x000fc8000ff3e0ff */
[----:B------:R-:W-:Y:S02]  /*2a40*/  IADD3.X R3, PT, PT, RZ, UR9, RZ, P1, !PT ;  /* 0x00000009ff037c10 */ /* 0x000fe40008ffe4ff */
[----:B--2---:R-:W-:-:S13]  /*2a50*/  FSETP.NEU.FTZ.AND P0, PT, R8, 1, PT ;  /* 0x3f8000000800780b */ /* 0x004fda0003f1d000 */
[----:B------:R-:W-:-:S05]  /*2a60*/  @P0 FMUL.FTZ R11, R11, R8 ;  /* 0x000000080b0b0220 */ /* 0x000fca0000410000 */
[----:B------:R-:W-:Y:S01]  /*2a70*/  STG.E desc[UR6][R2.64], R11 ;  /* 0x0000000b02007986 */ /* 0x000fe2000c101906 */
[----:B------:R-:W-:Y:S05]  /*2a80*/  EXIT ;  /* 0x000000000000794d */ /* 0x000fea0003800000 */
.L_x_1238:
        /* <DEDUP_REMOVED lines=15> */
.L_x_1969:


//--------------------- .text._ZN2at6native27unrolled_elementwise_kernelIZZZNS0_46_GLOBAL__N__5fd40885_13_AmpKernels_cu_3810c27339_amp_non_finite_check_and_unscale_cuda_ERNS_6TensorES4_RKS3_ENKUlvE_clEvENKUlvE0_clEvEUlfE_St5arrayIPcLm2EELi4E23TrivialOffsetCalculatorILi1EjESE_NS0_6memory15LoadWithoutCastENSF_16StoreWithoutCastEEEviT_T0_T2_T3_T4_T5_ --------------------------
	.section	.text._ZN2at6native27unrolled_elementwise_kernelIZZZNS0_46_GLOBAL__N__5fd40885_13_AmpKernels_cu_3810c27339_amp_non_finite_check_and_unscale_cuda_ERNS_6TensorES4_RKS3_ENKUlvE_clEvENKUlvE0_clEvEUlfE_St5arrayIPcLm2EELi4E23TrivialOffsetCalculatorILi1EjESE_NS0_6memory15LoadWithoutCastENSF_16StoreWithoutCastEEEviT_T0_T2_T3_T4_T5_,"ax",@progbits
	.align	128
        .global         _ZN2at6native27unrolled_elementwise_kernelIZZZNS0_46_GLOBAL__N__5fd40885_13_AmpKernels_cu_3810c27339_amp_non_finite_check_and_unscale_cuda_ERNS_6TensorES4_RKS3_ENKUlvE_clEvENKUlvE0_clEvEUlfE_St5arrayIPcLm2EELi4E23TrivialOffsetCalculatorILi1EjESE_NS0_6memory15LoadWithoutCastENSF_16StoreWithoutCastEEEviT_T0_T2_T3_T4_T5_
        .type           _ZN2at6native27unrolled_elementwise_kernelIZZZNS0_46_GLOBAL__N__5fd40885_13_AmpKernels_cu_3810c27339_amp_non_finite_check_and_unscale_cuda_ERNS_6TensorES4_RKS3_ENKUlvE_clEvENKUlvE0_clEvEUlfE_St5arrayIPcLm2EELi4E23TrivialOffsetCalculatorILi1EjESE_NS0_6memory15LoadWithoutCastENSF_16StoreWithoutCastEEEviT_T0_T2_T3_T4_T5_,@function
        .size           _ZN2at6native27unrolled_elementwise_kernelIZZZNS0_46_GLOBAL__N__5fd40885_13_AmpKernels_cu_3810c27339_amp_non_finite_check_and_unscale_cuda_ERNS_6TensorES4_RKS3_ENKUlvE_clEvENKUlvE0_clEvEUlfE_St5arrayIPcLm2EELi4E23TrivialOffsetCalculatorILi1EjESE_NS0_6memory15LoadWithoutCastENSF_16StoreWithoutCastEEEviT_T0_T2_T3_T4_T5_,(.L_x_1970 - _ZN2at6native27unrolled_elementwise_kernelIZZZNS0_46_GLOBAL__N__5fd40885_13_AmpKernels_cu_3810c27339_amp_non_finite_check_and_unscale_cuda_ERNS_6TensorES4_RKS3_ENKUlvE_clEvENKUlvE0_clEvEUlfE_St5arrayIPcLm2EELi4E23TrivialOffsetCalculatorILi1EjESE_NS0_6memory15LoadWithoutCastENSF_16StoreWithoutCastEEEviT_T0_T2_T3_T4_T5_)
        .other          _ZN2at6native27unrolled_elementwise_kernelIZZZNS0_46_GLOBAL__N__5fd40885_13_AmpKernels_cu_3810c27339_amp_non_finite_check_and_unscale_cuda_ERNS_6TensorES4_RKS3_ENKUlvE_clEvENKUlvE0_clEvEUlfE_St5arrayIPcLm2EELi4E23TrivialOffsetCalculatorILi1EjESE_NS0_6memory15LoadWithoutCastENSF_16StoreWithoutCastEEEviT_T0_T2_T3_T4_T5_,@"STO_CUDA_ENTRY STV_DEFAULT"
_ZN2at6native27unrolled_elementwise_kernelIZZZNS0_46_GLOBAL__N__5fd40885_13_AmpKernels_cu_3810c27339_amp_non_finite_check_and_unscale_cuda_ERNS_6TensorES4_RKS3_ENKUlvE_clEvENKUlvE0_clEvEUlfE_St5arrayIPcLm2EELi4E23TrivialOffsetCalculatorILi1EjESE_NS0_6memory15LoadWithoutCastENSF_16StoreWithoutCastEEEviT_T0_T2_T3_T4_T5_:
.text._ZN2at6native27unrolled_elementwise_kernelIZZZNS0_46_GLOBAL__N__5fd40885_13_AmpKernels_cu_3810c27339_amp_non_finite_check_and_unscale_cuda_ERNS_6TensorES4_RKS3_ENKUlvE_clEvENKUlvE0_clEvEUlfE_St5arrayIPcLm2EELi4E23TrivialOffsetCalculatorILi1EjESE_NS0_6memory15LoadWithoutCastENSF_16StoreWithoutCastEEEviT_T0_T2_T3_T4_T5_:
        /* <DEDUP_REMOVED lines=10> */
[----:B------:R-:W-:-:S03]  /*00a0*/  @!P0 IMAD R15, R0, 0x200, R3 ;  /* 0x00000200000f8824 */ /* 0x000fc600078e0203 */
[----:B------:R-:W-:-:S13]  /*00b0*/  ISETP.GE.AND P1, PT, R13, R2, PT ;  /* 0x000000020d00720c */ /* 0x000fda0003f26270 */
[----:B------:R-:W-:Y:S01]  /*00c0*/  @!P1 LEA R17, R0, R13, 0x9 ;  /* 0x0000000d00119211 */ /* 0x000fe200078e48ff */
[----:B------:R-:W-:Y:S01]  /*00d0*/  @!P1 VIADD R13, R13, 0x80 ;  /* 0x000000800d0d9836 */ /* 0x000fe20000000000 */
[----:B------:R-:W2:Y:S04]  /*00e0*/  @!P1 LDC.64 R10, c[0x0][0x3a8] ;  /* 0x0000ea00ff0a9b82 */ /* 0x000ea80000000a00 */
[----:B------:R-:W-:Y:S01]  /*00f0*/  ISETP.GE.AND P3, PT, R13, R2, PT ;  /* 0x000000020d00720c */ /* 0x000fe20003f66270 */
[----:B0-----:R-:W-:-:S12]  /*0100*/  @!P0 IMAD.WIDE.U32 R6, R15, 0x4, R6 ;  /* 0x000000040f068825 */ /* 0x001fd800078e0006 */
[----:B------:R-:W0:Y:S01]  /*0110*/  @!P3 LDC.64 R8, c[0x0][0x3a8] ;  /* 0x0000ea00ff08bb82 */ /* 0x000e220000000a00 */
[----:B------:R-:W-:Y:S01]  /*0120*/  @!P3 IMAD R19, R0, 0x200, R13 ;  /* 0x000002000013b824 */ /* 0x000fe200078e020d */
[----:B------:R-:W-:-:S04]  /*0130*/  @!P3 IADD3 R13, PT, PT, R13, 0x80, RZ ;  /* 0x000000800d0db810 */ /* 0x000fc80007ffe0ff */
[----:B------:R-:W-:Y:S01]  /*0140*/  ISETP.GE.AND P2, PT, R13, R2, PT ;  /* 0x000000020d00720c */ /* 0x000fe20003f46270 */
[----:B--2---:R-:W-:-:S12]  /*0150*/  @!P1 IMAD.WIDE.U32 R10, R17, 0x4, R10 ;  /* 0x00000004110a9825 */ /* 0x004fd800078e000a */
[----:B------:R-:W2:Y:S01]  /*0160*/  @!P2 LDC.64 R4, c[0x0][0x3a8] ;  /* 0x0000ea00ff04ab82 */ /* 0x000ea20000000a00 */
[----:B------:R-:W-:Y:S02]  /*0170*/  @!P2 IMAD R13, R0, 0x200, R13 ;  /* 0x00000200000da824 */ /* 0x000fe400078e020d */
[----:B0-----:R-:W-:Y:S01]  /*0180*/  @!P3 IMAD.WIDE.U32 R16, R19, 0x4, R8 ;  /* 0x000000041310b825 */ /* 0x001fe200078e0008 */
[----:B------:R-:W-:-:S06]  /*0190*/  CS2R R8, SRZ ;  /* 0x0000000000087805 */ /* 0x000fcc000001ff00 */
[----:B-1----:R0:W5:Y:S01]  /*01a0*/  @!P0 LDG.E R9, desc[UR4][R6.64] ;  /* 0x0000000406098981 */ /* 0x002162000c1e1900 */
[C---:B------:R-:W-:Y:S02]  /*01b0*/  ISETP.GE.AND P0, PT, R3.reuse, R2, PT ;  /* 0x000000020300720c */ /* 0x040fe40003f06270 */
[C---:B------:R-:W-:Y:S01]  /*01c0*/  IADD3 R23, PT, PT, R3.reuse, 0x80, RZ ;  /* 0x0000008003177810 */ /* 0x040fe20007ffe0ff */
[C---:B------:R-:W-:Y:S01]  /*01d0*/  VIADD R19, R3.reuse, 0x100 ;  /* 0x0000010003137836 */ /* 0x040fe20000000000 */
[----:B------:R-:W-:Y:S01]  /*01e0*/  BSSY.RECONVERGENT B0, `(.L_x_1239) ;  /* 0x0000018000007945 */ /* 0x000fe20003800200 */
[----:B------:R-:W-:Y:S01]  /*01f0*/  VIADD R21, R3, 0x180 ;  /* 0x0000018003157836 */ /* 0x000fe20000000000 */
[----:B------:R1:W5:Y:S01]  /*0200*/  @!P1 LDG.E R8, desc[UR4][R10.64] ;  /* 0x000000040a089981 */ /* 0x000362000c1e1900 */
[----:B--2---:R-:W-:Y:S01]  /*0210*/  @!P2 IMAD.WIDE.U32 R12, R13, 0x4, R4 ;  /* 0x000000040d0ca825 */ /* 0x004fe200078e0004 */
[----:B------:R-:W-:-:S05]  /*0220*/  CS2R R4, SRZ ;  /* 0x0000000000047805 */ /* 0x000fca000001ff00 */
[----:B------:R-:W0:Y:S01]  /*0230*/  @!P0 LDC.64 R14, c[0x0][0x3a0] ;  /* 0x0000e800ff0e8b82 */ /* 0x000e220000000a00 */
[----:B------:R-:W-:Y:S01]  /*0240*/  @!P0 LEA R25, R0, R3, 0x9 ;  /* 0x0000000300198211 */ /* 0x000fe200078e48ff */
[----:B------:R-:W-:Y:S01]  /*0250*/  @!P0 IMAD.MOV.U32 R3, RZ, RZ, R23 ;  /* 0x000000ffff038224 */ /* 0x000fe200078e0017 */
[-C--:B------:R-:W-:Y:S01]  /*0260*/  ISETP.GE.AND P4, PT, R23, R2.reuse, PT ;  /* 0x000000021700720c */ /* 0x080fe20003f86270 */
[----:B------:R1:W5:Y:S01]  /*0270*/  @!P3 LDG.E R5, desc[UR4][R16.64] ;  /* 0x000000041005b981 */ /* 0x000362000c1e1900 */
[-C--:B------:R-:W-:Y:S02]  /*0280*/  ISETP.GE.AND P1, PT, R19, R2.reuse, PT ;  /* 0x000000021300720c */ /* 0x080fe40003f26270 */
[-C--:B------:R-:W-:Y:S01]  /*0290*/  ISETP.GE.AND P3, PT, R3, R2.reuse, PT ;  /* 0x000000020300720c */ /* 0x080fe20003f66270 */
[----:B------:R1:W5:Y:S01]  /*02a0*/  @!P2 LDG.E R4, desc[UR4][R12.64] ;  /* 0x000000040c04a981 */ /* 0x000362000c1e1900 */
[----:B------:R-:W-:Y:S01]  /*02b0*/  ISETP.GE.AND P2, PT, R21, R2, PT ;  /* 0x000000021500720c */ /* 0x000fe20003f46270 */
[----:B0-----:R-:W-:Y:S01]  /*02c0*/  @!P0 IMAD.WIDE.U32 R6, R25, 0x4, R14 ;  /* 0x0000000419068825 */ /* 0x001fe200078e000e */
[----:B-1----:R-:W-:Y:S11]  /*02d0*/  @P0 BRA `(.L_x_1240) ;  /* 0x0000000000200947 */ /* 0x002ff60003800000 */
[----:B-----5:R-:W-:Y:S01]  /*02e0*/  FSETP.NE.FTZ.AND P5, PT, |R9|, +INF , PT ;  /* 0x7f8000000900780b */ /* 0x020fe20003fb5200 */
[----:B------:R-:W0:-:S12]  /*02f0*/  LDC.64 R12, c[0x0][0x390] ;  /* 0x0000e400ff0c7b82 */ /* 0x000e180000000a00 */
[----:B------:R-:W1:Y:S01]  /*0300*/  @!P5 LDC.64 R10, c[0x0][0x388] ;  /* 0x0000e200ff0adb82 */ /* 0x000e620000000a00 */
[----:B------:R-:W-:-:S05]  /*0310*/  @!P5 IMAD.MOV.U32 R15, RZ, RZ, 0x3f800000 ;  /* 0x3f800000ff0fd424 */ /* 0x000fca00078e00ff */
[----:B-1----:R1:W-:Y:S04]  /*0320*/  @!P5 STG.E desc[UR4][R10.64], R15 ;  /* 0x0000000f0a00d986 */ /* 0x0023e8000c101904 */
[----:B0-----:R-:W2:Y:S02]  /*0330*/  LDG.E R12, desc[UR4][R12.64] ;  /* 0x000000040c0c7981 */ /* 0x001ea4000c1e1900 */
[----:B--2---:R-:W-:-:S13]  /*0340*/  FSETP.NEU.FTZ.AND P5, PT, R12, 1, PT ;  /* 0x3f8000000c00780b */ /* 0x004fda0003fbd000 */
[----:B-1----:R-:W-:-:S07]  /*0350*/  @P5 FMUL.FTZ R9, R12, R9 ;  /* 0x000000090c095220 */ /* 0x002fce0000410000 */
.L_x_1240:
[----:B------:R-:W-:Y:S05]  /*0360*/  BSYNC.RECONVERGENT B0 ;  /* 0x0000000000007941 */ /* 0x000fea0003800200 */
.L_x_1239:
[----:B------:R-:W-:Y:S04]  /*0370*/  BSSY.RECONVERGENT B0, `(.L_x_1241) ;  /* 0x000000a000007945 */ /* 0x000fe80003800200 */
[----:B------:R-:W-:Y:S05]  /*0380*/  @P4 BRA `(.L_x_1242) ;  /* 0x0000000000204947 */ /* 0x000fea0003800000 */
[----:B-----5:R-:W-:Y:S01]  /*0390*/  FSETP.NE.FTZ.AND P4, PT, |R8|, +INF , PT ;  /* 0x7f8000000800780b */ /* 0x020fe20003f95200 */
[----:B------:R-:W0:-:S12]  /*03a0*/  LDC.64 R12, c[0x0][0x390] ;  /* 0x0000e400ff0c7b82 */ /* 0x000e180000000a00 */
[----:B------:R-:W1:Y:S01]  /*03b0*/  @!P4 LDC.64 R10, c[0x0][0x388] ;  /* 0x0000e200ff0acb82 */ /* 0x000e620000000a00 */
[----:B------:R-:W-:-:S05]  /*03c0*/  @!P4 MOV R15, 0x3f800000 ;  /* 0x3f800000000fc802 */ /* 0x000fca0000000f00 */
[----:B-1----:R1:W-:Y:S04]  /*03d0*/  @!P4 STG.E desc[UR4][R10.64], R15 ;  /* 0x0000000f0a00c986 */ /* 0x0023e8000c101904 */
[----:B0-----:R-:W2:Y:S02]  /*03e0*/  LDG.E R13, desc[UR4][R12.64] ;  /* 0x000000040c0d7981 */ /* 0x001ea4000c1e1900 */
[----:B--2---:R-:W-:-:S13]  /*03f0*/  FSETP.NEU.FTZ.AND P4, PT, R13, 1, PT ;  /* 0x3f8000000d00780b */ /* 0x004fda0003f9d000 */
[----:B-1----:R-:W-:-:S07]  /*0400*/  @P4 FMUL.FTZ R8, R13, R8 ;  /* 0x000000080d084220 */ /* 0x002fce0000410000 */
.L_x_1242:
[----:B------:R-:W-:Y:S05]  /*0410*/  BSYNC.RECONVERGENT B0 ;  /* 0x0000000000007941 */ /* 0x000fea0003800200 */
.L_x_1241:
[----:B------:R-:W-:Y:S04]  /*0420*/  BSSY.RECONVERGENT B0, `(.L_x_1243) ;  /* 0x000000b000007945 */ /* 0x000fe80003800200 */
[----:B------:R-:W-:Y:S05]  /*0430*/  @P1 BRA `(.L_x_1244) ;  /* 0x0000000000241947 */ /* 0x000fea0003800000 */
[----:B-----5:R-:W-:Y:S01]  /*0440*/  FSETP.NE.FTZ.AND P1, PT, |R5|, +INF , PT ;  /* 0x7f8000000500780b */ /* 0x020fe20003f35200 */
[----:B------:R-:W0:-:S12]  /*0450*/  LDC.64 R12, c[0x0][0x390] ;  /* 0x0000e400ff0c7b82 */ /* 0x000e180000000a00 */
[----:B------:R-:W1:Y:S01]  /*0460*/  @!P1 LDC.64 R10, c[0x0][0x388] ;  /* 0x0000e200ff0a9b82 */ /* 0x000e620000000a00 */
[----:B------:R-:W-:-:S05]  /*0470*/  @!P1 IMAD.MOV.U32 R17, RZ, RZ, 0x3f800000 ;  /* 0x3f800000ff119424 */ /* 0x000fca00078e00ff */
[----:B-1----:R1:W-:Y:S04]  /*0480*/  @!P1 STG.E desc[UR4][R10.64], R17 ;  /* 0x000000110a009986 */ /* 0x0023e8000c101904 */
[----:B0-----:R-:W2:Y:S02]  /*0490*/  LDG.E R12, desc[UR4][R12.64] ;  /* 0x000000040c0c7981 */ /* 0x001ea4000c1e1900 */
[----:B--2---:R-:W-:-:S13]  /*04a0*/  FSETP.NEU.FTZ.AND P1, PT, R12, 1, PT ;  /* 0x3f8000000c00780b */ /* 0x004fda0003f3d000 */
[----:B------:R-:W-:-:S04]  /*04b0*/  @P1 FMUL.FTZ R5, R12, R5 ;  /* 0x000000050c051220 */ /* 0x000fc80000410000 */
[----:B-1----:R-:W-:-:S07]  /*04c0*/  IMAD.MOV.U32 R15, RZ, RZ, R5 ;  /* 0x000000ffff0f7224 */ /* 0x002fce00078e0005 */
.L_x_1244:
[----:B------:R-:W-:Y:S05]  /*04d0*/  BSYNC.RECONVERGENT B0 ;  /* 0x0000000000007941 */ /* 0x000fea0003800200 */
.L_x_1243:
        /* <DEDUP_REMOVED lines=9> */
[----:B------:R-:W-:-:S04]  /*0570*/  @P1 FMUL.FTZ R4, R13, R4 ;  /* 0x000000040d041220 */ /* 0x000fc80000410000 */
[----:B-1----:R-:W-:-:S07]  /*0580*/  IMAD.MOV.U32 R17, RZ, RZ, R4 ;  /* 0x000000ffff117224 */ /* 0x002fce00078e0004 */
.L_x_1246:
[----:B------:R-:W-:Y:S05]  /*0590*/  BSYNC.RECONVERGENT B0 ;  /* 0x0000000000007941 */ /* 0x000fea0003800200 */
.L_x_1245:
[----:B-----5:R0:W-:Y:S01]  /*05a0*/  @!P0 STG.E desc[UR4][R6.64], R9 ;  /* 0x0000000906008986 */ /* 0x0201e2000c101904 */
[----:B------:R-:W-:Y:S04]  /*05b0*/  BSSY.RECONVERGENT B0, `(.L_x_1247) ;  /* 0x000000c000007945 */ /* 0x000fe80003800200 */
[----:B------:R-:W-:Y:S05]  /*05c0*/  @P3 BRA `(.L_x_1248) ;  /* 0x0000000000283947 */ /* 0x000fea0003800000 */
[----:B------:R-:W1:Y:S01]  /*05d0*/  LDC.64 R4, c[0x0][0x3a0] ;  /* 0x0000e800ff047b82 */ /* 0x000e620000000a00 */
[----:B0-----:R-:W-:Y:S01]  /*05e0*/  LEA R7, R0, R3, 0x9 ;  /* 0x0000000300077211 */ /* 0x001fe200078e48ff */
[----:B------:R-:W-:-:S05]  /*05f0*/  VIADD R3, R3, 0x80 ;  /* 0x0000008003037836 */ /* 0x000fca0000000000 */
[----:B------:R-:W-:-:S13]  /*0600*/  ISETP.GE.AND P0, PT, R3, R2, PT ;  /* 0x000000020300720c */ /* 0x000fda0003f06270 */
[----:B------:R-:W-:Y:S01]  /*0610*/  @!P0 LEA R9, R0, R3, 0x9 ;  /* 0x0000000300098211 */ /* 0x000fe200078e48ff */
[----:B------:R-:W-:Y:S02]  /*0620*/  @!P0 VIADD R3, R3, 0x80 ;  /* 0x0000008003038836 */ /* 0x000fe40000000000 */
[----:B-1----:R-:W-:-:S04]  /*0630*/  IMAD.WIDE.U32 R6, R7, 0x4, R4 ;  /* 0x0000000407067825 */ /* 0x002fc800078e0004 */
[----:B------:R-:W-:Y:S01]  /*0640*/  @!P0 IMAD.WIDE.U32 R4, R9, 0x4, R4 ;  /* 0x0000000409048825 */ /* 0x000fe200078e0004 */
[----:B------:R1:W-:Y:S04]  /*0650*/  STG.E desc[UR4][R6.64], R8 ;  /* 0x0000000806007986 */ /* 0x0003e8000c101904 */
[----:B------:R1:W-:Y:S02]  /*0660*/  @!P0 STG.E desc[UR4][R4.64], R15 ;  /* 0x0000000f04008986 */ /* 0x0003e4000c101904 */
.L_x_1248:
[----:B------:R-:W-:Y:S05]  /*0670*/  BSYNC.RECONVERGENT B0 ;  /* 0x0000000000007941 */ /* 0x000fea0003800200 */
.L_x_1247:
[----:B------:R-:W-:-:S13]  /*0680*/  ISETP.GE.AND P0, PT, R3, R2, PT ;  /* 0x000000020300720c */ /* 0x000fda0003f06270 */
[----:B------:R-:W-:Y:S05]  /*0690*/  @P0 EXIT ;  /* 0x000000000000094d */ /* 0x000fea0003800000 */
[----:B-1----:R-:W1:Y:S01]  /*06a0*/  LDC.64 R4, c[0x0][0x3a0] ;  /* 0x0000e800ff047b82 */ /* 0x002e620000000a00 */
[----:B------:R-:W-:-:S05]  /*06b0*/  LEA R3, R0, R3, 0x9 ;  /* 0x0000000300037211 */ /* 0x000fca00078e48ff */
[----:B-1----:R-:W-:-:S05]  /*06c0*/  IMAD.WIDE.U32 R2, R3, 0x4, R4 ;  /* 0x0000000403027825 */ /* 0x002fca00078e0004 */
[----:B------:R-:W-:Y:S01]  /*06d0*/  STG.E desc[UR4][R2.64], R17 ;  /* 0x0000001102007986 */ /* 0x000fe2000c101904 */
[----:B------:R-:W-:Y:S05]  /*06e0*/  EXIT ;  /* 0x000000000000794d */ /* 0x000fea0003800000 */
.L_x_1249:
        /* <DEDUP_REMOVED lines=9> */
.L_x_1970:


//--------------------- .text._ZN2at6native29vectorized_elementwise_kernelILi2EZZZNS0_46_GLOBAL__N__5fd40885_13_AmpKernels_cu_3810c27339_amp_non_finite_check_and_unscale_cuda_ERNS_6TensorES4_RKS3_ENKUlvE_clEvENKUlvE0_clEvEUlfE_St5arrayIPcLm2EEEEviT0_T1_ --------------------------
	.section	.text._ZN2at6native29vectorized_elementwise_kernelILi2EZZZNS0_46_GLOBAL__N__5fd40885_13_AmpKernels_cu_3810c27339_amp_non_finite_check_and_unscale_cuda_ERNS_6TensorES4_RKS3_ENKUlvE_clEvENKUlvE0_clEvEUlfE_St5arrayIPcLm2EEEEviT0_T1_,"ax",@progbits
	.align	128
        .global         _ZN2at6native29vectorized_elementwise_kernelILi2EZZZNS0_46_GLOBAL__N__5fd40885_13_AmpKernels_cu_3810c27339_amp_non_finite_check_and_unscale_cuda_ERNS_6TensorES4_RKS3_ENKUlvE_clEvENKUlvE0_clEvEUlfE_St5arrayIPcLm2EEEEviT0_T1_
        .type           _ZN2at6native29vectorized_elementwise_kernelILi2EZZZNS0_46_GLOBAL__N__5fd40885_13_AmpKernels_cu_3810c27339_amp_non_finite_check_and_unscale_cuda_ERNS_6TensorES4_RKS3_ENKUlvE_clEvENKUlvE0_clEvEUlfE_St5arrayIPcLm2EEEEviT0_T1_,@function
        .size           _ZN2at6native29vectorized_elementwise_kernelILi2EZZZNS0_46_GLOBAL__N__5fd40885_13_AmpKernels_cu_3810c27339_amp_non_finite_check_and_unscale_cuda_ERNS_6TensorES4_RKS3_ENKUlvE_clEvENKUlvE0_clEvEUlfE_St5arrayIPcLm2EEEEviT0_T1_,(.L_x_1971 - _ZN2at6native29vectorized_elementwise_kernelILi2EZZZNS0_46_GLOBAL__N__5fd40885_13_AmpKernels_cu_3810c27339_amp_non_finite_check_and_unscale_cuda_ERNS_6TensorES4_RKS3_ENKUlvE_clEvENKUlvE0_clEvEUlfE_St5arrayIPcLm2EEEEviT0_T1_)
        .other          _ZN2at6native29vectorized_elementwise_kernelILi2EZZZNS0_46_GLOBAL__N__5fd40885_13_AmpKernels_cu_3810c27339_amp_non_finite_check_and_unscale_cuda_ERNS_6TensorES4_RKS3_ENKUlvE_clEvENKUlvE0_clEvEUlfE_St5arrayIPcLm2EEEEviT0_T1_,@"STO_CUDA_ENTRY STV_DEFAULT"
_ZN2at6native29vectorized_elementwise_kernelILi2EZZZNS0_46_GLOBAL__N__5fd40885_13_AmpKernels_cu_3810c27339_amp_non_finite_check_and_unscale_cuda_ERNS_6TensorES4_RKS3_ENKUlvE_clEvENKUlvE0_clEvEUlfE_St5arrayIPcLm2EEEEviT0_T1_:
.text._ZN2at6native29vectorized_elementwise_kernelILi2EZZZNS0_46_GLOBAL__N__5fd40885_13_AmpKernels_cu_3810c27339_amp_non_finite_check_and_unscale_cuda_ERNS_6TensorES4_RKS3_ENKUlvE_clEvENKUlvE0_clEvEUlfE_St5arrayIPcLm2EEEEviT0_T1_:
        /* <DEDUP_REMOVED lines=8> */
[----:B------:R-:W0:Y:S01]  /*0080*/  S2R R0, SR_TID.X ;  /* 0x0000000000007919 */ /* 0x000e220000002100 */
[----:B------:R-:W-:Y:S02]  /*0090*/  CS2R R16, SRZ ;  /* 0x0000000000107805 */ /* 0x000fe4000001ff00 */
[----:B0-----:R-:W-:Y:S01]  /*00a0*/  ISETP.GE.U32.AND P4, PT, R0, R11, PT ;  /* 0x0000000b0000720c */ /* 0x001fe20003f86070 */
[----:B------:R-:W-:-:S12]  /*00b0*/  IMAD.MOV.U32 R13, RZ, RZ, R0 ;  /* 0x000000ffff0d7224 */ /* 0x000fd800078e0000 */
[----:B------:R-:W-:Y:S01]  /*00c0*/  @!P4 IADD3 R0, PT, PT, R13, 0x80, RZ ;  /* 0x000000800d00c810 */ /* 0x000fe20007ffe0ff */
[----:B------:R-:W0:Y:S01]  /*00d0*/  @!P4 LDC.64 R14, c[0x0][0x3a8] ;  /* 0x0000ea00ff0ecb82 */ /* 0x000e220000000a00 */
[----:B------:R-:W-:Y:S02]  /*00e0*/  @!P4 IADD3 R7, PT, PT, R10, R13, RZ ;  /* 0x0000000d0a07c210 */ /* 0x000fe40007ffe0ff */
[----:B------:R-:W-:-:S13]  /*00f0*/  ISETP.GE.U32.AND P5, PT, R0, R11, PT ;  /* 0x0000000b0000720c */ /* 0x000fda0003fa6070 */
[----:B------:R-:W-:Y:S01]  /*0100*/  @!P5 IMAD.IADD R23, R10, 0x1, R0 ;  /* 0x000000010a17d824 */ /* 0x000fe200078e0200 */
[----:B------:R-:W1:Y:S01]  /*0110*/  @!P5 LDC.64 R4, c[0x0][0x3a8] ;  /* 0x0000ea00ff04db82 */ /* 0x000e620000000a00 */
[----:B------:R-:W-:-:S05]  /*0120*/  @!P5 VIADD R0, R0, 0x80 ;  /* 0x000000800000d836 */ /* 0x000fca0000000000 */
[----:B------:R-:W-:Y:S01]  /*0130*/  ISETP.GE.U32.AND P0, PT, R0, R11, PT ;  /* 0x0000000b0000720c */ /* 0x000fe20003f06070 */
[----:B0-----:R-:W-:-:S05]  /*0140*/  @!P4 IMAD.WIDE.U32 R14, R7, 0x4, R14 ;  /* 0x00000004070ec825 */ /* 0x001fca00078e000e */
[----:B------:R-:W5:Y:S07]  /*0150*/  @!P4 LDG.E R17, desc[UR4][R14.64] ;  /* 0x000000040e11c981 */ /* 0x000f6e000c1e1900 */
[----:B------:R-:W-:Y:S01]  /*0160*/  @!P0 IADD3 R25, PT, PT, R10, R0, RZ ;  /* 0x000000000a198210 */ /* 0x000fe20007ffe0ff */
[----:B------:R-:W-:Y:S01]  /*0170*/  @!P0 VIADD R0, R0, 0x80 ;  /* 0x0000008000008836 */ /* 0x000fe20000000000 */
[----:B------:R-:W0:Y:S04]  /*0180*/  @!P0 LDC.64 R8, c[0x0][0x3a8] ;  /* 0x0000ea00ff088b82 */ /* 0x000e280000000a00 */
[----:B------:R-:W-:-:S13]  /*0190*/  ISETP.GE.U32.AND P3, PT, R0, R11, PT ;  /* 0x0000000b0000720c */ /* 0x000fda0003f66070 */
[----:B------:R-:W-:Y:S01]  /*01a0*/  @!P3 IMAD.IADD R27, R10, 0x1, R0 ;  /* 0x000000010a1bb824 */ /* 0x000fe200078e0200 */
[----:B------:R-:W-:Y:S01]  /*01b0*/  @!P3 IADD3 R0, PT, PT, R0, 0x80, RZ ;  /* 0x000000800000b810 */ /* 0x000fe20007ffe0ff */
[----:B-1----:R-:W-:Y:S01]  /*01c0*/  @!P5 IMAD.WIDE.U32 R22, R23, 0x4, R4 ;  /* 0x000000041716d825 */ /* 0x002fe200078e0004 */
[----:B------:R-:W1:Y:S02]  /*01d0*/  @!P3 LDC.64 R20, c[0x0][0x3a8] ;  /* 0x0000ea00ff14bb82 */ /* 0x000e640000000a00 */
[----:B------:R-:W-:Y:S02]  /*01e0*/  ISETP.GE.U32.AND P2, PT, R0, R11, PT ;  /* 0x0000000b0000720c */ /* 0x000fe40003f46070 */
[----:B------:R2:W5:Y:S11]  /*01f0*/  @!P5 LDG.E R16, desc[UR4][R22.64] ;  /* 0x000000041610d981 */ /* 0x000576000c1e1900 */
[----:B------:R-:W-:Y:S01]  /*0200*/  @!P2 IMAD.IADD R3, R10, 0x1, R0 ;  /* 0x000000010a03a824 */ /* 0x000fe200078e0200 */
[----:B------:R-:W3:Y:S01]  /*0210*/  @!P2 LDC.64 R6, c[0x0][0x3a8] ;  /* 0x0000ea00ff06ab82 */ /* 0x000ee20000000a00 */
[----:B------:R-:W-:-:S05]  /*0220*/  @!P2 VIADD R0, R0, 0x80 ;  /* 0x000000800000a836 */ /* 0x000fca0000000000 */
[----:B------:R-:W-:-:S13]  /*0230*/  ISETP.GE.U32.AND P1, PT, R0, R11, PT ;  /* 0x0000000b0000720c */ /* 0x000fda0003f26070 */
[----:B------:R-:W-:Y:S01]  /*0240*/  @!P1 IMAD.IADD R2, R10, 0x1, R0 ;  /* 0x000000010a029824 */ /* 0x000fe200078e0200 */
[----:B--2---:R-:W2:Y:S01]  /*0250*/  @!P1 LDC.64 R22, c[0x0][0x3a8] ;  /* 0x0000ea00ff169b82 */ /* 0x004ea20000000a00 */
[----:B------:R-:W-:-:S05]  /*0260*/  @!P1 VIADD R0, R0, 0x80 ;  /* 0x0000008000009836 */ /* 0x000fca0000000000 */
[----:B------:R-:W-:-:S13]  /*0270*/  ISETP.GE.U32.AND P6, PT, R0, R11, PT ;  /* 0x0000000b0000720c */ /* 0x000fda0003fc6070 */
[----:B------:R-:W-:Y:S01]  /*0280*/  @!P6 IADD3 R19, PT, PT, R10, R0, RZ ;  /* 0x000000000a13e210 */ /* 0x000fe20007ffe0ff */
[----:B------:R-:W-:-:S05]  /*0290*/  @!P6 VIADD R0, R0, 0x80 ;  /* 0x000000800000e836 */ /* 0x000fca0000000000 */
[----:B------:R-:W-:Y:S01]  /*02a0*/  ISETP.GE.U32.AND P4, PT, R0, R11, PT ;  /* 0x0000000b0000720c */ /* 0x000fe20003f86070 */
[----:B0-----:R-:W-:Y:S02]  /*02b0*/  @!P0 IMAD.WIDE.U32 R4, R25, 0x4, R8 ;  /* 0x0000000419048825 */ /* 0x001fe400078e0008 */
[----:B------:R-:W0:Y:S02]  /*02c0*/  @!P6 LDC.64 R8, c[0x0][0x3a8] ;  /* 0x0000ea00ff08eb82 */ /* 0x000e240000000a00 */
[----:B---3--:R-:W-:-:S08]  /*02d0*/  @!P2 IMAD.WIDE.U32 R24, R3, 0x4, R6 ;  /* 0x000000040318a825 */ /* 0x008fd000078e0006 */
[----:B------:R-:W3:Y:S01]  /*02e0*/  @!P4 LDC.64 R6, c[0x0][0x3a8] ;  /* 0x0000ea00ff06cb82 */ /* 0x000ee20000000a00 */
[----:B-1----:R-:W-:-:S04]  /*02f0*/  @!P3 IMAD.WIDE.U32 R20, R27, 0x4, R20 ;  /* 0x000000041b14b825 */ /* 0x002fc800078e0014 */
[----:B------:R-:W-:Y:S02]  /*0300*/  HFMA2 R15, -RZ, RZ, 0, 0 ;  /* 0x00000000ff0f7431 */ /* 0x000fe400000001ff */
[----:B------:R-:W-:Y:S02]  /*0310*/  @!P4 IMAD.IADD R27, R10, 0x1, R0 ;  /* 0x000000010a1bc824 */ /* 0x000fe400078e0200 */
[----:B--2---:R-:W-:Y:S01]  /*0320*/  @!P1 IMAD.WIDE.U32 R2, R2, 0x4, R22 ;  /* 0x0000000402029825 */ /* 0x004fe200078e0016 */
[----:B------:R-:W-:Y:S01]  /*0330*/  MOV R0, RZ ;  /* 0x000000ff00007202 */ /* 0x000fe20000000f00 */
[----:B------:R1:W5:Y:S02]  /*0340*/  @!P3 LDG.E R15, desc[UR4][R20.64] ;  /* 0x00000004140fb981 */ /* 0x000364000c1e1900 */
[----:B0-----:R-:W-:Y:S01]  /*0350*/  @!P6 IMAD.WIDE.U32 R22, R19, 0x4, R8 ;  /* 0x000000041316e825 */ /* 0x001fe200078e0008 */
[----:B------:R-:W-:-:S06]  /*0360*/  CS2R R8, SRZ ;  /* 0x0000000000087805 */ /* 0x000fcc000001ff00 */
[----:B------:R1:W5:Y:S01]  /*0370*/  @!P1 LDG.E R9, desc[UR4][R2.64] ;  /* 0x0000000402099981 */ /* 0x000362000c1e1900 */
[----:B---3--:R-:W-:-:S03]  /*0380*/  @!P4 IMAD.WIDE.U32 R6, R27, 0x4, R6 ;  /* 0x000000041b06c825 */ /* 0x008fc600078e0006 */
[----:B------:R1:W5:Y:S04]  /*0390*/  @!P6 LDG.E R8, desc[UR4][R22.64] ;  /* 0x000000041608e981 */ /* 0x000368000c1e1900 */
[----:B------:R1:W5:Y:S01]  /*03a0*/  @!P4 LDG.E R0, desc[UR4][R6.64] ;  /* 0x000000040600c981 */ /* 0x000362000c1e1900 */
[----:B------:R-:W-:-:S06]  /*03b0*/  IMAD.MOV.U32 R18, RZ, RZ, RZ ;  /* 0x000000ffff127224 */ /* 0x000fcc00078e00ff */
[----:B------:R1:W5:Y:S01]  /*03c0*/  @!P0 LDG.E R18, desc[UR4][R4.64] ;  /* 0x0000000404128981 */ /* 0x000362000c1e1900 */
[CC--:B------:R-:W-:Y:S01]  /*03d0*/  ISETP.GE.U32.AND P0, PT, R13.reuse, R11.reuse, PT ;  /* 0x0000000b0d00720c */ /* 0x0c0fe20003f06070 */
[----:B------:R-:W-:Y:S02]  /*03e0*/  IMAD.MOV.U32 R12, RZ, RZ, RZ ;  /* 0x000000ffff0c7224 */ /* 0x000fe400078e00ff */
[----:B------:R-:W-:Y:S01]  /*03f0*/  VIADD R14, R13, 0x80 ;  /* 0x000000800d0e7836 */ /* 0x000fe20000000000 */
[----:B------:R-:W-:Y:S03]  /*0400*/  BSSY.RECONVERGENT B0, `(.L_x_1251) ;  /* 0x000000c000007945 */ /* 0x000fe60003800200 */
[----:B------:R1:W5:Y:S01]  /*0410*/  @!P2 LDG.E R12, desc[UR4][R24.64] ;  /* 0x00000004180ca981 */ /* 0x000362000c1e1900 */
[----:B------:R-:W-:-:S05]  /*0420*/  ISETP.GE.U32.AND P2, PT, R14, R11, PT ;  /* 0x0000000b0e00720c */ /* 0x000fca0003f46070 */
[----:B------:R-:W-:Y:S08]  /*0430*/  @P0 BRA `(.L_x_1252) ;  /* 0x0000000000200947 */ /* 0x000ff00003800000 */
[----:B-----5:R-:W-:Y:S01]  /*0440*/  FSETP.NE.FTZ.AND P1, PT, |R17|, +INF , PT ;  /* 0x7f8000001100780b */ /* 0x020fe20003f35200 */
[----:B-1----:R-:W0:-:S12]  /*0450*/  LDC.64 R2, c[0x0][0x390] ;  /* 0x0000e400ff027b82 */ /* 0x002e180000000a00 */
[----:B------:R-:W1:Y:S01]  /*0460*/  @!P1 LDC.64 R4, c[0x0][0x388] ;  /* 0x0000e200ff049b82 */ /* 0x000e620000000a00 */
[----:B------:R-:W-:-:S05]  /*0470*/  @!P1 IMAD.MOV.U32 R7, RZ, RZ, 0x3f800000 ;  /* 0x3f800000ff079424 */ /* 0x000fca00078e00ff */
[----:B-1----:R2:W-:Y:S04]  /*0480*/  @!P1 STG.E desc[UR4][R4.64], R7 ;  /* 0x0000000704009986 */ /* 0x0025e8000c101904 */
[----:B0-----:R-:W3:Y:S02]  /*0490*/  LDG.E R2, desc[UR4][R2.64] ;  /* 0x0000000402027981 */ /* 0x001ee4000c1e1900 */
[----:B---3--:R-:W-:-:S13]  /*04a0*/  FSETP.NEU.FTZ.AND P1, PT, R2, 1, PT ;  /* 0x3f8000000200780b */ /* 0x008fda0003f3d000 */
[----:B--2---:R-:W-:-:S07]  /*04b0*/  @P1 FMUL.FTZ R17, R2, R17 ;  /* 0x0000001102111220 */ /* 0x004fce0000410000 */
.L_x_1252:
[----:B------:R-:W-:Y:S05]  /*04c0*/  BSYNC.RECONVERGENT B0 ;  /* 0x0000000000007941 */ /* 0x000fea0003800200 */
.L_x_1251:
[----:B------:R-:W-:Y:S04]  /*04d0*/  BSSY.RECONVERGENT B0, `(.L_x_1253) ;  /* 0x000000a000007945 */ /* 0x000fe80003800200 */
[----:B------:R-:W-:Y:S05]  /*04e0*/  @P2 BRA `(.L_x_1254) ;  /* 0x0000000000202947 */ /* 0x000fea0003800000 */
[----:B-----5:R-:W-:Y:S01]  /*04f0*/  FSETP.NE.FTZ.AND P1, PT, |R16|, +INF , PT ;  /* 0x7f8000001000780b */ /* 0x020fe20003f35200 */
[----:B-1----:R-:W0:-:S12]  /*0500*/  LDC.64 R2, c[0x0][0x390] ;  /* 0x0000e400ff027b82 */ /* 0x002e180000000a00 */
[----:B------:R-:W1:Y:S01]  /*0510*/  @!P1 LDC.64 R4, c[0x0][0x388] ;  /* 0x0000e200ff049b82 */ /* 0x000e620000000a00 */
[----:B------:R-:W-:-:S05]  /*0520*/  @!P1 MOV R7, 0x3f800000 ;  /* 0x3f80000000079802 */ /* 0x000fca0000000f00 */
[----:B-1----:R2:W-:Y:S04]  /*0530*/  @!P1 STG.E desc[UR4][R4.64], R7 ;  /* 0x0000000704009986 */ /* 0x0025e8000c101904 */
[----:B0-----:R-:W3:Y:S02]  /*0540*/  LDG.E R3, desc[UR4][R2.64] ;  /* 0x0000000402037981 */ /* 0x001ee4000c1e1900 */
[----:B---3--:R-:W-:-:S13]  /*0550*/  FSETP.NEU.FTZ.AND P1, PT, R3, 1, PT ;  /* 0x3f8000000300780b */ /* 0x008fda0003f3d000 */
[----:B--2---:R-:W-:-:S07]  /*0560*/  @P1 FMUL.FTZ R16, R3, R16 ;  /* 0x0000001003101220 */ /* 0x004fce0000410000 */
.L_x_1254:
[----:B------:R-:W-:Y:S05]  /*0570*/  BSYNC.RECONVERGENT B0 ;  /* 0x0000000000007941 */ /* 0x000fea0003800200 */
.L_x_1253:
[----:B-1----:R-:W0:Y:S01]  /*0580*/  @!P0 LDC.64 R2, c[0x0][0x3a0] ;  /* 0x0000e800ff028b82 */ /* 0x002e220000000a00 */
[C---:B------:R-:W-:Y:S01]  /*0590*/  VIADD R4, R13.reuse, 0x100 ;  /* 0x000001000d047836 */ /* 0x040fe20000000000 */
[C---:B------:R-:W-:Y:S01]  /*05a0*/  IADD3 R22, PT, PT, R13.reuse, 0x380, RZ ;  /* 0x000003800d167810 */ /* 0x040fe20007ffe0ff */
[C---:B------:R-:W-:Y:S01]  /*05b0*/  VIADD R6, R13.reuse, 0x180 ;  /* 0x000001800d067836 */ /* 0x040fe20000000000 */
[----:B------:R-:W-:Y:S01]  /*05c0*/  BSSY.RECONVERGENT B0, `(.L_x_1255) ;  /* 0x0000015000007945 */ /* 0x000fe20003800200 */
[C---:B------:R-:W-:Y:S01]  /*05d0*/  VIADD R20, R13.reuse, 0x300 ;  /* 0x000003000d147836 */ /* 0x040fe20000000000 */
[-C--:B------:R-:W-:Y:S01]  /*05e0*/  ISETP.GE.U32.AND P6, PT, R4, R11.reuse, PT ;  /* 0x0000000b0400720c */ /* 0x080fe20003fc6070 */
[----:B------:R-:W-:Y:S01]  /*05f0*/  @!P0 IMAD.IADD R5, R10, 0x1, R13 ;  /* 0x000000010a058824 */ /* 0x000fe200078e020d */
[----:B------:R-:W-:Y:S01]  /*0600*/  ISETP.GE.U32.AND P5, PT, R6, R11, PT ;  /* 0x0000000b0600720c */ /* 0x000fe20003fa6070 */
[C---:B------:R-:W-:Y:S01]  /*0610*/  VIADD R6, R13.reuse, 0x280 ;  /* 0x000002800d067836 */ /* 0x040fe20000000000 */
[----:B------:R-:W-:-:S02]  /*0620*/  IADD3 R4, PT, PT, R13, 0x200, RZ ;  /* 0x000002000d047810 */ /* 0x000fc40007ffe0ff */
[-C--:B------:R-:W-:Y:S02]  /*0630*/  ISETP.GE.U32.AND P3, PT, R20, R11.reuse, PT ;  /* 0x0000000b1400720c */ /* 0x080fe40003f66070 */
[-C--:B------:R-:W-:Y:S02]  /*0640*/  ISETP.GE.U32.AND P1, PT, R4, R11.reuse, PT ;  /* 0x0000000b0400720c */ /* 0x080fe40003f26070 */
[-C--:B------:R-:W-:Y:S02]  /*0650*/  ISETP.GE.U32.AND P2, PT, R6, R11.reuse, PT ;  /* 0x0000000b0600720c */ /* 0x080fe40003f46070 */
[----:B------:R-:W-:Y:S01]  /*0660*/  ISETP.GE.U32.AND P4, PT, R22, R11, PT ;  /* 0x0000000b1600720c */ /* 0x000fe20003f86070 */
[----:B0-----:R-:W-:Y:S01]  /*0670*/  @!P0 IMAD.WIDE.U32 R2, R5, 0x4, R2 ;  /* 0x0000000405028825 */ /* 0x001fe200078e0002 */
[----:B------:R-:W-:Y:S11]  /*0680*/  @P6 BRA `(.L_x_1256) ;  /* 0x0000000000206947 */ /* 0x000ff60003800000 */
        /* <DEDUP_REMOVED lines=8> */
.L_x_1256:
[----:B------:R-:W-:Y:S05]  /*0710*/  BSYNC.RECONVERGENT B0 ;  /* 0x0000000000007941 */ /* 0x000fea0003800200 */
.L_x_1255:
        /* <DEDUP_REMOVED lines=10> */
.L_x_1258:
[----:B------:R-:W-:Y:S05]  /*07c0*/  BSYNC.RECONVERGENT B0 ;  /* 0x0000000000007941 */ /* 0x000fea0003800200 */
.L_x_1257:
        /* <DEDUP_REMOVED lines=10> */
.L_x_1260:
[----:B------:R-:W-:Y:S05]  /*0870*/  BSYNC.RECONVERGENT B0 ;  /* 0x0000000000007941 */ /* 0x000fea0003800200 */
.L_x_1259:
        /* <DEDUP_REMOVED lines=10> */
.L_x_1262:
[----:B------:R-:W-:Y:S05]  /*0920*/  BSYNC.RECONVERGENT B0 ;  /* 0x0000000000007941 */ /* 0x000fea0003800200 */
.L_x_1261:
        /* <DEDUP_REMOVED lines=10> */
.L_x_1264:
[----:B------:R-:W-:Y:S05]  /*09d0*/  BSYNC.RECONVERGENT B0 ;  /* 0x0000000000007941 */ /* 0x000fea0003800200 */
.L_x_1263:
        /* <DEDUP_REMOVED lines=10> */
.L_x_1266:
[----:B------:R-:W-:Y:S05]  /*0a80*/  BSYNC.RECONVERGENT B0 ;  /* 0x0000000000007941 */ /* 0x000fea0003800200 */
.L_x_1265:
[----:B------:R-:W-:Y:S01]  /*0a90*/  @!P0 IMAD.MOV.U32 R13, RZ, RZ, R14 ;  /* 0x000000ffff0d8224 */ /* 0x000fe200078e000e */
[----:B-----5:R0:W-:Y:S01]  /*0aa0*/  @!P0 STG.E desc[UR4][R2.64], R17 ;  /* 0x0000001102008986 */ /* 0x0201e2000c101904 */
[----:B------:R-:W-:Y:S04]  /*0ab0*/  BSSY.RECONVERGENT B0, `(.L_x_1267) ;  /* 0x000002d000007945 */ /* 0x000fe80003800200 */
[----:B------:R-:W-:Y:S01]  /*0ac0*/  BSSY.RELIABLE B1, `(.L_x_1268) ;  /* 0x0000025000017945 */ /* 0x000fe20003800100 */
[----:B------:R-:W-:-:S13]  /*0ad0*/  ISETP.GE.U32.AND P0, PT, R13, R11, PT ;  /* 0x0000000b0d00720c */ /* 0x000fda0003f06070 */
[----:B0-----:R-:W-:Y:S05]  /*0ae0*/  @P0 BRA `(.L_x_1269) ;  /* 0x0000000000300947 */ /* 0x001fea0003800000 */
[----:B------:R-:W0:Y:S01]  /*0af0*/  LDC.64 R2, c[0x0][0x3a0] ;  /* 0x0000e800ff027b82 */ /* 0x000e220000000a00 */
[----:B------:R-:W-:Y:S01]  /*0b00*/  IADD3 R5, PT, PT, R10, R13, RZ ;  /* 0x0000000d0a057210 */ /* 0x000fe20007ffe0ff */
[----:B------:R-:W-:-:S05]  /*0b10*/  VIADD R13, R13, 0x80 ;  /* 0x000000800d0d7836 */ /* 0x000fca0000000000 */
[----:B------:R-:W-:Y:S01]  /*0b20*/  ISETP.GE.U32.AND P0, PT, R13, R11, PT ;  /* 0x0000000b0d00720c */ /* 0x000fe20003f06070 */
[----:B0-----:R-:W-:-:S05]  /*0b30*/  IMAD.WIDE.U32 R2, R5, 0x4, R2 ;  /* 0x0000000405027825 */ /* 0x001fca00078e0002 */
[----:B------:R0:W-:Y:S07]  /*0b40*/  STG.E desc[UR4][R2.64], R16 ;  /* 0x0000001002007986 */ /* 0x0001ee000c101904 */
[----:B------:R-:W-:Y:S05]  /*0b50*/  @P0 BRA `(.L_x_1270) ;  /* 0x0000000000300947 */ /* 0x000fea0003800000 */
[----:B0-----:R-:W0:Y:S01]  /*0b60*/  LDC.64 R2, c[0x0][0x3a0] ;  /* 0x0000e800ff027b82 */ /* 0x001e220000000a00 */
[----:B------:R-:W-:Y:S01]  /*0b70*/  IMAD.IADD R5, R10, 0x1, R13 ;  /* 0x000000010a057824 */ /* 0x000fe200078e020d */
[----:B------:R-:W-:-:S03]  /*0b80*/  IADD3 R13, PT, PT, R13, 0x80, RZ ;  /* 0x000000800d0d7810 */ /* 0x000fc60007ffe0ff */
[----:B0-----:R-:W-:-:S05]  /*0b90*/  IMAD.WIDE.U32 R2, R5, 0x4, R2 ;  /* 0x0000000405027825 */ /* 0x001fca00078e0002 */
[----:B------:R0:W-:Y:S02]  /*0ba0*/  STG.E desc[UR4][R2.64], R18 ;  /* 0x0000001202007986 */ /* 0x0001e4000c101904 */
.L_x_1269:
[----:B------:R-:W-:-:S13]  /*0bb0*/  ISETP.GE.U32.AND P0, PT, R13, R11, PT ;  /* 0x0000000b0d00720c */ /* 0x000fda0003f06070 */
[----:B------:R-:W-:Y:S05]  /*0bc0*/  @P0 BRA `(.L_x_1271) ;  /* 0x0000000000300947 */ /* 0x000fea0003800000 */
[----:B0-----:R-:W0:Y:S01]  /*0bd0*/  LDC.64 R2, c[0x0][0x3a0] ;  /* 0x0000e800ff027b82 */ /* 0x001e220000000a00 */
[----:B------:R-:W-:Y:S02]  /*0be0*/  IMAD.IADD R5, R10, 0x1, R13 ;  /* 0x000000010a057824 */ /* 0x000fe400078e020d */
[----:B------:R-:W-:Y:S02]  /*0bf0*/  VIADD R13, R13, 0x80 ;  /* 0x000000800d0d7836 */ /* 0x000fe40000000000 */
[----:B0-----:R-:W-:-:S05]  /*0c00*/  IMAD.WIDE.U32 R2, R5, 0x4, R2 ;  /* 0x0000000405027825 */ /* 0x001fca00078e0002 */
[----:B------:R1:W-:Y:S02]  /*0c10*/  STG.E desc[UR4][R2.64], R15 ;  /* 0x0000000f02007986 */ /* 0x0003e4000c101904 */
.L_x_1270:
[----:B------:R-:W-:-:S13]  /*0c20*/  ISETP.GE.U32.AND P0, PT, R13, R11, PT ;  /* 0x0000000b0d00720c */ /* 0x000fda0003f06070 */
[----:B------:R-:W-:Y:S05]  /*0c30*/  @P0 BRA `(.L_x_1272) ;  /* 0x0000000000340947 */ /* 0x000fea0003800000 */
[----:B01----:R-:W0:Y:S01]  /*0c40*/  LDC.64 R2, c[0x0][0x3a0] ;  /* 0x0000e800ff027b82 */ /* 0x003e220000000a00 */
[----:B------:R-:W-:Y:S01]  /*0c50*/  IADD3 R5, PT, PT, R10, R13, RZ ;  /* 0x0000000d0a057210 */ /* 0x000fe20007ffe0ff */
[----:B------:R-:W-:-:S04]  /*0c60*/  VIADD R13, R13, 0x80 ;  /* 0x000000800d0d7836 */ /* 0x000fc80000000000 */
[----:B0-----:R-:W-:-:S05]  /*0c70*/  IMAD.WIDE.U32 R2, R5, 0x4, R2 ;  /* 0x0000000405027825 */ /* 0x001fca00078e0002 */
[----:B------:R1:W-:Y:S02]  /*0c80*/  STG.E desc[UR4][R2.64], R12 ;  /* 0x0000000c02007986 */ /* 0x0003e4000c101904 */
.L_x_1271:
[----:B------:R-:W-:-:S13]  /*0c90*/  ISETP.GE.U32.AND P0, PT, R13, R11, PT ;  /* 0x0000000b0d00720c */ /* 0x000fda0003f06070 */
[----:B------:R-:W-:Y:S05]  /*0ca0*/  @P0 BREAK.RELIABLE B1 ;  /* 0x0000000000010942 */ /* 0x000fea0003800100 */
[----:B------:R-:W-:Y:S05]  /*0cb0*/  @P0 BRA `(.L_x_1273) ;  /* 0x0000000000300947 */ /* 0x000fea0003800000 */
[----:B01----:R-:W0:Y:S01]  /*0cc0*/  LDC.64 R2, c[0x0][0x3a0] ;  /* 0x0000e800ff027b82 */ /* 0x003e220000000a00 */
[----:B------:R-:W-:Y:S01]  /*0cd0*/  IMAD.IADD R5, R10, 0x1, R13 ;  /* 0x000000010a057824 */ /* 0x000fe200078e020d */
[----:B------:R-:W-:-:S03]  /*0ce0*/  IADD3 R13, PT, PT, R13, 0x80, RZ ;  /* 0x000000800d0d7810 */ /* 0x000fc60007ffe0ff */
[----:B0-----:R-:W-:-:S05]  /*0cf0*/  IMAD.WIDE.U32 R2, R5, 0x4, R2 ;  /* 0x0000000405027825 */ /* 0x001fca00078e0002 */
[----:B------:R2:W-:Y:S02]  /*0d00*/  STG.E desc[UR4][R2.64], R9 ;  /* 0x0000000902007986 */ /* 0x0005e4000c101904 */
.L_x_1272:
[----:B------:R-:W-:Y:S05]  /*0d10*/  BSYNC.RELIABLE B1 ;  /* 0x0000000000017941 */ /* 0x000fea0003800100 */
.L_x_1268:
[----:B------:R-:W-:-:S13]  /*0d20*/  ISETP.GE.U32.AND P0, PT, R13, R11, PT ;  /* 0x0000000b0d00720c */ /* 0x000fda0003f06070 */
[----:B012---:R-:W0:Y:S01]  /*0d30*/  @!P0 LDC.64 R2, c[0x0][0x3a0] ;  /* 0x0000e800ff028b82 */ /* 0x007e220000000a00 */
[----:B------:R-:W-:Y:S02]  /*0d40*/  @!P0 IMAD.IADD R5, R10, 0x1, R13 ;  /* 0x000000010a058824 */ /* 0x000fe400078e020d */
[----:B------:R-:W-:Y:S02]  /*0d50*/  @!P0 VIADD R13, R13, 0x80 ;  /* 0x000000800d0d8836 */ /* 0x000fe40000000000 */
[----:B0-----:R-:W-:-:S05]  /*0d60*/  @!P0 IMAD.WIDE.U32 R2, R5, 0x4, R2 ;  /* 0x0000000405028825 */ /* 0x001fca00078e0002 */
[----:B------:R2:W-:Y:S02]  /*0d70*/  @!P0 STG.E desc[UR4][R2.64], R8 ;  /* 0x0000000802008986 */ /* 0x0005e4000c101904 */
.L_x_1273:
[----:B------:R-:W-:Y:S05]  /*0d80*/  BSYNC.RECONVERGENT B0 ;  /* 0x0000000000007941 */ /* 0x000fea0003800200 */
.L_x_1267:
[----:B------:R-:W-:Y:S05]  /*0d90*/  WARPSYNC.ALL ;  /* 0x0000000000007948 */ /* 0x000fea0003800000 */
[----:B------:R-:W-:-:S13]  /*0da0*/  ISETP.GE.U32.AND P0, PT, R13, R11, PT ;  /* 0x0000000b0d00720c */ /* 0x000fda0003f06070 */
[----:B------:R-:W-:Y:S05]  /*0db0*/  @P0 EXIT ;  /* 0x000000000000094d */ /* 0x000fea0003800000 */
[----:B012---:R-:W0:Y:S01]  /*0dc0*/  LDC.64 R2, c[0x0][0x3a0] ;  /* 0x0000e800ff027b82 */ /* 0x007e220000000a00 */
[----:B------:R-:W-:-:S05]  /*0dd0*/  IADD3 R13, PT, PT, R10, R13, RZ ;  /* 0x0000000d0a0d7210 */ /* 0x000fca0007ffe0ff */
[----:B0-----:R-:W-:-:S05]  /*0de0*/  IMAD.WIDE.U32 R2, R13, 0x4, R2 ;  /* 0x000000040d027825 */ /* 0x001fca00078e0002 */
[----:B------:R-:W-:Y:S01]  /*0df0*/  STG.E desc[UR4][R2.64], R0 ;  /* 0x0000000002007986 */ /* 0x000fe2000c101904 */
[----:B------:R-:W-:Y:S05]  /*0e00*/  EXIT ;  /* 0x000000000000794d */ /* 0x000fea0003800000 */
.L_x_1250:
[----:B------:R-:W0:Y:S01]  /*0e10*/  S2R R0, SR_TID.X ;  /* 0x0000000000007919 */ /* 0x000e220000002100 */
[----:B------:R-:W1:Y:S02]  /*0e20*/  LDC.64 R2, c[0x0][0x3a8] ;  /* 0x0000ea00ff027b82 */ /* 0x000e640000000a00 */
[----:B-1----:R-:W-:-:S04]  /*0e30*/  IMAD.WIDE.U32 R2, R10, 0x4, R2 ;  /* 0x000000040a027825 */ /* 0x002fc800078e0002 */
[----:B0-----:R-:W-:-:S05]  /*0e40*/  IMAD.WIDE.U32 R14, R0, 0x8, R2 ;  /* 0x00000008000e7825 */ /* 0x001fca00078e0002 */
[----:B------:R-:W2:Y:S01]  /*0e50*/  LDG.E.64 R8, desc[UR4][R14.64] ;  /* 0x000000040e087981 */ /* 0x000ea2000c1e1b00 */
[----:B------:R-:W0:Y:S03]  /*0e60*/  LDC.64 R12, c[0x0][0x390] ;  /* 0x0000e400ff0c7b82 */ /* 0x000e260000000a00 */
[----:B------:R-:W3:Y:S04]  /*0e70*/  LDG.E.64 R6, desc[UR4][R14.64+0x400] ;  /* 0x000400040e067981 */ /* 0x000ee8000c1e1b00 */
[----:B------:R-:W4:Y:S04]  /*0e80*/  LDG.E.64 R4, desc[UR4][R14.64+0x800] ;  /* 0x000800040e047981 */ /* 0x000f28000c1e1b00 */
[----:B------:R1:W5:Y:S01]  /*0e90*/  LDG.E.64 R2, desc[UR4][R14.64+0xc00] ;  /* 0x000c00040e027981 */ /* 0x000362000c1e1b00 */
[----:B--2---:R-:W-:-:S13]  /*0ea0*/  FSETP.NE.FTZ.AND P0, PT, |R8|, +INF , PT ;  /* 0x7f8000000800780b */ /* 0x004fda0003f15200 */
[----:B------:R-:W2:Y:S01]  /*0eb0*/  @!P0 LDC.64 R16, c[0x0][0x388] ;  /* 0x0000e200ff108b82 */ /* 0x000ea20000000a00 */
[----:B------:R-:W-:-:S05]  /*0ec0*/  @!P0 IMAD.MOV.U32 R11, RZ, RZ, 0x3f800000 ;  /* 0x3f800000ff0b8424 */ /* 0x000fca00078e00ff */
[----:B--2---:R2:W-:Y:S04]  /*0ed0*/  @!P0 STG.E desc[UR4][R16.64], R11 ;  /* 0x0000000b10008986 */ /* 0x0045e8000c101904 */
[----:B0-----:R-:W3:Y:S01]  /*0ee0*/  LDG.E R21, desc[UR4][R12.64] ;  /* 0x000000040c157981 */ /* 0x001ee2000c1e1900 */
[----:B------:R-:W-:-:S13]  /*0ef0*/  FSETP.NE.FTZ.AND P0, PT, |R9|, +INF , PT ;  /* 0x7f8000000900780b */ /* 0x000fda0003f15200 */
[----:B------:R-:W0:Y:S01]  /*0f00*/  @!P0 LDC.64 R24, c[0x0][0x388] ;  /* 0x0000e200ff188b82 */ /* 0x000e220000000a00 */
[----:B------:R-:W-:-:S05]  /*0f10*/  @!P0 IMAD.MOV.U32 R23, RZ, RZ, 0x3f800000 ;  /* 0x3f800000ff178424 */ /* 0x000fca00078e00ff */
[----:B0-----:R0:W-:Y:S01]  /*0f20*/  @!P0 STG.E desc[UR4][R24.64], R23 ;  /* 0x0000001718008986 */ /* 0x0011e2000c101904 */
[----:B---3--:R-:W-:-:S06]  /*0f30*/  MOV R22, R21 ;  /* 0x0000001500167202 */ /* 0x008fcc0000000f00 */
[----:B------:R-:W3:Y:S01]  /*0f40*/  @!P0 LDG.E R22, desc[UR4][R12.64] ;  /* 0x000000040c168981 */ /* 0x000ee2000c1e1900 */
[----:B------:R-:W-:-:S13]  /*0f50*/  FSETP.NE.FTZ.AND P0, PT, |R6|, +INF , PT ;  /* 0x7f8000000600780b */ /* 0x000fda0003f15200 */
[----:B------:R-:W1:Y:S01]  /*0f60*/  @!P0 LDC.64 R26, c[0x0][0x388] ;  /* 0x0000e200ff1a8b82 */ /* 0x000e620000000a00 */
[----:B------:R-:W-:-:S05]  /*0f70*/  @!P0 IMAD.MOV.U32 R29, RZ, RZ, 0x3f800000 ;  /* 0x3f800000ff1d8424 */ /* 0x000fca00078e00ff */
[----:B-1----:R1:W-:Y:S01]  /*0f80*/  @!P0 STG.E desc[UR4][R26.64], R29 ;  /* 0x0000001d1a008986 */ /* 0x0023e2000c101904 */
[----:B---3--:R-:W-:-:S06]  /*0f90*/  IMAD.MOV.U32 R19, RZ, RZ, R22 ;  /* 0x000000ffff137224 */ /* 0x008fcc00078e0016 */
[----:B------:R-:W3:Y:S01]  /*0fa0*/  @!P0 LDG.E R19, desc[UR4][R12.64] ;  /* 0x000000040c138981 */ /* 0x000ee2000c1e1900 */
[----:B------:R-:W-:-:S13]  /*0fb0*/  FSETP.NE.FTZ.AND P0, PT, |R7|, +INF , PT ;  /* 0x7f8000000700780b */ /* 0x000fda0003f15200 */
[----:B------:R-:W4:Y:S01]  /*0fc0*/  @!P0 LDC.64 R14, c[0x0][0x388] ;  /* 0x0000e200ff0e8b82 */ /* 0x000f220000000a00 */
[----:B------:R-:W-:-:S05]  /*0fd0*/  @!P0 MOV R18, 0x3f800000 ;  /* 0x3f80000000128802 */ /* 0x000fca0000000f00 */
[----:B----4-:R-:W-:Y:S01]  /*0fe0*/  @!P0 STG.E desc[UR4][R14.64], R18 ;  /* 0x000000120e008986 */ /* 0x010fe2000c101904 */
[----:B---3--:R-:W-:-:S06]  /*0ff0*/  IMAD.MOV.U32 R20, RZ, RZ, R19 ;  /* 0x000000ffff147224 */ /* 0x008fcc00078e0013 */
[----:B------:R-:W3:Y:S01]  /*1000*/  @!P0 LDG.E R20, desc[UR4][R12.64] ;  /* 0x000000040c148981 */ /* 0x000ee2000c1e1900 */
[----:B------:R-:W-:-:S13]  /*1010*/  FSETP.NE.FTZ.AND P0, PT, |R4|, +INF , PT ;  /* 0x7f8000000400780b */ /* 0x000fda0003f15200 */
[----:B--2---:R-:W2:Y:S01]  /*1020*/  @!P0 LDC.64 R16, c[0x0][0x388] ;  /* 0x0000e200ff108b82 */ /* 0x004ea20000000a00 */
[----:B0-----:R-:W-:-:S05]  /*1030*/  @!P0 IMAD.MOV.U32 R23, RZ, RZ, 0x3f800000 ;  /* 0x3f800000ff178424 */ /* 0x001fca00078e00ff */
[----:B--2---:R-:W-:Y:S01]  /*1040*/  @!P0 STG.E desc[UR4][R16.64], R23 ;  /* 0x0000001710008986 */ /* 0x004fe2000c101904 */
[----:B---3--:R-:W-:-:S06]  /*1050*/  MOV R11, R20 ;  /* 0x00000014000b7202 */ /* 0x008fcc0000000f00 */
[----:B------:R-:W2:Y:S01]  /*1060*/  @!P0 LDG.E R11, desc[UR4][R12.64] ;  /* 0x000000040c0b8981 */ /* 0x000ea2000c1e1900 */
[----:B------:R-:W-:-:S13]  /*1070*/  FSETP.NE.FTZ.AND P0, PT, |R5|, +INF , PT ;  /* 0x7f8000000500780b */ /* 0x000fda0003f15200 */
[----:B------:R-:W0:Y:S01]  /*1080*/  @!P0 LDC.64 R24, c[0x0][0x388] ;  /* 0x0000e200ff188b82 */ /* 0x000e220000000a00 */
[----:B-1----:R-:W-:-:S05]  /*1090*/  @!P0 IMAD.MOV.U32 R27, RZ, RZ, 0x3f800000 ;  /* 0x3f800000ff1b8424 */ /* 0x002fca00078e00ff */
[----:B0-----:R0:W-:Y:S02]  /*10a0*/  @!P0 STG.E desc[UR4][R24.64], R27 ;  /* 0x0000001b18008986 */ /* 0x0011e4000c101904 */
[----:B0-----:R-:W0:Y:S01]  /*10b0*/  LDC.64 R24, c[0x0][0x3a0] ;  /* 0x0000e800ff187b82 */ /* 0x001e220000000a00 */
[----:B--2---:R-:W-:-:S06]  /*10c0*/  MOV R18, R11 ;  /* 0x0000000b00127202 */ /* 0x004fcc0000000f00 */
[----:B------:R-:W2:Y:S01]  /*10d0*/  @!P0 LDG.E R18, desc[UR4][R12.64] ;  /* 0x000000040c128981 */ /* 0x000ea2000c1e1900 */
[----:B-----5:R-:W-:-:S13]  /*10e0*/  FSETP.NE.FTZ.AND P0, PT, |R2|, +INF , PT ;  /* 0x7f8000000200780b */ /* 0x020fda0003f15200 */
[----:B------:R-:W1:Y:S01]  /*10f0*/  @!P0 LDC.64 R14, c[0x0][0x388] ;  /* 0x0000e200ff0e8b82 */ /* 0x000e620000000a00 */
[----:B------:R-:W-:-:S05]  /*1100*/  @!P0 IMAD.MOV.U32 R29, RZ, RZ, 0x3f800000 ;  /* 0x3f800000ff1d8424 */ /* 0x000fca00078e00ff */
[----:B-1----:R-:W-:Y:S01]  /*1110*/  @!P0 STG.E desc[UR4][R14.64], R29 ;  /* 0x0000001d0e008986 */ /* 0x002fe2000c101904 */
[----:B--2---:R-:W-:-:S06]  /*1120*/  MOV R23, R18 ;  /* 0x0000001200177202 */ /* 0x004fcc0000000f00 */
[----:B------:R-:W2:Y:S01]  /*1130*/  @!P0 LDG.E R23, desc[UR4][R12.64] ;  /* 0x000000040c178981 */ /* 0x000ea2000c1e1900 */
[----:B------:R-:W-:-:S13]  /*1140*/  FSETP.NE.FTZ.AND P0, PT, |R3|, +INF , PT ;  /* 0x7f8000000300780b */ /* 0x000fda0003f15200 */
[----:B------:R-:W1:Y:S01]  /*1150*/  @!P0 LDC.64 R16, c[0x0][0x388] ;  /* 0x0000e200ff108b82 */ /* 0x000e620000000a00 */
[----:B------:R-:W-:-:S05]  /*1160*/  @!P0 IMAD.MOV.U32 R28, RZ, RZ, 0x3f800000 ;  /* 0x3f800000ff1c8424 */ /* 0x000fca00078e00ff */
[----:B-1----:R-:W-:Y:S01]  /*1170*/  @!P0 STG.E desc[UR4][R16.64], R28 ;  /* 0x0000001c10008986 */ /* 0x002fe2000c101904 */
[----:B--2---:R-:W-:-:S06]  /*1180*/  MOV R26, R23 ;  /* 0x00000017001a7202 */ /* 0x004fcc0000000f00 */
[----:B------:R-:W2:Y:S01]  /*1190*/  @!P0 LDG.E R26, desc[UR4][R12.64] ;  /* 0x000000040c1a8981 */ /* 0x000ea2000c1e1900 */
[----:B------:R-:W-:Y:S02]  /*11a0*/  FSETP.NEU.FTZ.AND P0, PT, R21, 1, PT ;  /* 0x3f8000001500780b */ /* 0x000fe40003f1d000 */
[----:B------:R-:W-:Y:S02]  /*11b0*/  FSETP.NEU.FTZ.AND P1, PT, R22, 1, PT ;  /* 0x3f8000001600780b */ /* 0x000fe40003f3d000 */
[----:B------:R-:W-:Y:S02]  /*11c0*/  FSETP.NEU.FTZ.AND P2, PT, R19, 1, PT ;  /* 0x3f8000001300780b */ /* 0x000fe40003f5d000 */
[----:B------:R-:W-:Y:S02]  /*11d0*/  FSETP.NEU.FTZ.AND P3, PT, R20, 1, PT ;  /* 0x3f8000001400780b */ /* 0x000fe40003f7d000 */
[----:B------:R-:W-:Y:S02]  /*11e0*/  FSETP.NEU.FTZ.AND P4, PT, R11, 1, PT ;  /* 0x3f8000000b00780b */ /* 0x000fe40003f9d000 */
[----:B------:R-:W-:-:S02]  /*11f0*/  FSETP.NEU.FTZ.AND P5, PT, R18, 1, PT ;  /* 0x3f8000001200780b */ /* 0x000fc40003fbd000 */
[----:B------:R-:W-:Y:S01]  /*1200*/  FSETP.NEU.FTZ.AND P6, PT, R23, 1, PT ;  /* 0x3f8000001700780b */ /* 0x000fe20003fdd000 */
[----:B------:R-:W-:Y:S01]  /*1210*/  @P0 FMUL.FTZ R8, R8, R21 ;  /* 0x0000001508080220 */ /* 0x000fe20000410000 */
[----:B0-----:R-:W-:-:S04]  /*1220*/  IMAD.WIDE.U32 R24, R10, 0x4, R24 ;  /* 0x000000040a187825 */ /* 0x001fc800078e0018 */
[----:B------:R-:W-:Y:S01]  /*1230*/  @P1 FMUL.FTZ R9, R9, R22 ;  /* 0x0000001609091220 */ /* 0x000fe20000410000 */
[----:B------:R-:W-:Y:S01]  /*1240*/  @P2 FMUL.FTZ R6, R6, R19 ;  /* 0x0000001306062220 */ /* 0x000fe20000410000 */
[----:B------:R-:W-:Y:S01]  /*1250*/  @P3 FMUL.FTZ R7, R7, R20 ;  /* 0x0000001407073220 */ /* 0x000fe20000410000 */
[----:B------:R-:W-:-:S04]  /*1260*/  IMAD.WIDE.U32 R24, R0, 0x8, R24 ;  /* 0x0000000800187825 */ /* 0x000fc800078e0018 */
[----:B------:R-:W-:Y:S01]  /*1270*/  @P4 FMUL.FTZ R4, R4, R11 ;  /* 0x0000000b04044220 */ /* 0x000fe20000410000 */
[----:B------:R-:W-:Y:S01]  /*1280*/  @P5 FMUL.FTZ R5, R5, R18 ;  /* 0x0000001205055220 */ /* 0x000fe20000410000 */
[----:B------:R-:W-:Y:S01]  /*1290*/  @P6 FMUL.FTZ R2, R2, R23 ;  /* 0x0000001702026220 */ /* 0x000fe20000410000 */
[----:B------:R-:W-:Y:S04]  /*12a0*/  STG.E.64 desc[UR4][R24.64], R8 ;  /* 0x0000000818007986 */ /* 0x000fe8000c101b04 */
[----:B------:R-:W-:Y:S04]  /*12b0*/  STG.E.64 desc[UR4][R24.64+0x400], R6 ;  /* 0x0004000618007986 */ /* 0x000fe8000c101b04 */
[----:B------:R-:W-:Y:S01]  /*12c0*/  STG.E.64 desc[UR4][R24.64+0x800], R4 ;  /* 0x0008000418007986 */ /* 0x000fe2000c101b04 */
[----:B--2---:R-:W-:-:S13]  /*12d0*/  FSETP.NEU.FTZ.AND P0, PT, R26, 1, PT ;  /* 0x3f8000001a00780b */ /* 0x004fda0003f1d000 */
[----:B------:R-:W-:-:S05]  /*12e0*/  @P0 FMUL.FTZ R3, R3, R26 ;  /* 0x0000001a03030220 */ /* 0x000fca0000410000 */
[----:B------:R-:W-:Y:S01]  /*12f0*/  STG.E.64 desc[UR4][R24.64+0xc00], R2 ;  /* 0x000c000218007986 */ /* 0x000fe2000c101b04 */
[----:B------:R-:W-:Y:S05]  /*1300*/  EXIT ;  /* 0x000000000000794d */ /* 0x000fea0003800000 */
.L_x_1274:
        /* <DEDUP_REMOVED lines=15> */
.L_x_1971:


//--------------------- .text._ZN2at6native29vectorized_elementwise_kernelILi4EZZZNS0_46_GLOBAL__N__5fd40885_13_AmpKernels_cu_3810c27339_amp_non_finite_check_and_unscale_cuda_ERNS_6TensorES4_RKS3_ENKUlvE_clEvENKUlvE0_clEvEUlfE_St5arrayIPcLm2EEEEviT0_T1_ --------------------------
	.section	.text._ZN2at6native29vectorized_elementwise_kernelILi4EZZZNS0_46_GLOBAL__N__5fd40885_13_AmpKernels_cu_3810c27339_amp_non_finite_check_and_unscale_cuda_ERNS_6TensorES4_RKS3_ENKUlvE_clEvENKUlvE0_clEvEUlfE_St5arrayIPcLm2EEEEviT0_T1_,"ax",@progbits
	.align	128
        .global         _ZN2at6native29vectorized_elementwise_kernelILi4EZZZNS0_46_GLOBAL__N__5fd40885_13_AmpKernels_cu_3810c27339_amp_non_finite_check_and_unscale_cuda_ERNS_6TensorES4_RKS3_ENKUlvE_clEvENKUlvE0_clEvEUlfE_St5arrayIPcLm2EEEEviT0_T1_
        .type           _ZN2at6native29vectorized_elementwise_kernelILi4EZZZNS0_46_GLOBAL__N__5fd40885_13_AmpKernels_cu_3810c27339_amp_non_finite_check_and_unscale_cuda_ERNS_6TensorES4_RKS3_ENKUlvE_clEvENKUlvE0_clEvEUlfE_St5arrayIPcLm2EEEEviT0_T1_,@function
        .size           _ZN2at6native29vectorized_elementwise_kernelILi4EZZZNS0_46_GLOBAL__N__5fd40885_13_AmpKernels_cu_3810c27339_amp_non_finite_check_and_unscale_cuda_ERNS_6TensorES4_RKS3_ENKUlvE_clEvENKUlvE0_clEvEUlfE_St5arrayIPcLm2EEEEviT0_T1_,(.L_x_1972 - _ZN2at6native29vectorized_elementwise_kernelILi4EZZZNS0_46_GLOBAL__N__5fd40885_13_AmpKernels_cu_3810c27339_amp_non_finite_check_and_unscale_cuda_ERNS_6TensorES4_RKS3_ENKUlvE_clEvENKUlvE0_clEvEUlfE_St5arrayIPcLm2EEEEviT0_T1_)
        .other          _ZN2at6native29vectorized_elementwise_kernelILi4EZZZNS0_46_GLOBAL__N__5fd40885_13_AmpKernels_cu_3810c27339_amp_non_finite_check_and_unscale_cuda_ERNS_6TensorES4_RKS3_ENKUlvE_clEvENKUlvE0_clEvEUlfE_St5arrayIPcLm2EEEEviT0_T1_,@"STO_CUDA_ENTRY STV_DEFAULT"
_ZN2at6native29vectorized_elementwise_kernelILi4EZZZNS0_46_GLOBAL__N__5fd40885_13_AmpKernels_cu_3810c27339_amp_non_finite_check_and_unscale_cuda_ERNS_6TensorES4_RKS3_ENKUlvE_clEvENKUlvE0_clEvEUlfE_St5arrayIPcLm2EEEEviT0_T1_:
.text._ZN2at6native29vectorized_elementwise_kernelILi4EZZZNS0_46_GLOBAL__N__5fd40885_13_AmpKernels_cu_3810c27339_amp_non_finite_check_and_unscale_cuda_ERNS_6TensorES4_RKS3_ENKUlvE_clEvENKUlvE0_clEvEUlfE_St5arrayIPcLm2EEEEviT0_T1_:
        /* <DEDUP_REMOVED lines=76> */
.L_x_1277:
[----:B------:R-:W-:Y:S05]  /*04c0*/  BSYNC.RECONVERGENT B0 ;  /* 0x0000000000007941 */ /* 0x000fea0003800200 */
.L_x_1276:
        /* <DEDUP_REMOVED lines=10> */
.L_x_1279:
[----:B------:R-:W-:Y:S05]  /*0570*/  BSYNC.RECONVERGENT B0 ;  /* 0x0000000000007941 */ /* 0x000fea0003800200 */
.L_x_1278:
        /* <DEDUP_REMOVED lines=25> */
.L_x_1281:
[----:B------:R-:W-:Y:S05]  /*0710*/  BSYNC.RECONVERGENT B0 ;  /* 0x0000000000007941 */ /* 0x000fea0003800200 */
.L_x_1280:
        /* <DEDUP_REMOVED lines=10> */
.L_x_1283:
[----:B------:R-:W-:Y:S05]  /*07c0*/  BSYNC.RECONVERGENT B0 ;  /* 0x0000000000007941 */ /* 0x000fea0003800200 */
.L_x_1282:
        /* <DEDUP_REMOVED lines=10> */
.L_x_1285:
[----:B------:R-:W-:Y:S05]  /*0870*/  BSYNC.RECONVERGENT B0 ;  /* 0x0000000000007941 */ /* 0x000fea0003800200 */
.L_x_1284:
        /* <DEDUP_REMOVED lines=10> */
.L_x_1287:
[----:B------:R-:W-:Y:S05]  /*0920*/  BSYNC.RECONVERGENT B0 ;  /* 0x0000000000007941 */ /* 0x000fea0003800200 */
.L_x_1286:
        /* <DEDUP_REMOVED lines=10> */
.L_x_1289:
[----:B------:R-:W-:Y:S05]  /*09d0*/  BSYNC.RECONVERGENT B0 ;  /* 0x0000000000007941 */ /* 0x000fea0003800200 */
.L_x_1288:
        /* <DEDUP_REMOVED lines=10> */
.L_x_1291:
[----:B------:R-:W-:Y:S05]  /*0a80*/  BSYNC.RECONVERGENT B0 ;  /* 0x0000000000007941 */ /* 0x000fea0003800200 */
.L_x_1290:
        /* <DEDUP_REMOVED lines=18> */
.L_x_1294:
[----:B------:R-:W-:-:S13]  /*0bb0*/  ISETP.GE.U32.AND P0, PT, R13, R11, PT ;  /* 0x0000000b0d00720c */ /* 0x000fda0003f06070 */
[----:B------:R-:W-:Y:S05]  /*0bc0*/  @P0 BRA `(.L_x_1296) ;  /* 0x0000000000300947 */ /* 0x000fea0003800000 */
[----:B0-----:R-:W0:Y:S01]  /*0bd0*/  LDC.64 R2, c[0x0][0x3a0] ;  /* 0x0000e800ff027b82 */ /* 0x001e220000000a00 */
[----:B------:R-:W-:Y:S02]  /*0be0*/  IMAD.IADD R5, R10, 0x1, R13 ;  /* 0x000000010a057824 */ /* 0x000fe400078e020d */
[----:B------:R-:W-:Y:S02]  /*0bf0*/  VIADD R13, R13, 0x80 ;  /* 0x000000800d0d7836 */ /* 0x000fe40000000000 */
[----:B0-----:R-:W-:-:S05]  /*0c00*/  IMAD.WIDE.U32 R2, R5, 0x4, R2 ;  /* 0x0000000405027825 */ /* 0x001fca00078e0002 */
[----:B------:R1:W-:Y:S02]  /*0c10*/  STG.E desc[UR4][R2.64], R15 ;  /* 0x0000000f02007986 */ /* 0x0003e4000c101904 */
.L_x_1295:
[----:B------:R-:W-:-:S13]  /*0c20*/  ISETP.GE.U32.AND P0, PT, R13, R11, PT ;  /* 0x0000000b0d00720c */ /* 0x000fda0003f06070 */
[----:B------:R-:W-:Y:S05]  /*0c30*/  @P0 BRA `(.L_x_1297) ;  /* 0x0000000000340947 */ /* 0x000fea0003800000 */
[----:B01----:R-:W0:Y:S01]  /*0c40*/  LDC.64 R2, c[0x0][0x3a0] ;  /* 0x0000e800ff027b82 */ /* 0x003e220000000a00 */
[----:B------:R-:W-:Y:S01]  /*0c50*/  IADD3 R5, PT, PT, R10, R13, RZ ;  /* 0x0000000d0a057210 */ /* 0x000fe20007ffe0ff */
[----:B------:R-:W-:-:S04]  /*0c60*/  VIADD R13, R13, 0x80 ;  /* 0x000000800d0d7836 */ /* 0x000fc80000000000 */
[----:B0-----:R-:W-:-:S05]  /*0c70*/  IMAD.WIDE.U32 R2, R5, 0x4, R2 ;  /* 0x0000000405027825 */ /* 0x001fca00078e0002 */
[----:B------:R1:W-:Y:S02]  /*0c80*/  STG.E desc[UR4][R2.64], R12 ;  /* 0x0000000c02007986 */ /* 0x0003e4000c101904 */
.L_x_1296:
        /* <DEDUP_REMOVED lines=8> */
.L_x_1297:
[----:B------:R-:W-:Y:S05]  /*0d10*/  BSYNC.RELIABLE B1 ;  /* 0x0000000000017941 */ /* 0x000fea0003800100 */
.L_x_1293:
[----:B------:R-:W-:-:S13]  /*0d20*/  ISETP.GE.U32.AND P0, PT, R13, R11, PT ;  /* 0x0000000b0d00720c */ /* 0x000fda0003f06070 */
[----:B012---:R-:W0:Y:S01]  /*0d30*/  @!P0 LDC.64 R2, c[0x0][0x3a0] ;  /* 0x0000e800ff028b82 */ /* 0x007e220000000a00 */
[----:B------:R-:W-:Y:S02]  /*0d40*/  @!P0 IMAD.IADD R5, R10, 0x1, R13 ;  /* 0x000000010a058824 */ /* 0x000fe400078e020d */
[----:B------:R-:W-:Y:S02]  /*0d50*/  @!P0 VIADD R13, R13, 0x80 ;  /* 0x000000800d0d8836 */ /* 0x000fe40000000000 */
[----:B0-----:R-:W-:-:S05]  /*0d60*/  @!P0 IMAD.WIDE.U32 R2, R5, 0x4, R2 ;  /* 0x0000000405028825 */ /* 0x001fca00078e0002 */
[----:B------:R2:W-:Y:S02]  /*0d70*/  @!P0 STG.E desc[UR4][R2.64], R8 ;  /* 0x0000000802008986 */ /* 0x0005e4000c101904 */
.L_x_1298:
[----:B------:R-:W-:Y:S05]  /*0d80*/  BSYNC.RECONVERGENT B0 ;  /* 0x0000000000007941 */ /* 0x000fea0003800200 */
.L_x_1292:
        /* <DEDUP_REMOVED lines=8> */
.L_x_1275:
[----:B------:R-:W0:Y:S01]  /*0e10*/  S2R R0, SR_TID.X ;  /* 0x0000000000007919 */ /* 0x000e220000002100 */
[----:B------:R-:W1:Y:S02]  /*0e20*/  LDC.64 R2, c[0x0][0x3a8] ;  /* 0x0000ea00ff027b82 */ /* 0x000e640000000a00 */
[----:B-1----:R-:W-:-:S04]  /*0e30*/  IMAD.WIDE.U32 R2, R10, 0x4, R2 ;  /* 0x000000040a027825 */ /* 0x002fc800078e0002 */
[----:B0-----:R-:W-:-:S05]  /*0e40*/  IMAD.WIDE.U32 R8, R0, 0x10, R2 ;  /* 0x0000001000087825 */ /* 0x001fca00078e0002 */
[----:B------:R-:W2:Y:S01]  /*0e50*/  LDG.E.128 R4, desc[UR4][R8.64] ;  /* 0x0000000408047981 */ /* 0x000ea2000c1e1d00 */
[----:B------:R-:W0:Y:S03]  /*0e60*/  LDC.64 R2, c[0x0][0x390] ;  /* 0x0000e400ff027b82 */ /* 0x000e260000000a00 */
[----:B------:R1:W3:Y:S01]  /*0e70*/  LDG.E.128 R12, desc[UR4][R8.64+0x800] ;  /* 0x00080004080c7981 */ /* 0x0002e2000c1e1d00 */
[----:B--2---:R-:W-:-:S13]  /*0e80*/  FSETP.NE.FTZ.AND P0, PT, |R4|, +INF , PT ;  /* 0x7f8000000400780b */ /* 0x004fda0003f15200 */
[----:B------:R-:W2:Y:S01]  /*0e90*/  @!P0 LDC.64 R16, c[0x0][0x388] ;  /* 0x0000e200ff108b82 */ /* 0x000ea20000000a00 */
[----:B------:R-:W-:-:S05]  /*0ea0*/  @!P0 IMAD.MOV.U32 R11, RZ, RZ, 0x3f800000 ;  /* 0x3f800000ff0b8424 */ /* 0x000fca00078e00ff */
[----:B--2---:R2:W-:Y:S04]  /*0eb0*/  @!P0 STG.E desc[UR4][R16.64], R11 ;  /* 0x0000000b10008986 */ /* 0x0045e8000c101904 */
[----:B0-----:R-:W4:Y:S01]  /*0ec0*/  LDG.E R21, desc[UR4][R2.64] ;  /* 0x0000000402157981 */ /* 0x001f22000c1e1900 */
[----:B------:R-:W-:-:S13]  /*0ed0*/  FSETP.NE.FTZ.AND P0, PT, |R5|, +INF , PT ;  /* 0x7f8000000500780b */ /* 0x000fda0003f15200 */
[----:B------:R-:W0:Y:S01]  /*0ee0*/  @!P0 LDC.64 R24, c[0x0][0x388] ;  /* 0x0000e200ff188b82 */ /* 0x000e220000000a00 */
[----:B------:R-:W-:-:S05]  /*0ef0*/  @!P0 IMAD.MOV.U32 R23, RZ, RZ, 0x3f800000 ;  /* 0x3f800000ff178424 */ /* 0x000fca00078e00ff */
[----:B0-----:R0:W-:Y:S01]  /*0f00*/  @!P0 STG.E desc[UR4][R24.64], R23 ;  /* 0x0000001718008986 */ /* 0x0011e2000c101904 */
[----:B----4-:R-:W-:-:S06]  /*0f10*/  MOV R22, R21 ;  /* 0x0000001500167202 */ /* 0x010fcc0000000f00 */
[----:B------:R-:W4:Y:S01]  /*0f20*/  @!P0 LDG.E R22, desc[UR4][R2.64] ;  /* 0x0000000402168981 */ /* 0x000f22000c1e1900 */
[----:B------:R-:W-:-:S13]  /*0f30*/  FSETP.NE.FTZ.AND P0, PT, |R6|, +INF , PT ;  /* 0x7f8000000600780b */ /* 0x000fda0003f15200 */
[----:B------:R-:W5:Y:S01]  /*0f40*/  @!P0 LDC.64 R26, c[0x0][0x388] ;  /* 0x0000e200ff1a8b82 */ /* 0x000f620000000a00 */
[----:B------:R-:W-:-:S05]  /*0f50*/  @!P0 IMAD.MOV.U32 R29, RZ, RZ, 0x3f800000 ;  /* 0x3f800000ff1d8424 */ /* 0x000fca00078e00ff */
[----:B-----5:R5:W-:Y:S01]  /*0f60*/  @!P0 STG.E desc[UR4][R26.64], R29 ;  /* 0x0000001d1a008986 */ /* 0x020be2000c101904 */
[----:B----4-:R-:W-:-:S06]  /*0f70*/  IMAD.MOV.U32 R19, RZ, RZ, R22 ;  /* 0x000000ffff137224 */ /* 0x010fcc00078e0016 */
[----:B------:R-:W4:Y:S01]  /*0f80*/  @!P0 LDG.E R19, desc[UR4][R2.64] ;  /* 0x0000000402138981 */ /* 0x000f22000c1e1900 */
[----:B------:R-:W-:-:S13]  /*0f90*/  FSETP.NE.FTZ.AND P0, PT, |R7|, +INF , PT ;  /* 0x7f8000000700780b */ /* 0x000fda0003f15200 */
[----:B-1----:R-:W1:Y:S01]  /*0fa0*/  @!P0 LDC.64 R8, c[0x0][0x388] ;  /* 0x0000e200ff088b82 */ /* 0x002e620000000a00 */
[----:B------:R-:W-:-:S05]  /*0fb0*/  @!P0 MOV R18, 0x3f800000 ;  /* 0x3f80000000128802 */ /* 0x000fca0000000f00 */
[----:B-1----:R-:W-:Y:S01]  /*0fc0*/  @!P0 STG.E desc[UR4][R8.64], R18 ;  /* 0x0000001208008986 */ /* 0x002fe2000c101904 */
[----:B----4-:R-:W-:-:S06]  /*0fd0*/  IMAD.MOV.U32 R20, RZ, RZ, R19 ;  /* 0x000000ffff147224 */ /* 0x010fcc00078e0013 */
[----:B------:R-:W4:Y:S01]  /*0fe0*/  @!P0 LDG.E R20, desc[UR4][R2.64] ;  /* 0x0000000402148981 */ /* 0x000f22000c1e1900 */
[----:B---3--:R-:W-:-:S13]  /*0ff0*/  FSETP.NE.FTZ.AND P0, PT, |R12|, +INF , PT ;  /* 0x7f8000000c00780b */ /* 0x008fda0003f15200 */
[----:B--2---:R-:W1:Y:S01]  /*1000*/  @!P0 LDC.64 R16, c[0x0][0x388] ;  /* 0x0000e200ff108b82 */ /* 0x004e620000000a00 */
[----:B0-----:R-:W-:-:S05]  /*1010*/  @!P0 IMAD.MOV.U32 R23, RZ, RZ, 0x3f800000 ;  /* 0x3f800000ff178424 */ /* 0x001fca00078e00ff */
[----:B-1----:R-:W-:Y:S01]  /*1020*/  @!P0 STG.E desc[UR4][R16.64], R23 ;  /* 0x0000001710008986 */ /* 0x002fe2000c101904 */
[----:B----4-:R-:W-:-:S06]  /*1030*/  MOV R11, R20 ;  /* 0x00000014000b7202 */ /* 0x010fcc0000000f00 */
[----:B------:R-:W2:Y:S01]  /*1040*/  @!P0 LDG.E R11, desc[UR4][R2.64] ;  /* 0x00000004020b8981 */ /* 0x000ea2000c1e1900 */
[----:B------:R-:W-:-:S13]  /*1050*/  FSETP.NE.FTZ.AND P0, PT, |R13|, +INF , PT ;  /* 0x7f8000000d00780b */ /* 0x000fda0003f15200 */
[----:B------:R-:W0:Y:S01]  /*1060*/  @!P0 LDC.64 R24, c[0x0][0x388] ;  /* 0x0000e200ff188b82 */ /* 0x000e220000000a00 */
[----:B-----5:R-:W-:-:S05]  /*1070*/  @!P0 IMAD.MOV.U32 R27, RZ, RZ, 0x3f800000 ;  /* 0x3f800000ff1b8424 */ /* 0x020fca00078e00ff */
[----:B0-----:R0:W-:Y:S02]  /*1080*/  @!P0 STG.E desc[UR4][R24.64], R27 ;  /* 0x0000001b18008986 */ /* 0x0011e4000c101904 */
[----:B0-----:R-:W0:Y:S01]  /*1090*/  LDC.64 R24, c[0x0][0x3a0] ;  /* 0x0000e800ff187b82 */ /* 0x001e220000000a00 */
        /* <DEDUP_REMOVED lines=30> */
[----:B------:R-:W-:Y:S01]  /*1280*/  STG.E.128 desc[UR4][R24.64], R4 ;  /* 0x0000000418007986 */ /* 0x000fe2000c101d04 */
[----:B--2---:R-:W-:-:S13]  /*1290*/  FSETP.NEU.FTZ.AND P0, PT, R26, 1, PT ;  /* 0x3f8000001a00780b */ /* 0x004fda0003f1d000 */
[----:B------:R-:W-:-:S05]  /*12a0*/  @P0 FMUL.FTZ R15, R15, R26 ;  /* 0x0000001a0f0f0220 */ /* 0x000fca0000410000 */
[----:B------:R-:W-:Y:S01]  /*12b0*/  STG.E.128 desc[UR4][R24.64+0x800], R12 ;  /* 0x0008000c18007986 */ /* 0x000fe2000c101d04 */
[----:B------:R-:W-:Y:S05]  /*12c0*/  EXIT ;  /* 0x000000000000794d */ /* 0x000fea0003800000 */
.L_x_1299:
        /* <DEDUP_REMOVED lines=11> */
.L_x_1972:


//--------------------- .text._ZN2at6native29vectorized_elementwise_kernelILi8EZZZNS0_46_GLOBAL__N__5fd40885_13_AmpKernels_cu_3810c27339_amp_non_finite_check_and_unscale_cuda_ERNS_6TensorES4_RKS3_ENKUlvE_clEvENKUlvE0_clEvEUlfE_St5arrayIPcLm2EEEEviT0_T1_ --------------------------
	.section	.text._ZN2at6native29vectorized_elementwise_kernelILi8EZZZNS0_46_GLOBAL__N__5fd40885_13_AmpKernels_cu_3810c27339_amp_non_finite_check_and_unscale_cuda_ERNS_6TensorES4_RKS3_ENKUlvE_clEvENKUlvE0_clEvEUlfE_St5arrayIPcLm2EEEEviT0_T1_,"ax",@progbits
	.align	128
        .global         _ZN2at6native29vectorized_elementwise_kernelILi8EZZZNS0_46_GLOBAL__N__5fd40885_13_AmpKernels_cu_3810c27339_amp_non_finite_check_and_unscale_cuda_ERNS_6TensorES4_RKS3_ENKUlvE_clEvENKUlvE0_clEvEUlfE_St5arrayIPcLm2EEEEviT0_T1_
        .type           _ZN2at6native29vectorized_elementwise_kernelILi8EZZZNS0_46_GLOBAL__N__5fd40885_13_AmpKernels_cu_3810c27339_amp_non_finite_check_and_unscale_cuda_ERNS_6TensorES4_RKS3_ENKUlvE_clEvENKUlvE0_clEvEUlfE_St5arrayIPcLm2EEEEviT0_T1_,@function
        .size           _ZN2at6native29vectorized_elementwise_kernelILi8EZZZNS0_46_GLOBAL__N__5fd40885_13_AmpKernels_cu_3810c27339_amp_non_finite_check_and_unscale_cuda_ERNS_6TensorES4_RKS3_ENKUlvE_clEvENKUlvE0_clEvEUlfE_St5arrayIPcLm2EEEEviT0_T1_,(.L_x_1973 - _ZN2at6native29vectorized_elementwise_kernelILi8EZZZNS0_46_GLOBAL__N__5fd40885_13_AmpKernels_cu_3810c27339_amp_non_finite_check_and_unscale_cuda_ERNS_6TensorES4_RKS3_ENKUlvE_clEvENKUlvE0_clEvEUlfE_St5arrayIPcLm2EEEEviT0_T1_)
        .other          _ZN2at6native29vectorized_elementwise_kernelILi8EZZZNS0_46_GLOBAL__N__5fd40885_13_AmpKernels_cu_3810c27339_amp_non_finite_check_and_unscale_cuda_ERNS_6TensorES4_RKS3_ENKUlvE_clEvENKUlvE0_clEvEUlfE_St5arrayIPcLm2EEEEviT0_T1_,@"STO_CUDA_ENTRY STV_DEFAULT"
_ZN2at6native29vectorized_elementwise_kernelILi8EZZZNS0_46_GLOBAL__N__5fd40885_13_AmpKernels_cu_3810c27339_amp_non_finite_check_and_unscale_cuda_ERNS_6TensorES4_RKS3_ENKUlvE_clEvENKUlvE0_clEvEUlfE_St5arrayIPcLm2EEEEviT0_T1_:
.text._ZN2at6native29vectorized_elementwise_kernelILi8EZZZNS0_46_GLOBAL__N__5fd40885_13_AmpKernels_cu_3810c27339_amp_non_finite_check_and_unscale_cuda_ERNS_6TensorES4_RKS3_ENKUlvE_clEvENKUlvE0_clEvEUlfE_St5arrayIPcLm2EEEEviT0_T1_:
        /* <DEDUP_REMOVED lines=76> */
.L_x_1302:
[----:B------:R-:W-:Y:S05]  /*04c0*/  BSYNC.RECONVERGENT B0 ;  /* 0x0000000000007941 */ /* 0x000fea0003800200 */
.L_x_1301:
        /* <DEDUP_REMOVED lines=10> */
.L_x_1304:
[----:B------:R-:W-:Y:S05]  /*0570*/  BSYNC.RECONVERGENT B0 ;  /* 0x0000000000007941 */ /* 0x000fea0003800200 */
.L_x_1303:
        /* <DEDUP_REMOVED lines=25> */
.L_x_1306:
[----:B------:R-:W-:Y:S05]  /*0710*/  BSYNC.RECONVERGENT B0 ;  /* 0x0000000000007941 */ /* 0x000fea0003800200 */
.L_x_1305:
        /* <DEDUP_REMOVED lines=10> */
.L_x_1308:
[----:B------:R-:W-:Y:S05]  /*07c0*/  BSYNC.RECONVERGENT B0 ;  /* 0x0000000000007941 */ /* 0x000fea0003800200 */
.L_x_1307:
        /* <DEDUP_REMOVED lines=10> */
.L_x_1310:
[----:B------:R-:W-:Y:S05]  /*0870*/  BSYNC.RECONVERGENT B0 ;  /* 0x0000000000007941 */ /* 0x000fea0003800200 */
.L_x_1309:
        /* <DEDUP_REMOVED lines=10> */
.L_x_1312:
[----:B------:R-:W-:Y:S05]  /*0920*/  BSYNC.RECONVERGENT B0 ;  /* 0x0000000000007941 */ /* 0x000fea0003800200 */
.L_x_1311:
        /* <DEDUP_REMOVED lines=10> */
.L_x_1314:
[----:B------:R-:W-:Y:S05]  /*09d0*/  BSYNC.RECONVERGENT B0 ;  /* 0x0000000000007941 */ /* 0x000fea0003800200 */
.L_x_1313:
        /* <DEDUP_REMOVED lines=10> */
.L_x_1316:
[----:B------:R-:W-:Y:S05]  /*0a80*/  BSYNC.RECONVERGENT B0 ;  /* 0x0000000000007941 */ /* 0x000fea0003800200 */
.L_x_1315:
        /* <DEDUP_REMOVED lines=18> */
.L_x_1319:
[----:B------:R-:W-:-:S13]  /*0bb0*/  ISETP.GE.U32.AND P0, PT, R13, R11, PT ;  /* 0x0000000b0d00720c */ /* 0x000fda0003f06070 */
[----:B------:R-:W-:Y:S05]  /*0bc0*/  @P0 BRA `(.L_x_1321) ;  /* 0x0000000000300947 */ /* 0x000fea0003800000 */
[----:B0-----:R-:W0:Y:S01]  /*0bd0*/  LDC.64 R2, c[0x0][0x3a0] ;  /* 0x0000e800ff027b82 */ /* 0x001e220000000a00 */
[----:B------:R-:W-:Y:S02]  /*0be0*/  IMAD.IADD R5, R10, 0x1, R13 ;  /* 0x000000010a057824 */ /* 0x000fe400078e020d */
[----:B------:R-:W-:Y:S02]  /*0bf0*/  VIADD R13, R13, 0x80 ;  /* 0x000000800d0d7836 */ /* 0x000fe40000000000 */
[----:B0-----:R-:W-:-:S05]  /*0c00*/  IMAD.WIDE.U32 R2, R5, 0x4, R2 ;  /* 0x0000000405027825 */ /* 0x001fca00078e0002 */
[----:B------:R1:W-:Y:S02]  /*0c10*/  STG.E desc[UR4][R2.64], R15 ;  /* 0x0000000f02007986 */ /* 0x0003e4000c101904 */
.L_x_1320:
[----:B------:R-:W-:-:S13]  /*0c20*/  ISETP.GE.U32.AND P0, PT, R13, R11, PT ;  /* 0x0000000b0d00720c */ /* 0x000fda0003f06070 */
[----:B------:R-:W-:Y:S05]  /*0c30*/  @P0 BRA `(.L_x_1322) ;  /* 0x0000000000340947 */ /* 0x000fea0003800000 */
[----:B01----:R-:W0:Y:S01]  /*0c40*/  LDC.64 R2, c[0x0][0x3a0] ;  /* 0x0000e800ff027b82 */ /* 0x003e220000000a00 */
[----:B------:R-:W-:Y:S01]  /*0c50*/  IADD3 R5, PT, PT, R10, R13, RZ ;  /* 0x0000000d0a057210 */ /* 0x000fe20007ffe0ff */
[----:B------:R-:W-:-:S04]  /*0c60*/  VIADD R13, R13, 0x80 ;  /* 0x000000800d0d7836 */ /* 0x000fc80000000000 */
[----:B0-----:R-:W-:-:S05]  /*0c70*/  IMAD.WIDE.U32 R2, R5, 0x4, R2 ;  /* 0x0000000405027825 */ /* 0x001fca00078e0002 */
[----:B------:R1:W-:Y:S02]  /*0c80*/  STG.E desc[UR4][R2.64], R12 ;  /* 0x0000000c02007986 */ /* 0x0003e4000c101904 */
.L_x_1321:
        /* <DEDUP_REMOVED lines=8> */
.L_x_1322:
[----:B------:R-:W-:Y:S05]  /*0d10*/  BSYNC.RELIABLE B1 ;  /* 0x0000000000017941 */ /* 0x000fea0003800100 */
.L_x_1318:
[----:B------:R-:W-:-:S13]  /*0d20*/  ISETP.GE.U32.AND P0, PT, R13, R11, PT ;  /* 0x0000000b0d00720c */ /* 0x000fda0003f06070 */
[----:B012---:R-:W0:Y:S01]  /*0d30*/  @!P0 LDC.64 R2, c[0x0][0x3a0] ;  /* 0x0000e800ff028b82 */ /* 0x007e220000000a00 */
[----:B------:R-:W-:Y:S02]  /*0d40*/  @!P0 IMAD.IADD R5, R10, 0x1, R13 ;  /* 0x000000010a058824 */ /* 0x000fe400078e020d */
[----:B------:R-:W-:Y:S02]  /*0d50*/  @!P0 VIADD R13, R13, 0x80 ;  /* 0x000000800d0d8836 */ /* 0x000fe40000000000 */
[----:B0-----:R-:W-:-:S05]  /*0d60*/  @!P0 IMAD.WIDE.U32 R2, R5, 0x4, R2 ;  /* 0x0000000405028825 */ /* 0x001fca00078e0002 */
[----:B------:R2:W-:Y:S02]  /*0d70*/  @!P0 STG.E desc[UR4][R2.64], R8 ;  /* 0x0000000802008986 */ /* 0x0005e4000c101904 */
.L_x_1323:
[----:B------:R-:W-:Y:S05]  /*0d80*/  BSYNC.RECONVERGENT B0 ;  /* 0x0000000000007941 */ /* 0x000fea0003800200 */
.L_x_1317:
        /* <DEDUP_REMOVED lines=8> */
.L_x_1300:
[----:B------:R-:W0:Y:S01]  /*0e10*/  S2R R0, SR_TID.X ;  /* 0x0000000000007919 */ /* 0x000e220000002100 */
[----:B------:R-:W1:Y:S02]  /*0e20*/  LDC.64 R2, c[0x0][0x3a8] ;  /* 0x0000ea00ff027b82 */ /* 0x000e640000000a00 */
[----:B-1----:R-:W-:-:S04]  /*0e30*/  IMAD.WIDE.U32 R2, R10, 0x4, R2 ;  /* 0x000000040a027825 */ /* 0x002fc800078e0002 */
[----:B0-----:R-:W-:-:S06]  /*0e40*/  IMAD.WIDE.U32 R4, R0, 0x20, R2 ;  /* 0x0000002000047825 */ /* 0x001fcc00078e0002 */
[----:B------:R-:W2:Y:S01]  /*0e50*/  LDG.E.ENL2.256 R12, R4, desc[UR4][R4.64] ;  /* 0xfe0000040404797e */ /* 0x000ea2000812190c */
[----:B------:R-:W0:Y:S01]  /*0e60*/  LDC.64 R2, c[0x0][0x390] ;  /* 0x0000e400ff027b82 */ /* 0x000e220000000a00 */
[----:B--2---:R-:W-:-:S13]  /*0e70*/  FSETP.NE.FTZ.AND P0, PT, |R4|, +INF , PT ;  /* 0x7f8000000400780b */ /* 0x004fda0003f15200 */
[----:B------:R-:W1:Y:S01]  /*0e80*/  @!P0 LDC.64 R8, c[0x0][0x388] ;  /* 0x0000e200ff088b82 */ /* 0x000e620000000a00 */
[----:B------:R-:W-:-:S05]  /*0e90*/  @!P0 IMAD.MOV.U32 R11, RZ, RZ, 0x3f800000 ;  /* 0x3f800000ff0b8424 */ /* 0x000fca00078e00ff */
[----:B-1----:R1:W-:Y:S04]  /*0ea0*/  @!P0 STG.E desc[UR4][R8.64], R11 ;  /* 0x0000000b08008986 */ /* 0x0023e8000c101904 */
[----:B0-----:R-:W2:Y:S01]  /*0eb0*/  LDG.E R21, desc[UR4][R2.64] ;  /* 0x0000000402157981 */ /* 0x001ea2000c1e1900 */
[----:B------:R-:W-:-:S13]  /*0ec0*/  FSETP.NE.FTZ.AND P0, PT, |R5|, +INF , PT ;  /* 0x7f8000000500780b */ /* 0x000fda0003f15200 */
[----:B------:R-:W0:Y:S01]  /*0ed0*/  @!P0 LDC.64 R16, c[0x0][0x388] ;  /* 0x0000e200ff108b82 */ /* 0x000e220000000a00 */
[----:B------:R-:W-:-:S05]  /*0ee0*/  @!P0 IMAD.MOV.U32 R23, RZ, RZ, 0x3f800000 ;  /* 0x3f800000ff178424 */ /* 0x000fca00078e00ff */
[----:B0-----:R0:W-:Y:S01]  /*0ef0*/  @!P0 STG.E desc[UR4][R16.64], R23 ;  /* 0x0000001710008986 */ /* 0x0011e2000c101904 */
[----:B--2---:R-:W-:-:S06]  /*0f00*/  MOV R22, R21 ;  /* 0x0000001500167202 */ /* 0x004fcc0000000f00 */
[----:B------:R-:W2:Y:S01]  /*0f10*/  @!P0 LDG.E R22, desc[UR4][R2.64] ;  /* 0x0000000402168981 */ /* 0x000ea2000c1e1900 */
[----:B------:R-:W-:-:S13]  /*0f20*/  FSETP.NE.FTZ.AND P0, PT, |R6|, +INF , PT ;  /* 0x7f8000000600780b */ /* 0x000fda0003f15200 */
[----:B------:R-:W3:Y:S01]  /*0f30*/  @!P0 LDC.64 R24, c[0x0][0x388] ;  /* 0x0000e200ff188b82 */ /* 0x000ee20000000a00 */
[----:B------:R-:W-:-:S05]  /*0f40*/  @!P0 IMAD.MOV.U32 R27, RZ, RZ, 0x3f800000 ;  /* 0x3f800000ff1b8424 */ /* 0x000fca00078e00ff */
[----:B---3--:R3:W-:Y:S01]  /*0f50*/  @!P0 STG.E desc[UR4][R24.64], R27 ;  /* 0x0000001b18008986 */ /* 0x0087e2000c101904 */
[----:B--2---:R-:W-:-:S06]  /*0f60*/  IMAD.MOV.U32 R19, RZ, RZ, R22 ;  /* 0x000000ffff137224 */ /* 0x004fcc00078e0016 */
[----:B------:R-:W2:Y:S01]  /*0f70*/  @!P0 LDG.E R19, desc[UR4][R2.64] ;  /* 0x0000000402138981 */ /* 0x000ea2000c1e1900 */
[----:B------:R-:W-:-:S13]  /*0f80*/  FSETP.NE.FTZ.AND P0, PT, |R7|, +INF , PT ;  /* 0x7f8000000700780b */ /* 0x000fda0003f15200 */
[----:B-1----:R-:W1:Y:S01]  /*0f90*/  @!P0 LDC.64 R8, c[0x0][0x388] ;  /* 0x0000e200ff088b82 */ /* 0x002e620000000a00 */
[----:B------:R-:W-:-:S05]  /*0fa0*/  @!P0 MOV R29, 0x3f800000 ;  /* 0x3f800000001d8802 */ /* 0x000fca0000000f00 */
[----:B-1----:R-:W-:Y:S01]  /*0fb0*/  @!P0 STG.E desc[UR4][R8.64], R29 ;  /* 0x0000001d08008986 */ /* 0x002fe2000c101904 */
[----:B--2---:R-:W-:-:S06]  /*0fc0*/  IMAD.MOV.U32 R20, RZ, RZ, R19 ;  /* 0x000000ffff147224 */ /* 0x004fcc00078e0013 */
[----:B------:R-:W2:Y:S01]  /*0fd0*/  @!P0 LDG.E R20, desc[UR4][R2.64] ;  /* 0x0000000402148981 */ /* 0x000ea2000c1e1900 */
[----:B------:R-:W-:-:S13]  /*0fe0*/  FSETP.NE.FTZ.AND P0, PT, |R12|, +INF , PT ;  /* 0x7f8000000c00780b */ /* 0x000fda0003f15200 */
[----:B0-----:R-:W0:Y:S01]  /*0ff0*/  @!P0 LDC.64 R16, c[0x0][0x388] ;  /* 0x0000e200ff108b82 */ /* 0x001e220000000a00 */
[----:B------:R-:W-:-:S05]  /*1000*/  @!P0 IMAD.MOV.U32 R23, RZ, RZ, 0x3f800000 ;  /* 0x3f800000ff178424 */ /* 0x000fca00078e00ff */
[----:B0-----:R-:W-:Y:S01]  /*1010*/  @!P0 STG.E desc[UR4][R16.64], R23 ;  /* 0x0000001710008986 */ /* 0x001fe2000c101904 */
[----:B--2---:R-:W-:-:S06]  /*1020*/  MOV R11, R20 ;  /* 0x00000014000b7202 */ /* 0x004fcc0000000f00 */
[----:B------:R-:W2:Y:S01]  /*1030*/  @!P0 LDG.E R11, desc[UR4][R2.64] ;  /* 0x00000004020b8981 */ /* 0x000ea2000c1e1900 */
[----:B------:R-:W-:-:S13]  /*1040*/  FSETP.NE.FTZ.AND P0, PT, |R13|, +INF , PT ;  /* 0x7f8000000d00780b */ /* 0x000fda0003f15200 */
[----:B---3--:R-:W0:Y:S01]  /*1050*/  @!P0 LDC.64 R24, c[0x0][0x388] ;  /* 0x0000e200ff188b82 */ /* 0x008e220000000a00 */
[----:B------:R-:W-:-:S05]  /*1060*/  @!P0 IMAD.MOV.U32 R27, RZ, RZ, 0x3f800000 ;  /* 0x3f800000ff1b8424 */ /* 0x000fca00078e00ff */
        /* <DEDUP_REMOVED lines=16> */
[----:B------:R-:W-:Y:S01]  /*1170*/  FSETP.NEU.FTZ.AND P0, PT, R21, 1, PT ;  /* 0x3f8000001500780b */ /* 0x000fe20003f1d000 */
[----:B0-----:R-:W-:Y:S01]  /*1180*/  IMAD.WIDE.U32 R24, R10, 0x4, R24 ;  /* 0x000000040a187825 */ /* 0x001fe200078e0018 */
[----:B------:R-:W-:Y:S02]  /*1190*/  FSETP.NEU.FTZ.AND P1, PT, R22, 1, PT ;  /* 0x3f8000001600780b */ /* 0x000fe40003f3d000 */
[----:B------:R-:W-:Y:S02]  /*11a0*/  FSETP.NEU.FTZ.AND P2, PT, R19, 1, PT ;  /* 0x3f8000001300780b */ /* 0x000fe40003f5d000 */
[----:B------:R-:W-:Y:S01]  /*11b0*/  FSETP.NEU.FTZ.AND P3, PT, R20, 1, PT ;  /* 0x3f8000001400780b */ /* 0x000fe20003f7d000 */
[----:B------:R-:W-:Y:S01]  /*11c0*/  IMAD.WIDE.U32 R24, R0, 0x20, R24 ;  /* 0x0000002000187825 */ /* 0x000fe200078e0018 */
[----:B------:R-:W-:Y:S02]  /*11d0*/  FSETP.NEU.FTZ.AND P4, PT, R11, 1, PT ;  /* 0x3f8000000b00780b */ /* 0x000fe40003f9d000 */
[----:B------:R-:W-:-:S02]  /*11e0*/  FSETP.NEU.FTZ.AND P5, PT, R18, 1, PT ;  /* 0x3f8000001200780b */ /* 0x000fc40003fbd000 */
[----:B------:R-:W-:Y:S01]  /*11f0*/  FSETP.NEU.FTZ.AND P6, PT, R23, 1, PT ;  /* 0x3f8000001700780b */ /* 0x000fe20003fdd000 */
[----:B------:R-:W-:Y:S02]  /*1200*/  @P0 FMUL.FTZ R4, R4, R21 ;  /* 0x0000001504040220 */ /* 0x000fe40000410000 */
[----:B------:R-:W-:Y:S02]  /*1210*/  @P1 FMUL.FTZ R5, R5, R22 ;  /* 0x0000001605051220 */ /* 0x000fe40000410000 */
[----:B------:R-:W-:Y:S02]  /*1220*/  @P2 FMUL.FTZ R6, R6, R19 ;  /* 0x0000001306062220 */ /* 0x000fe40000410000 */
[----:B------:R-:W-:Y:S02]  /*1230*/  @P3 FMUL.FTZ R7, R7, R20 ;  /* 0x0000001407073220 */ /* 0x000fe40000410000 */
[----:B------:R-:W-:Y:S02]  /*1240*/  @P4 FMUL.FTZ R12, R12, R11 ;  /* 0x0000000b0c0c4220 */ /* 0x000fe40000410000 */
[----:B------:R-:W-:-:S02]  /*1250*/  @P5 FMUL.FTZ R13, R13, R18 ;  /* 0x000000120d0d5220 */ /* 0x000fc40000410000 */
[----:B------:R-:W-:Y:S01]  /*1260*/  @P6 FMUL.FTZ R14, R14, R23 ;  /* 0x000000170e0e6220 */ /* 0x000fe20000410000 */
[----:B--2---:R-:W-:-:S13]  /*1270*/  FSETP.NEU.FTZ.AND P0, PT, R26, 1, PT ;  /* 0x3f8000001a00780b */ /* 0x004fda0003f1d000 */
[----:B------:R-:W-:-:S05]  /*1280*/  @P0 FMUL.FTZ R15, R15, R26 ;  /* 0x0000001a0f0f0220 */ /* 0x000fca0000410000 */
[----:B------:R-:W-:Y:S01]  /*1290*/  STG.E.ENL2.256 desc[UR4][R24.64], R4, R12 ;  /* 0xf8000004180c797f */ /* 0x000fe2000f121804 */
[----:B------:R-:W-:Y:S05]  /*12a0*/  EXIT ;  /* 0x000000000000794d */ /* 0x000fea0003800000 */
.L_x_1324:
        /* <DEDUP_REMOVED lines=13> */
.L_x_1973:


//--------------------- .text._ZN2at6native18elementwise_kernelILi128ELi4EZNS0_15gpu_kernel_implIZZZNS0_46_GLOBAL__N__5fd40885_13_AmpKernels_cu_3810c27339_amp_non_finite_check_and_unscale_cuda_ERNS_6TensorES5_RKS4_ENKUlvE_clEvENKUlvE_clEvEUldE_EEvRNS_18TensorIteratorBaseERKT_EUliE_EEviT1_ --------------------------
	.section	.text._ZN2at6native18elementwise_kernelILi128ELi4EZNS0_15gpu_kernel_implIZZZNS0_46_GLOBAL__N__5fd40885_13_AmpKernels_cu_3810c27339_amp_non_finite_check_and_unscale_cuda_ERNS_6TensorES5_RKS4_ENKUlvE_clEvENKUlvE_clEvEUldE_EEvRNS_18TensorIteratorBaseERKT_EUliE_EEviT1_,"ax",@progbits
	.align	128
        .global         _ZN2at6native18elementwise_kernelILi128ELi4EZNS0_15gpu_kernel_implIZZZNS0_46_GLOBAL__N__5fd40885_13_AmpKernels_cu_3810c27339_amp_non_finite_check_and_unscale_cuda_ERNS_6TensorES5_RKS4_ENKUlvE_clEvENKUlvE_clEvEUldE_EEvRNS_18TensorIteratorBaseERKT_EUliE_EEviT1_
        .type           _ZN2at6native18elementwise_kernelILi128ELi4EZNS0_15gpu_kernel_implIZZZNS0_46_GLOBAL__N__5fd40885_13_AmpKernels_cu_3810c27339_amp_non_finite_check_and_unscale_cuda_ERNS_6TensorES5_RKS4_ENKUlvE_clEvENKUlvE_clEvEUldE_EEvRNS_18TensorIteratorBaseERKT_EUliE_EEviT1_,@function
        .size           _ZN2at6native18elementwise_kernelILi128ELi4EZNS0_15gpu_kernel_implIZZZNS0_46_GLOBAL__N__5fd40885_13_AmpKernels_cu_3810c27339_amp_non_finite_check_and_unscale_cuda_ERNS_6TensorES5_RKS4_ENKUlvE_clEvENKUlvE_clEvEUldE_EEvRNS_18TensorIteratorBaseERKT_EUliE_EEviT1_,(.L_x_1974 - _ZN2at6native18elementwise_kernelILi128ELi4EZNS0_15gpu_kernel_implIZZZNS0_46_GLOBAL__N__5fd40885_13_AmpKernels_cu_3810c27339_amp_non_finite_check_and_unscale_cuda_ERNS_6TensorES5_RKS4_ENKUlvE_clEvENKUlvE_clEvEUldE_EEvRNS_18TensorIteratorBaseERKT_EUliE_EEviT1_)
        .other          _ZN2at6native18elementwise_kernelILi128ELi4EZNS0_15gpu_kernel_implIZZZNS0_46_GLOBAL__N__5fd40885_13_AmpKernels_cu_3810c27339_amp_non_finite_check_and_unscale_cuda_ERNS_6TensorES5_RKS4_ENKUlvE_clEvENKUlvE_clEvEUldE_EEvRNS_18TensorIteratorBaseERKT_EUliE_EEviT1_,@"STO_CUDA_ENTRY STV_DEFAULT"
_ZN2at6native18elementwise_kernelILi128ELi4EZNS0_15gpu_kernel_implIZZZNS0_46_GLOBAL__N__5fd40885_13_AmpKernels_cu_3810c27339_amp_non_finite_check_and_unscale_cuda_ERNS_6TensorES5_RKS4_ENKUlvE_clEvENKUlvE_clEvEUldE_EEvRNS_18TensorIteratorBaseERKT_EUliE_EEviT1_:
.text._ZN2at6native18elementwise_kernelILi128ELi4EZNS0_15gpu_kernel_implIZZZNS0_46_GLOBAL__N__5fd40885_13_AmpKernels_cu_3810c27339_amp_non_finite_check_and_unscale_cuda_ERNS_6TensorES5_RKS4_ENKUlvE_clEvENKUlvE_clEvEUldE_EEvRNS_18TensorIteratorBaseERKT_EUliE_EEviT1_:
        /* <DEDUP_REMOVED lines=319> */
.L_x_1327:
        /* <DEDUP_REMOVED lines=16> */
[----:B--2---:R0:W1:Y:S01]  /*14f0*/  I2F.F64.S16 R4, R2 ;  /* 0x0000000200047312 */ /* 0x0040620000101c00 */
[----:B------:R-:W-:Y:S05]  /*1500*/  BRA `(.L_x_1334) ;  /* 0x0000000c006c7947 */ /* 0x000fea0003800000 */
.L_x_1332:
[----:B------:R-:W2:Y:S02]  /*1510*/  LDG.E.U8 R2, desc[UR36][R2.64] ;  /* 0x0000002402027981 */ /* 0x000ea4000c1e1100 */
[----:B--2---:R0:W1:Y:S01]  /*1520*/  I2F.F64.U16 R4, R2 ;  /* 0x0000000200047312 */ /* 0x0040620000101800 */
[----:B------:R-:W-:Y:S05]  /*1530*/  BRA `(.L_x_1334) ;  /* 0x0000000c00607947 */ /* 0x000fea0003800000 */
.L_x_1331:
[----:B------:R-:W-:-:S09]  /*1540*/  UISETP.NE.AND UP0, UPT, UR4, 0x2, UPT ;  /* 0x000000020400788c */ /* 0x000fd2000bf05270 */
[----:B------:R-:W-:Y:S05]  /*1550*/  BRA.U !UP0, `(.L_x_1335) ;  /* 0x0000000108287547 */ /* 0x000fea000b800000 */
[----:B------:R-:W-:-:S09]  /*1560*/  UISETP.NE.AND UP0, UPT, UR4, 0x3, UPT ;  /* 0x000000030400788c */ /* 0x000fd2000bf05270 */
[----:B------:R-:W-:Y:S05]  /*1570*/  BRA.U !UP0, `(.L_x_1336) ;  /* 0x0000000108147547 */ /* 0x000fea000b800000 */
[----:B------:R-:W-:-:S09]  /*1580*/  UISETP.NE.AND UP0, UPT, UR4, 0x4, UPT ;  /* 0x000000040400788c */ /* 0x000fd2000bf05270 */
[----:B------:R-:W-:Y:S05]  /*1590*/  BRA.U UP0, `(.L_x_1333) ;  /* 0x0000000900bc7547 */ /* 0x000fea000b800000 */
[----:B------:R-:W2:Y:S02]  /*15a0*/  LDG.E.64 R4, desc[UR36][R2.64] ;  /* 0x0000002402047981 */ /* 0x000ea4000c1e1b00 */
[----:B--2---:R-:W0:Y:S01]  /*15b0*/  I2F.F64.S64 R4, R4 ;  /* 0x0000000400047312 */ /* 0x004e220000301c00 */
[----:B------:R-:W-:Y:S05]  /*15c0*/  BRA `(.L_x_1334) ;  /* 0x0000000c003c7947 */ /* 0x000fea0003800000 */
.L_x_1336:
[----:B------:R-:W2:Y:S02]  /*15d0*/  LDG.E R2, desc[UR36][R2.64] ;  /* 0x0000002402027981 */ /* 0x000ea4000c1e1900 */
[----:B--2---:R0:W1:Y:S01]  /*15e0*/  I2F.F64 R4, R2 ;  /* 0x0000000200047312 */ /* 0x0040620000201c00 */
[----:B------:R-:W-:Y:S05]  /*15f0*/  BRA `(.L_x_1334) ;  /* 0x0000000c00307947 */ /* 0x000fea0003800000 */
.L_x_1335:
[----:B------:R-:W2:Y:S02]  /*1600*/  LDG.E.U16 R2, desc[UR36][R2.64] ;  /* 0x0000002402027981 */ /* 0x000ea4000c1e1500 */
[----:B--2---:R0:W1:Y:S01]  /*1610*/  I2F.F64.S16 R4, R2 ;  /* 0x0000000200047312 */ /* 0x0040620000101c00 */
[----:B------:R-:W-:Y:S05]  /*1620*/  BRA `(.L_x_1334) ;  /* 0x0000000c00247947 */ /* 0x000fea0003800000 */
.L_x_1330:
[----:B------:R-:W-:-:S09]  /*1630*/  UISETP.GT.AND UP0, UPT, UR4, 0x6, UPT ;  /* 0x000000060400788c */ /* 0x000fd2000bf04270 */
[----:B------:R-:W-:Y:S05]  /*1640*/  BRA.U UP0, `(.L_x_1337) ;  /* 0x0000000100347547 */ /* 0x000fea000b800000 */
[----:B------:R-:W-:-:S09]  /*1650*/  UISETP.NE.AND UP0, UPT, UR4, 0x5, UPT ;  /* 0x000000050400788c */ /* 0x000fd2000bf05270 */
[----:B------:R-:W-:Y:S05]  /*1660*/  BRA.U !UP0, `(.L_x_1338) ;  /* 0x0000000108187547 */ /* 0x000fea000b800000 */
[----:B------:R-:W-:-:S09]  /*1670*/  UISETP.NE.AND UP0, UPT, UR4, 0x6, UPT ;  /* 0x000000060400788c */ /* 0x000fd2000bf05270 */
[----:B------:R-:W-:Y:S05]  /*1680*/  BRA.U UP0, `(.L_x_1333) ;  /* 0x0000000900807547 */ /* 0x000fea000b800000 */
[----:B------:R-:W2:Y:S02]  /*1690*/  LDG.E R4, desc[UR36][R2.64] ;  /* 0x0000002402047981 */ /* 0x000ea4000c1e1900 */
[----:B--2---:R-:W-:-:S06]  /*16a0*/  FMUL.FTZ R4, R4, 1 ;  /* 0x3f80000004047820 */ /* 0x004fcc0000410000 */
[----:B------:R-:W0:Y:S01]  /*16b0*/  F2F.F64.F32 R4, R4 ;  /* 0x0000000400047310 */ /* 0x000e220000201800 */
[----:B------:R-:W-:Y:S05]  /*16c0*/  BRA `(.L_x_1334) ;  /* 0x0000000800fc7947 */ /* 0x000fea0003800000 */
.L_x_1338:
[----:B------:R-:W2:Y:S02]  /*16d0*/  LDG.E.U16 R0, desc[UR36][R2.64] ;  /* 0x0000002402007981 */ /* 0x000ea4000c1e1500 */
[----:B--2---:R-:W-:-:S05]  /*16e0*/  HADD2.F32 R0, -RZ, R0.H0_H0 ;  /* 0x20000000ff007230 */ /* 0x004fca0000004100 */
[----:B------:R-:W-:-:S04]  /*16f0*/  FMUL.FTZ R0, R0, 1 ;  /* 0x3f80000000007820 */ /* 0x000fc80000410000 */
[----:B------:R0:W1:Y:S01]  /*1700*/  F2F.F64.F32 R4, R0 ;  /* 0x0000000000047310 */ /* 0x0000620000201800 */
[----:B------:R-:W-:Y:S05]  /*1710*/  BRA `(.L_x_1334) ;  /* 0x0000000800e87947 */ /* 0x000fea0003800000 */
.L_x_1337:
[----:B------:R-:W-:-:S09]  /*1720*/  UISETP.NE.AND UP0, UPT, UR4, 0x7, UPT ;  /* 0x000000070400788c */ /* 0x000fd2000bf05270 */
[----:B------:R-:W-:Y:S05]  /*1730*/  BRA.U !UP0, `(.L_x_1339) ;  /* 0x0000000108347547 */ /* 0x000fea000b800000 */
        /* <DEDUP_REMOVED lines=8> */
.L_x_1340:
[----:B------:R-:W2:Y:S02]  /*17c0*/  LDG.E.U16 R2, desc[UR36][R2.64] ;  /* 0x0000002402027981 */ /* 0x000ea4000c1e1500 */
[----:B--2---:R-:W-:-:S05]  /*17d0*/  HADD2.F32 R0, -RZ, R2.H0_H0 ;  /* 0x20000002ff007230 */ /* 0x004fca0000004100 */
[----:B------:R-:W-:-:S04]  /*17e0*/  FMUL.FTZ R0, R0, 1 ;  /* 0x3f80000000007820 */ /* 0x000fc80000410000 */
[----:B------:R0:W1:Y:S01]  /*17f0*/  F2F.F64.F32 R4, R0 ;  /* 0x0000000000047310 */ /* 0x0000620000201800 */
[----:B------:R-:W-:Y:S05]  /*1800*/  BRA `(.L_x_1334) ;  /* 0x0000000800ac7947 */ /* 0x000fea0003800000 */
.L_x_1339:
[----:B------:R0:W5:Y:S01]  /*1810*/  LDG.E.64 R4, desc[UR36][R2.64] ;  /* 0x0000002402047981 */ /* 0x000162000c1e1b00 */
[----:B------:R-:W-:Y:S05]  /*1820*/  BRA `(.L_x_1334) ;  /* 0x0000000800a47947 */ /* 0x000fea0003800000 */
.L_x_1329:
        /* <DEDUP_REMOVED lines=8> */
[----:B------:R-:W2:Y:S01]  /*18b0*/  LDG.E.U8 R2, desc[UR36][R2.64] ;  /* 0x0000002402027981 */ /* 0x000ea2000c1e1100 */
[----:B------:R-:W-:Y:S02]  /*18c0*/  MOV R4, RZ ;  /* 0x000000ff00047202 */ /* 0x000fe40000000f00 */
[----:B--2---:R-:W-:-:S04]  /*18d0*/  ISETP.NE.AND P0, PT, R2, RZ, PT ;  /* 0x000000ff0200720c */ /* 0x004fc80003f05270 */
[----:B------:R-:W-:Y:S01]  /*18e0*/  FSEL R5, RZ, 1.875, !P0 ;  /* 0x3ff00000ff057808 */ /* 0x000fe20004000000 */
[----:B------:R-:W-:Y:S08]  /*18f0*/  BRA `(.L_x_1334) ;  /* 0x0000000800707947 */ /* 0x000ff00003800000 */
.L_x_1343:
[----:B------:R0:W5:Y:S01]  /*1900*/  LDG.E.64 R4, desc[UR36][R2.64] ;  /* 0x0000002402047981 */ /* 0x000162000c1e1b00 */
[----:B------:R-:W-:Y:S05]  /*1910*/  BRA `(.L_x_1334) ;  /* 0x0000000800687947 */ /* 0x000fea0003800000 */
.L_x_1342:
        /* <DEDUP_REMOVED lines=23> */
[----:B------:R-:W-:-:S05]  /*1a90*/  LOP3.LUT R5, R5, 0x80000000, R0, 0xf8, !PT ;  /* 0x8000000005057812 */ /* 0x000fca00078ef800 */
[----:B------:R-:W-:-:S06]  /*1aa0*/  FMUL.FTZ R5, R5, 1 ;  /* 0x3f80000005057820 */ /* 0x000fcc0000410000 */
[----:B------:R-:W0:Y:S01]  /*1ab0*/  F2F.F64.F32 R4, R5 ;  /* 0x0000000500047310 */ /* 0x000e220000201800 */
[----:B------:R-:W-:Y:S05]  /*1ac0*/  BRA `(.L_x_1334) ;  /* 0x0000000400fc7947 */ /* 0x000fea0003800000 */
.L_x_1345:
[----:B------:R-:W2:Y:S02]  /*1ad0*/  LDG.E.U8 R2, desc[UR36][R2.64] ;  /* 0x0000002402027981 */ /* 0x000ea4000c1e1100 */
[C---:B--2---:R-:W-:Y:S01]  /*1ae0*/  IMAD.SHL.U32 R4, R2.reuse, 0x2000000, RZ ;  /* 0x0200000002047824 */ /* 0x044fe200078e00ff */
[----:B------:R-:W-:-:S04]  /*1af0*/  SHF.L.U32 R5, R2, 0x8, RZ ;  /* 0x0000000802057819 */ /* 0x000fc800000006ff */
[----:B------:R-:W-:-:S13]  /*1b00*/  ISETP.GT.U32.AND P0, PT, R4, 0x7ffffff, PT ;  /* 0x07ffffff0400780c */ /* 0x000fda0003f04070 */
[C---:B------:R-:W-:Y:S02]  /*1b10*/  @!P0 LOP3.LUT R0, R5.reuse, 0x7f00, RZ, 0xc0, !PT ;  /* 0x00007f0005008812 */ /* 0x040fe400078ec0ff */
[----:B------:R-:W-:Y:S02]  /*1b20*/  @P0 LEA.HI R4, R4, 0x70000000, RZ, 0x1c ;  /* 0x7000000004040811 */ /* 0x000fe400078fe0ff */
[----:B------:R-:W-:Y:S02]  /*1b30*/  @!P0 LOP3.LUT R0, R0, 0x3f000000, RZ, 0xfc, !PT ;  /* 0x3f00000000008812 */ /* 0x000fe400078efcff */
[----:B------:R-:W-:-:S03]  /*1b40*/  PRMT R5, R5, 0x9910, RZ ;  /* 0x0000991005057816 */ /* 0x000fc600000000ff */
[----:B------:R-:W-:Y:S01]  /*1b50*/  @!P0 FADD.FTZ R0, R0, -0.5 ;  /* 0xbf00000000008421 */ /* 0x000fe20000010000 */
[----:B------:R-:W-:-:S05]  /*1b60*/  @P0 FMUL.FTZ R0, R4, 1.9259299443872358531e-34 ;  /* 0x0780000004000820 */ /* 0x000fca0000410000 */
[----:B------:R-:W-:-:S05]  /*1b70*/  LOP3.LUT R0, R0, 0x80000000, R5, 0xf8, !PT ;  /* 0x8000000000007812 */ /* 0x000fca00078ef805 */
[----:B------:R-:W-:-:S04]  /*1b80*/  FMUL.FTZ R0, R0, 1 ;  /* 0x3f80000000007820 */ /* 0x000fc80000410000 */
[----:B------:R0:W1:Y:S01]  /*1b90*/  F2F.F64.F32 R4, R0 ;  /* 0x0000000000047310 */ /* 0x0000620000201800 */
[----:B------:R-:W-:Y:S05]  /*1ba0*/  BRA `(.L_x_1334) ;  /* 0x0000000400c47947 */ /* 0x000fea0003800000 */
.L_x_1344:
[----:B------:R-:W2:Y:S02]  /*1bb0*/  LDG.E.U16 R0, desc[UR36][R2.64] ;  /* 0x0000002402007981 */ /* 0x000ea4000c1e1500 */
[----:B--2---:R-:W-:-:S04]  /*1bc0*/  IMAD.U32 R0, R0, 0x10000, RZ ;  /* 0x0001000000007824 */ /* 0x004fc800078e00ff */
[----:B------:R-:W-:-:S04]  /*1bd0*/  FMUL.FTZ R0, R0, 1 ;  /* 0x3f80000000007820 */ /* 0x000fc80000410000 */
[----:B------:R0:W1:Y:S01]  /*1be0*/  F2F.F64.F32 R4, R0 ;  /* 0x0000000000047310 */ /* 0x0000620000201800 */
[----:B------:R-:W-:Y:S05]  /*1bf0*/  BRA `(.L_x_1334) ;  /* 0x0000000400b07947 */ /* 0x000fea0003800000 */
.L_x_1341:
        /* <DEDUP_REMOVED lines=9> */
[----:B--2---:R0:W1:Y:S01]  /*1c90*/  I2F.F64.U16 R4, R2 ;  /* 0x0000000200047312 */ /* 0x0040620000101800 */
[----:B------:R-:W-:Y:S05]  /*1ca0*/  BRA `(.L_x_1334) ;  /* 0x0000000400847947 */ /* 0x000fea0003800000 */
.L_x_1348:
[----:B------:R-:W2:Y:S01]  /*1cb0*/  LDG.E.U8 R3, desc[UR36][R2.64] ;  /* 0x0000002402037981 */ /* 0x000ea2000c1e1100 */
[----:B------:R-:W-:Y:S02]  /*1cc0*/  CS2R R4, SRZ ;  /* 0x0000000000047805 */ /* 0x000fe4000001ff00 */
[----:B--2---:R-:W-:-:S13]  /*1cd0*/  ISETP.NE.AND P0, PT, R3, RZ, PT ;  /* 0x000000ff0300720c */ /* 0x004fda0003f05270 */
[----:B------:R-:W-:Y:S05]  /*1ce0*/  @!P0 BRA `(.L_x_1334) ;  /* 0x0000000400748947 */ /* 0x000fea0003800000 */
[----:B------:R-:W-:-:S13]  /*1cf0*/  ISETP.NE.AND P0, PT, R3, 0x80, PT ;  /* 0x000000800300780c */ /* 0x000fda0003f05270 */
[----:B------:R-:W-:Y:S01]  /*1d00*/  @!P0 IMAD.MOV.U32 R4, RZ, RZ, 0x20000000 ;  /* 0x20000000ff048424 */ /* 0x000fe200078e00ff */
        /* <DEDUP_REMOVED lines=15> */
.L_x_1350:
[----:B------:R-:W-:Y:S05]  /*1e00*/  BSYNC.RECONVERGENT B0 ;  /* 0x0000000000007941 */ /* 0x000fea0003800200 */
.L_x_1349:
[----:B------:R-:W-:Y:S02]  /*1e10*/  SHF.L.U32 R0, R0, 0x14, RZ ;  /* 0x0000001400007819 */ /* 0x000fe400000006ff */
[----:B------:R-:W-:-:S04]  /*1e20*/  LEA R2, R2, 0x3b800000, 0x17 ;  /* 0x3b80000002027811 */ /* 0x000fc800078eb8ff */
[----:B------:R-:W-:-:S05]  /*1e30*/  LOP3.LUT R0, R2, R0, R7, 0xfe, !PT ;  /* 0x0000000002007212 */ /* 0x000fca00078efe07 */
[----:B------:R-:W-:-:S04]  /*1e40*/  FMUL.FTZ R0, R0, 1 ;  /* 0x3f80000000007820 */ /* 0x000fc80000410000 */
[----:B------:R0:W1:Y:S01]  /*1e50*/  F2F.F64.F32 R4, R0 ;  /* 0x0000000000047310 */ /* 0x0000620000201800 */
[----:B------:R-:W-:Y:S05]  /*1e60*/  BRA `(.L_x_1334) ;  /* 0x0000000400147947 */ /* 0x000fea0003800000 */
.L_x_1347:
[----:B------:R-:W2:Y:S01]  /*1e70*/  LDG.E.U8 R3, desc[UR36][R2.64] ;  /* 0x0000002402037981 */ /* 0x000ea2000c1e1100 */
[----:B------:R-:W-:Y:S02]  /*1e80*/  CS2R R4, SRZ ;  /* 0x0000000000047805 */ /* 0x000fe4000001ff00 */
[----:B--2---:R-:W-:-:S13]  /*1e90*/  ISETP.NE.AND P0, PT, R3, RZ, PT ;  /* 0x000000ff0300720c */ /* 0x004fda0003f05270 */
[----:B------:R-:W-:Y:S05]  /*1ea0*/  @!P0 BRA `(.L_x_1334) ;  /* 0x0000000400048947 */ /* 0x000fea0003800000 */
[----:B------:R-:W-:-:S13]  /*1eb0*/  ISETP.NE.AND P0, PT, R3, 0x80, PT ;  /* 0x000000800300780c */ /* 0x000fda0003f05270 */
[----:B------:R-:W-:Y:S02]  /*1ec0*/  @!P0 IMAD.MOV.U32 R4, RZ, RZ, 0x20000000 ;  /* 0x20000000ff048424 */ /* 0x000fe400078e00ff */
        /* <DEDUP_REMOVED lines=15> */
.L_x_1352:
[----:B------:R-:W-:Y:S05]  /*1fc0*/  BSYNC.RECONVERGENT B0 ;  /* 0x0000000000007941 */ /* 0x000fea0003800200 */
.L_x_1351:
[----:B------:R-:W-:Y:S01]  /*1fd0*/  IMAD.SHL.U32 R0, R0, 0x200000, RZ ;  /* 0x0020000000007824 */ /* 0x000fe200078e00ff */
[----:B------:R-:W-:-:S04]  /*1fe0*/  LEA R2, R2, 0x37800000, 0x17 ;  /* 0x3780000002027811 */ /* 0x000fc800078eb8ff */
[----:B------:R-:W-:-:S05]  /*1ff0*/  LOP3.LUT R0, R2, R0, R7, 0xfe, !PT ;  /* 0x0000000002007212 */ /* 0x000fca00078efe07 */
[----:B------:R-:W-:-:S04]  /*2000*/  FMUL.FTZ R0, R0, 1 ;  /* 0x3f80000000007820 */ /* 0x000fc80000410000 */
[----:B------:R0:W1:Y:S01]  /*2010*/  F2F.F64.F32 R4, R0 ;  /* 0x0000000000047310 */ /* 0x0000620000201800 */
[----:B------:R-:W-:Y:S05]  /*2020*/  BRA `(.L_x_1334) ;  /* 0x0000000000a47947 */ /* 0x000fea0003800000 */
.L_x_1346:
[----:B------:R-:W-:-:S09]  /*2030*/  UISETP.NE.AND UP0, UPT, UR4, 0x1c, UPT ;  /* 0x0000001c0400788c */ /* 0x000fd2000bf05270 */
[----:B------:R-:W-:Y:S05]  /*2040*/  BRA.U !UP0, `(.L_x_1353) ;  /* 0x0000000108947547 */ /* 0x000fea000b800000 */
[----:B------:R-:W-:-:S09]  /*2050*/  UISETP.NE.AND UP0, UPT, UR4, 0x1d, UPT ;  /* 0x0000001d0400788c */ /* 0x000fd2000bf05270 */
[----:B------:R-:W-:Y:S05]  /*2060*/  BRA.U !UP0, `(.L_x_1354) ;  /* 0x0000000108807547 */ /* 0x000fea000b800000 */
[----:B------:R-:W-:-:S09]  /*2070*/  UISETP.NE.AND UP0, UPT, UR4, 0x2c, UPT ;  /* 0x0000002c0400788c */ /* 0x000fd2000bf05270 */
[----:B------:R-:W-:Y:S05]  /*2080*/  BRA.U !UP0, `(.L_x_1355) ;  /* 0x0000000108487547 */ /* 0x000fea000b800000 */
.L_x_1333:
        /* <DEDUP_REMOVED lines=16> */
.L_x_1356:
[----:B------:R-:W-:Y:S01]  /*2190*/  CS2R R4, SRZ ;  /* 0x0000000000047805 */ /* 0x000fe2000001ff00 */
[----:B------:R-:W-:Y:S06]  /*21a0*/  BRA `(.L_x_1334) ;  /* 0x0000000000447947 */ /* 0x000fec0003800000 */
.L_x_1355:
[----:B------:R-:W2:Y:S01]  /*21b0*/  LDG.E.U8 R0, desc[UR36][R2.64] ;  /* 0x0000002402007981 */ /* 0x000ea2000c1e1100 */
[----:B------:R-:W-:Y:S01]  /*21c0*/  MOV R4, 0x0 ;  /* 0x0000000000047802 */ /* 0x000fe20000000f00 */
[----:B------:R-:W-:Y:S01]  /*21d0*/  IMAD.MOV.U32 R5, RZ, RZ, 0x38000000 ;  /* 0x38000000ff057424 */ /* 0x000fe200078e00ff */
[----:B--2---:R-:W-:-:S13]  /*21e0*/  ISETP.NE.AND P0, PT, R0, RZ, PT ;  /* 0x000000ff0000720c */ /* 0x004fda0003f05270 */
[----:B------:R-:W-:Y:S05]  /*21f0*/  @!P0 BRA `(.L_x_1334) ;  /* 0x0000000000308947 */ /* 0x000fea0003800000 */
[----:B------:R-:W-:-:S13]  /*2200*/  ISETP.NE.AND P0, PT, R0, 0xff, PT ;  /* 0x000000ff0000780c */ /* 0x000fda0003f05270 */
[----:B------:R-:W-:Y:S01]  /*2210*/  @P0 IMAD.SHL.U32 R0, R0, 0x800000, RZ ;  /* 0x0080000000000824 */ /* 0x000fe200078e00ff */
[----:B------:R-:W-:Y:S01]  /*2220*/  @!P0 MOV R4, 0x20000000 ;  /* 0x2000000000048802 */ /* 0x000fe20000000f00 */
[----:B------:R-:W-:Y:S02]  /*2230*/  @!P0 IMAD.MOV.U32 R5, RZ, RZ, 0x7ff80000 ;  /* 0x7ff80000ff058424 */ /* 0x000fe400078e00ff */
[----:B------:R-:W-:-:S04]  /*2240*/  @P0 FMUL.FTZ R0, R0, 1 ;  /* 0x3f80000000000820 */ /* 0x000fc80000410000 */
[----:B------:R2:W3:Y:S01]  /*2250*/  @P0 F2F.F64.F32 R4, R0 ;  /* 0x0000000000040310 */ /* 0x0004e20000201800 */
[----:B------:R-:W-:Y:S05]  /*2260*/  BRA `(.L_x_1334) ;  /* 0x0000000000147947 */ /* 0x000fea0003800000 */
.L_x_1354:
[----:B------:R-:W2:Y:S02]  /*2270*/  LDG.E.64 R4, desc[UR36][R2.64] ;  /* 0x0000002402047981 */ /* 0x000ea4000c1e1b00 */
[----:B--2---:R-:W4:Y:S01]  /*2280*/  I2F.F64.U64 R4, R4 ;  /* 0x0000000400047312 */ /* 0x004f220000301800 */
[----:B------:R-:W-:Y:S05]  /*2290*/  BRA `(.L_x_1334) ;  /* 0x0000000000087947 */ /* 0x000fea0003800000 */
.L_x_1353:
[----:B------:R-:W2:Y:S02]  /*22a0*/  LDG.E R2, desc[UR36][R2.64] ;  /* 0x0000002402027981 */ /* 0x000ea4000c1e1900 */
[----:B--2---:R0:W1:Y:S02]  /*22b0*/  I2F.F64.U32 R4, R2 ;  /* 0x0000000200047312 */ /* 0x0040640000201800 */
.L_x_1334:
[----:B------:R-:W-:Y:S05]  /*22c0*/  BSYNC.RECONVERGENT B6 ;  /* 0x0000000000067941 */ /* 0x000fea0003800200 */
.L_x_1328:
[----:B------:R-:W-:Y:S01]  /*22d0*/  UMOV UR6, 0xf0000000 ;  /* 0xf000000000067882 */ /* 0x000fe20000000000 */
[----:B------:R-:W-:Y:S01]  /*22e0*/  UMOV UR7, 0x380fffff ;  /* 0x380fffff00077882 */ /* 0x000fe20000000000 */
[----:B012345:R-:W0:Y:S01]  /*22f0*/  F2F.F32.F64 R0, R4 ;  /* 0x0000000400007310 */ /* 0x03fe220000301000 */
[----:B------:R-:W-:Y:S01]  /*2300*/  DSETP.GEU.AND P0, PT, |R4|, UR6, PT ;  /* 0x0000000604007e2a */ /* 0x000fe2000bf0e200 */
[----:B------:R-:W1:Y:S01]  /*2310*/  LDC.64 R8, c[0x0][0x598] ;  /* 0x00016600ff087b82 */ /* 0x000e620000000a00 */
[----:B------:R-:W2:-:S12]  /*2320*/  LDCU.64 UR8, c[0x0][0x580] ;  /* 0x0000b000ff0877ac */ /* 0x000e980008000a00 */
[----:B0-----:R-:W-:-:S05]  /*2330*/  @!P0 FMUL R0, R0, 1.175494350822287508e-38 ;  /* 0x0080000000008820 */ /* 0x001fca0000400000 */
[----:B------:R-:W-:-:S13]  /*2340*/  FSETP.NE.FTZ.AND P0, PT, |R0|, +INF , PT ;  /* 0x7f8000000000780b */ /* 0x000fda0003f15200 */
[----:B------:R-:W0:Y:S01]  /*2350*/  @!P0 LDC.64 R6, c[0x0][0x590] ;  /* 0x00016400ff068b82 */ /* 0x000e220000000a00 */
[----:B------:R-:W-:-:S05]  /*2360*/  @!P0 IMAD.MOV.U32 R13, RZ, RZ, 0x3f800000 ;  /* 0x3f800000ff0d8424 */ /* 0x000fca00078e00ff */
[----:B0-----:R0:W-:Y:S04]  /*2370*/  @!P0 STG.E desc[UR36][R6.64], R13 ;  /* 0x0000000d06008986 */ /* 0x0011e8000c101924 */
[----:B-1----:R-:W3:Y:S01]  /*2380*/  LDG.E R8, desc[UR36][R8.64] ;  /* 0x0000002408087981 */ /* 0x002ee2000c1e1900 */
[----:B------:R-:W-:-:S04]  /*2390*/  UPRMT UR4, UR41, 0x9910, URZ ;  /* 0x0000991029047896 */ /* 0x000fc800080000ff */
[----:B------:R-:W-:Y:S01]  /*23a0*/  UISETP.GT.AND UP0, UPT, UR4, 0x9, UPT ;  /* 0x000000090400788c */ /* 0x000fe2000bf04270 */
[C---:B---3--:R-:W-:Y:S01]  /*23b0*/  FMUL.FTZ R0, R8.reuse, 1 ;  /* 0x3f80000008007820 */ /* 0x048fe20000410000 */
[----:B------:R-:W-:-:S03]  /*23c0*/  FSETP.NEU.FTZ.AND P0, PT, R8, 1, PT ;  /* 0x3f8000000800780b */ /* 0x000fc60003f1d000 */
[----:B------:R-:W1:Y:S02]  /*23d0*/  F2F.F64.F32 R2, R0 ;  /* 0x0000000000027310 */ /* 0x000e640000201800 */
[----:B-1----:R-:W-:Y:S01]  /*23e0*/  DMUL R10, R2, R4 ;  /* 0x00000004020a7228 */ /* 0x002fe20000000000 */
[----:B--2---:R-:W-:-:S04]  /*23f0*/  IADD3 R2, P1, PT, R16, UR8, RZ ;  /* 0x0000000810027c10 */ /* 0x004fc8000ff3e0ff */
[----:B------:R-:W-:-:S05]  /*2400*/  IADD3.X R3, PT, PT, RZ, UR9, RZ, P1, !PT ;  /* 0x00000009ff037c10 */ /* 0x000fca0008ffe4ff */
[----:B------:R-:W-:Y:S02]  /*2410*/  FSEL R4, R4, R10, !P0 ;  /* 0x0000000a04047208 */ /* 0x000fe40004000000 */
[----:B------:R-:W-:Y:S01]  /*2420*/  FSEL R5, R5, R11, !P0 ;  /* 0x0000000b05057208 */ /* 0x000fe20004000000 */
        /* <DEDUP_REMOVED lines=9> */
[----:B------:R-:W0:Y:S02]  /*24c0*/  F2I.F64.TRUNC R5, R4 ;  /* 0x0000000400057311 */ /* 0x000e24000030d100 */
[----:B0-----:R0:W-:Y:S01]  /*24d0*/  STG.E.U8 desc[UR36][R2.64], R5 ;  /* 0x0000000502007986 */ /* 0x0011e2000c101124 */
[----:B------:R-:W-:Y:S05]  /*24e0*/  BRA `(.L_x_1362) ;  /* 0x0000000c00a47947 */ /* 0x000fea0003800000 */
.L_x_1360:
[----:B------:R-:W0:Y:S02]  /*24f0*/  F2I.S64.F64.TRUNC R4, R4 ;  /* 0x0000000400047311 */ /* 0x000e24000030d900 */
[----:B0-----:R-:W-:-:S05]  /*2500*/  IMAD.MOV.U32 R7, RZ, RZ, R4 ;  /* 0x000000ffff077224 */ /* 0x001fca00078e0004 */
[----:B------:R0:W-:Y:S01]  /*2510*/  STG.E.U8 desc[UR36][R2.64], R7 ;  /* 0x0000000702007986 */ /* 0x0001e2000c101124 */
[----:B------:R-:W-:Y:S05]  /*2520*/  BRA `(.L_x_1362) ;  /* 0x0000000c00947947 */ /* 0x000fea0003800000 */
.L_x_1359:
[----:B------:R-:W-:-:S09]  /*2530*/  UISETP.NE.AND UP0, UPT, UR4, 0x2, UPT ;  /* 0x000000020400788c */ /* 0x000fd2000bf05270 */
[----:B------:R-:W-:Y:S05]  /*2540*/  BRA.U !UP0, `(.L_x_1363) ;  /* 0x0000000108287547 */ /* 0x000fea000b800000 */
[----:B------:R-:W-:-:S09]  /*2550*/  UISETP.NE.AND UP0, UPT, UR4, 0x3, UPT ;  /* 0x000000030400788c */ /* 0x000fd2000bf05270 */
[----:B------:R-:W-:Y:S05]  /*2560*/  BRA.U !UP0, `(.L_x_1364) ;  /* 0x0000000108147547 */ /* 0x000fea000b800000 */
[----:B------:R-:W-:-:S09]  /*2570*/  UISETP.NE.AND UP0, UPT, UR4, 0x4, UPT ;  /* 0x000000040400788c */ /* 0x000fd2000bf05270 */
[----:B------:R-:W-:Y:S05]  /*2580*/  BRA.U UP0, `(.L_x_1361) ;  /* 0x0000000900dc7547 */ /* 0x000fea000b800000 */
[----:B------:R-:W0:Y:S02]  /*2590*/  F2I.S64.F64.TRUNC R4, R4 ;  /* 0x0000000400047311 */ /* 0x000e24000030d900 */
[----:B0-----:R0:W-:Y:S01]  /*25a0*/  STG.E.64 desc[UR36][R2.64], R4 ;  /* 0x0000000402007986 */ /* 0x0011e2000c101b24 */
[----:B------:R-:W-:Y:S05]  /*25b0*/  BRA `(.L_x_1362) ;  /* 0x0000000c00707947 */ /* 0x000fea0003800000 */
.L_x_1364:
[----:B------:R-:W0:Y:S02]  /*25c0*/  F2I.F64.TRUNC R5, R4 ;  /* 0x0000000400057311 */ /* 0x000e24000030d100 */
[----:B0-----:R0:W-:Y:S01]  /*25d0*/  STG.E desc[UR36][R2.64], R5 ;  /* 0x0000000502007986 */ /* 0x0011e2000c101924 */
[----:B------:R-:W-:Y:S05]  /*25e0*/  BRA `(.L_x_1362) ;  /* 0x0000000c00647947 */ /* 0x000fea0003800000 */
.L_x_1363:
[----:B------:R-:W0:Y:S02]  /*25f0*/  F2I.F64.TRUNC R5, R4 ;  /* 0x0000000400057311 */ /* 0x000e24000030d100 */
[----:B0-----:R0:W-:Y:S01]  /*2600*/  STG.E.U16 desc[UR36][R2.64], R5 ;  /* 0x0000000502007986 */ /* 0x0011e2000c101524 */
[----:B------:R-:W-:Y:S05]  /*2610*/  BRA `(.L_x_1362) ;  /* 0x0000000c00587947 */ /* 0x000fea0003800000 */
.L_x_1358:
[----:B------:R-:W-:-:S09]  /*2620*/  UISETP.GT.AND UP0, UPT, UR4, 0x6, UPT ;  /* 0x000000060400788c */ /* 0x000fd2000bf04270 */
[----:B------:R-:W-:Y:S05]  /*2630*/  BRA.U UP0, `(.L_x_1365) ;  /* 0x00000001003c7547 */ /* 0x000fea000b800000 */
[----:B------:R-:W-:-:S09]  /*2640*/  UISETP.NE.AND UP0, UPT, UR4, 0x5, UPT ;  /* 0x000000050400788c */ /* 0x000fd2000bf05270 */
[----:B------:R-:W-:Y:S05]  /*2650*/  BRA.U !UP0, `(.L_x_1366) ;  /* 0x00000001081c7547 */ /* 0x000fea000b800000 */
[----:B------:R-:W-:-:S09]  /*2660*/  UISETP.NE.AND UP0, UPT, UR4, 0x6, UPT ;  /* 0x000000060400788c */ /* 0x000fd2000bf05270 */
[----:B------:R-:W-:Y:S05]  /*2670*/  BRA.U UP0, `(.L_x_1361) ;  /* 0x0000000900a07547 */ /* 0x000fea000b800000 */
[----:B------:R-:W0:Y:S01]  /*2680*/  F2F.F32.F64 R7, R4 ;  /* 0x0000000400077310 */ /* 0x000e220000301000 */
[----:B------:R-:W-:-:S14]  /*2690*/  DSETP.GEU.AND P0, PT, |R4|, UR6, PT ;  /* 0x0000000604007e2a */ /* 0x000fdc000bf0e200 */
[----:B0-----:R-:W-:-:S05]  /*26a0*/  @!P0 FMUL R7, R7, 1.175494350822287508e-38 ;  /* 0x0080000007078820 */ /* 0x001fca0000400000 */
[----:B------:R0:W-:Y:S01]  /*26b0*/  STG.E desc[UR36][R2.64], R7 ;  /* 0x0000000702007986 */ /* 0x0001e2000c101924 */
[----:B------:R-:W-:Y:S05]  /*26c0*/  BRA `(.L_x_1362) ;  /* 0x0000000c002c7947 */ /* 0x000fea0003800000 */
.L_x_1366:
[----:B------:R-:W0:Y:S01]  /*26d0*/  F2F.F32.F64 R0, R4 ;  /* 0x0000000400007310 */ /* 0x000e220000301000 */
[----:B------:R-:W-:-:S14]  /*26e0*/  DSETP.GEU.AND P0, PT, |R4|, UR6, PT ;  /* 0x0000000604007e2a */ /* 0x000fdc000bf0e200 */
[----:B0-----:R-:W-:-:S05]  /*26f0*/  @!P0 FMUL R0, R0, 1.175494350822287508e-38 ;  /* 0x0080000000008820 */ /* 0x001fca0000400000 */
[----:B------:R-:W-:-:S05]  /*2700*/  F2FP.F16.F32.PACK_AB R0, RZ, R0 ;  /* 0x00000000ff00723e */ /* 0x000fca00000000ff */
[----:B------:R0:W-:Y:S01]  /*2710*/  STG.E.U16 desc[UR36][R2.64], R0 ;  /* 0x0000000002007986 */ /* 0x0001e2000c101524 */
[----:B------:R-:W-:Y:S05]  /*2720*/  BRA `(.L_x_1362) ;  /* 0x0000000c00147947 */ /* 0x000fea0003800000 */
.L_x_1365:
[----:B------:R-:W-:-:S09]  /*2730*/  UISETP.NE.AND UP0, UPT, UR4, 0x7, UPT ;  /* 0x000000070400788c */ /* 0x000fd2000bf05270 */
[----:B------:R-:W-:Y:S05]  /*2740*/  BRA.U !UP0, `(.L_x_1367) ;  /* 0x0000000108447547 */ /* 0x000fea000b800000 */
[----:B------:R-:W-:-:S09]  /*2750*/  UISETP.NE.AND UP0, UPT, UR4, 0x8, UPT ;  /* 0x000000080400788c */ /* 0x000fd2000bf05270 */
[----:B------:R-:W-:Y:S05]  /*2760*/  BRA.U !UP0, `(.L_x_1368) ;  /* 0x0000000108207547 */ /* 0x000fea000b800000 */
[----:B------:R-:W-:-:S09]  /*2770*/  UISETP.NE.AND UP0, UPT, UR4, 0x9, UPT ;  /* 0x000000090400788c */ /* 0x000fd2000bf05270 */
[----:B------:R-:W-:Y:S05]  /*2780*/  BRA.U UP0, `(.L_x_1361) ;  /* 0x00000009005c7547 */ /* 0x000fea000b800000 */
[----:B------:R-:W0:Y:S01]  /*2790*/  F2F.F32.F64 R6, R4 ;  /* 0x0000000400067310 */ /* 0x000e220000301000 */
[----:B------:R-:W-:Y:S01]  /*27a0*/  DSETP.GEU.AND P0, PT, |R4|, UR6, PT ;  /* 0x0000000604007e2a */ /* 0x000fe2000bf0e200 */
[----:B------:R-:W-:-:S13]  /*27b0*/  IMAD.MOV.U32 R7, RZ, RZ, RZ ;  /* 0x000000ffff077224 */ /* 0x000fda00078e00ff */
[----:B0-----:R-:W-:-:S05]  /*27c0*/  @!P0 FMUL R6, R6, 1.175494350822287508e-38 ;  /* 0x0080000006068820 */ /* 0x001fca0000400000 */
[----:B------:R0:W-:Y:S01]  /*27d0*/  STG.E.64 desc[UR36][R2.64], R6 ;  /* 0x0000000602007986 */ /* 0x0001e2000c101b24 */
[----:B------:R-:W-:Y:S05]  /*27e0*/  BRA `(.L_x_1362) ;  /* 0x0000000800e47947 */ /* 0x000fea0003800000 */
.L_x_1368:
[----:B------:R-:W0:Y:S01]  /*27f0*/  F2F.F32.F64 R0, R4 ;  /* 0x0000000400007310 */ /* 0x000e220000301000 */
[----:B------:R-:W-:-:S14]  /*2800*/  DSETP.GEU.AND P0, PT, |R4|, UR6, PT ;  /* 0x0000000604007e2a */ /* 0x000fdc000bf0e200 */
[----:B0-----:R-:W-:-:S05]  /*2810*/  @!P0 FMUL R0, R0, 1.175494350822287508e-38 ;  /* 0x0080000000008820 */ /* 0x001fca0000400000 */
[----:B------:R-:W-:-:S04]  /*2820*/  F2FP.F16.F32.PACK_AB R5, RZ, R0 ;  /* 0x00000000ff05723e */ /* 0x000fc800000000ff */
[----:B------:R-:W-:-:S05]  /*2830*/  PRMT R5, R5, 0x5410, RZ ;  /* 0x0000541005057816 */ /* 0x000fca00000000ff */
[----:B------:R0:W-:Y:S01]  /*2840*/  STG.E desc[UR36][R2.64], R5 ;  /* 0x0000000502007986 */ /* 0x0001e2000c101924 */
[----:B------:R-:W-:Y:S05]  /*2850*/  BRA `(.L_x_1362) ;  /* 0x0000000800c87947 */ /* 0x000fea0003800000 */
.L_x_1367:
[----:B------:R0:W-:Y:S01]  /*2860*/  STG.E.64 desc[UR36][R2.64], R4 ;  /* 0x0000000402007986 */ /* 0x0001e2000c101b24 */
[----:B------:R-:W-:Y:S05]  /*2870*/  BRA `(.L_x_1362) ;  /* 0x0000000800c07947 */ /* 0x000fea0003800000 */
.L_x_1357:
        /* <DEDUP_REMOVED lines=8> */
[----:B------:R-:W-:-:S06]  /*2900*/  DSETP.NEU.AND P0, PT, R4, RZ, PT ;  /* 0x000000ff0400722a */ /* 0x000fcc0003f0d000 */
[----:B------:R-:W-:-:S05]  /*2910*/  SEL R5, RZ, 0x1, !P0 ;  /* 0x00000001ff057807 */ /* 0x000fca0004000000 */
[----:B------:R0:W-:Y:S01]  /*2920*/  STG.E.U8 desc[UR36][R2.64], R5 ;  /* 0x0000000502007986 */ /* 0x0001e2000c101124 */
[----:B------:R-:W-:Y:S05]  /*2930*/  BRA `(.L_x_1362) ;  /* 0x0000000800907947 */ /* 0x000fea0003800000 */
.L_x_1371:
[----:B------:R-:W-:-:S05]  /*2940*/  CS2R R6, SRZ ;  /* 0x0000000000067805 */ /* 0x000fca000001ff00 */
[----:B------:R0:W-:Y:S01]  /*2950*/  STG.E.128 desc[UR36][R2.64], R4 ;  /* 0x0000000402007986 */ /* 0x0001e2000c101d24 */
[----:B------:R-:W-:Y:S05]  /*2960*/  BRA `(.L_x_1362) ;  /* 0x0000000800847947 */ /* 0x000fea0003800000 */
.L_x_1370:
        /* <DEDUP_REMOVED lines=8> */
[----:B------:R-:W-:Y:S01]  /*29f0*/  BSSY.RECONVERGENT B0, `(.L_x_1374) ;  /* 0x000000d000007945 */ /* 0x000fe20003800200 */
[----:B------:R-:W-:-:S12]  /*2a00*/  MOV R0, 0x7f ;  /* 0x0000007f00007802 */ /* 0x000fd80000000f00 */
[----:B0-----:R-:W-:-:S05]  /*2a10*/  @!P0 FMUL R9, R9, 1.175494350822287508e-38 ;  /* 0x0080000009098820 */ /* 0x001fca0000400000 */
        /* <DEDUP_REMOVED lines=10> */
.L_x_1375:
[----:B------:R-:W-:Y:S05]  /*2ac0*/  BSYNC.RECONVERGENT B0 ;  /* 0x0000000000007941 */ /* 0x000fea0003800200 */
.L_x_1374:
[----:B------:R-:W-:-:S05]  /*2ad0*/  LOP3.LUT R7, R0, 0x80, R7, 0xf8, !PT ;  /* 0x0000008000077812 */ /* 0x000fca00078ef807 */
[----:B------:R0:W-:Y:S01]  /*2ae0*/  STG.E.U8 desc[UR36][R2.64], R7 ;  /* 0x0000000702007986 */ /* 0x0001e2000c101124 */
[----:B------:R-:W-:Y:S05]  /*2af0*/  BRA `(.L_x_1362) ;  /* 0x0000000800207947 */ /* 0x000fea0003800000 */
.L_x_1373:
[----:B------:R-:W0:Y:S01]  /*2b00*/  F2F.F32.F64 R9, R4 ;  /* 0x0000000400097310 */ /* 0x000e220000301000 */
[----:B------:R-:W-:Y:S01]  /*2b10*/  DSETP.GEU.AND P0, PT, |R4|, UR6, PT ;  /* 0x0000000604007e2a */ /* 0x000fe2000bf0e200 */
[----:B------:R-:W-:-:S13]  /*2b20*/  BSSY.RECONVERGENT B0, `(.L_x_1376) ;  /* 0x000000f000007945 */ /* 0x000fda0003800200 */
[----:B0-----:R-:W-:-:S05]  /*2b30*/  @!P0 FMUL R9, R9, 1.175494350822287508e-38 ;  /* 0x0080000009098820 */ /* 0x001fca0000400000 */
        /* <DEDUP_REMOVED lines=13> */
.L_x_1377:
[----:B------:R-:W-:Y:S05]  /*2c10*/  BSYNC.RECONVERGENT B0 ;  /* 0x0000000000007941 */ /* 0x000fea0003800200 */
.L_x_1376:
[----:B------:R-:W-:-:S05]  /*2c20*/  LOP3.LUT R7, R0, 0x80, R7, 0xf8, !PT ;  /* 0x0000008000077812 */ /* 0x000fca00078ef807 */
[----:B------:R0:W-:Y:S01]  /*2c30*/  STG.E.U8 desc[UR36][R2.64], R7 ;  /* 0x0000000702007986 */ /* 0x0001e2000c101124 */
[----:B------:R-:W-:Y:S05]  /*2c40*/  BRA `(.L_x_1362) ;  /* 0x0000000400cc7947 */ /* 0x000fea0003800000 */
.L_x_1372:
[----:B------:R-:W0:Y:S01]  /*2c50*/  F2F.F32.F64 R0, R4 ;  /* 0x0000000400007310 */ /* 0x000e220000301000 */
[----:B------:R-:W-:-:S14]  /*2c60*/  DSETP.GEU.AND P0, PT, |R4|, UR6, PT ;  /* 0x0000000604007e2a */ /* 0x000fdc000bf0e200 */
[----:B0-----:R-:W-:-:S05]  /*2c70*/  @!P0 FMUL R0, R0, 1.175494350822287508e-38 ;  /* 0x0080000000008820 */ /* 0x001fca0000400000 */
[----:B------:R-:W-:-:S05]  /*2c80*/  F2FP.BF16.F32.PACK_AB R0, RZ, R0 ;  /* 0x00000000ff00723e */ /* 0x000fca00000010ff */
[----:B------:R0:W-:Y:S01]  /*2c90*/  STG.E.U16 desc[UR36][R2.64], R0 ;  /* 0x0000000002007986 */ /* 0x0001e2000c101524 */
[----:B------:R-:W-:Y:S05]  /*2ca0*/  BRA `(.L_x_1362) ;  /* 0x0000000400b47947 */ /* 0x000fea0003800000 */
.L_x_1369:
        /* <DEDUP_REMOVED lines=8> */
[----:B------:R-:W0:Y:S02]  /*2d30*/  F2I.U32.F64.TRUNC R5, R4 ;  /* 0x0000000400057311 */ /* 0x000e24000030d000 */
[----:B0-----:R0:W-:Y:S01]  /*2d40*/  STG.E.U16 desc[UR36][R2.64], R5 ;  /* 0x0000000502007986 */ /* 0x0011e2000c101524 */
[----:B------:R-:W-:Y:S05]  /*2d50*/  BRA `(.L_x_1362) ;  /* 0x0000000400887947 */ /* 0x000fea0003800000 */
.L_x_1380:
[----:B------:R-:W0:Y:S01]  /*2d60*/  F2F.F32.F64 R7, R4 ;  /* 0x0000000400077310 */ /* 0x000e220000301000 */
[----:B------:R-:W-:Y:S01]  /*2d70*/  DSETP.GEU.AND P0, PT, |R4|, UR6, PT ;  /* 0x0000000604007e2a */ /* 0x000fe2000bf0e200 */
[----:B------:R-:W-:Y:S01]  /*2d80*/  BSSY.RECONVERGENT B0, `(.L_x_1381) ;  /* 0x0000015000007945 */ /* 0x000fe20003800200 */
[----:B------:R-:W-:-:S12]  /*2d90*/  IMAD.MOV.U32 R0, RZ, RZ, 0x80 ;  /* 0x00000080ff007424 */ /* 0x000fd800078e00ff */
[----:B0-----:R-:W-:-:S05]  /*2da0*/  @!P0 FMUL R7, R7, 1.175494350822287508e-38 ;  /* 0x0080000007078820 */ /* 0x001fca0000400000 */
        /* <DEDUP_REMOVED lines=10> */
.L_x_1383:
[----:B------:R-:W-:-:S04]  /*2e50*/  SHF.R.U32.HI R0, RZ, 0x14, R7 ;  /* 0x00000014ff007819 */ /* 0x000fc80000011607 */
[----:B------:R-:W-:-:S04]  /*2e60*/  LOP3.LUT R0, R0, 0x1, RZ, 0xc0, !PT ;  /* 0x0000000100007812 */ /* 0x000fc800078ec0ff */
[----:B------:R-:W-:-:S04]  /*2e70*/  IADD3 R0, PT, PT, R7, 0x487ffff, R0 ;  /* 0x0487ffff07007810 */ /* 0x000fc80007ffe000 */
[----:B------:R-:W-:-:S04]  /*2e80*/  SHF.R.U32.HI R0, RZ, 0x14, R0 ;  /* 0x00000014ff007819 */ /* 0x000fc80000011600 */
[----:B------:R-:W-:-:S07]  /*2e90*/  LOP3.LUT R4, R0, 0xff, RZ, 0xc0, !PT ;  /* 0x000000ff00047812 */ /* 0x000fce00078ec0ff */
.L_x_1384:
[----:B------:R-:W-:-:S04]  /*2ea0*/  SHF.R.U32.HI R5, RZ, 0x18, R7 ;  /* 0x00000018ff057819 */ /* 0x000fc80000011607 */
[----:B------:R-:W-:-:S04]  /*2eb0*/  LOP3.LUT R4, R4, 0x80, R5, 0xf8, !PT ;  /* 0x0000008004047812 */ /* 0x000fc800078ef805 */
[----:B------:R-:W-:-:S07]  /*2ec0*/  PRMT R0, R4, 0x7610, R0 ;  /* 0x0000761004007816 */ /* 0x000fce0000000000 */
.L_x_1382:
[----:B------:R-:W-:Y:S05]  /*2ed0*/  BSYNC.RECONVERGENT B0 ;  /* 0x0000000000007941 */ /* 0x000fea0003800200 */
.L_x_1381:
[----:B------:R4:W-:Y:S01]  /*2ee0*/  STG.E.U8 desc[UR36][R2.64], R0 ;  /* 0x0000000002007986 */ /* 0x0009e2000c101124 */
[----:B------:R-:W-:Y:S05]  /*2ef0*/  BRA `(.L_x_1362) ;  /* 0x0000000400207947 */ /* 0x000fea0003800000 */
.L_x_1379:
[----:B------:R-:W0:Y:S01]  /*2f00*/  F2F.F32.F64 R7, R4 ;  /* 0x0000000400077310 */ /* 0x000e220000301000 */
[----:B------:R-:W-:Y:S01]  /*2f10*/  DSETP.GEU.AND P0, PT, |R4|, UR6, PT ;  /* 0x0000000604007e2a */ /* 0x000fe2000bf0e200 */
[----:B------:R-:W-:Y:S01]  /*2f20*/  BSSY.RECONVERGENT B0, `(.L_x_1385) ;  /* 0x0000015000007945 */ /* 0x000fe20003800200 */
[----:B------:R-:W-:-:S12]  /*2f30*/  MOV R0, 0x80 ;  /* 0x0000008000007802 */ /* 0x000fd80000000f00 */
        /* <DEDUP_REMOVED lines=11> */
.L_x_1387:
[----:B------:R-:W-:-:S04]  /*2ff0*/  SHF.R.U32.HI R0, RZ, 0x15, R7 ;  /* 0x00000015ff007819 */ /* 0x000fc80000011607 */
[----:B------:R-:W-:-:S04]  /*3000*/  LOP3.LUT R0, R0, 0x1, RZ, 0xc0, !PT ;  /* 0x0000000100007812 */ /* 0x000fc800078ec0ff */
[----:B------:R-:W-:-:S04]  /*3010*/  IADD3 R0, PT, PT, R7, 0x88fffff, R0 ;  /* 0x088fffff07007810 */ /* 0x000fc80007ffe000 */
[----:B------:R-:W-:-:S04]  /*3020*/  SHF.R.U32.HI R0, RZ, 0x15, R0 ;  /* 0x00000015ff007819 */ /* 0x000fc80000011600 */
[----:B------:R-:W-:-:S07]  /*3030*/  LOP3.LUT R4, R0, 0xff, RZ, 0xc0, !PT ;  /* 0x000000ff00047812 */ /* 0x000fce00078ec0ff */
.L_x_1388:
[----:B------:R-:W-:-:S04]  /*3040*/  SHF.R.U32.HI R5, RZ, 0x18, R7 ;  /* 0x00000018ff057819 */ /* 0x000fc80000011607 */
[----:B------:R-:W-:-:S04]  /*3050*/  LOP3.LUT R4, R4, 0x80, R5, 0xf8, !PT ;  /* 0x0000008004047812 */ /* 0x000fc800078ef805 */
[----:B------:R-:W-:-:S07]  /*3060*/  PRMT R0, R4, 0x7610, R0 ;  /* 0x0000761004007816 */ /* 0x000fce0000000000 */
.L_x_1386:
[----:B------:R-:W-:Y:S05]  /*3070*/  BSYNC.RECONVERGENT B0 ;  /* 0x0000000000007941 */ /* 0x000fea0003800200 */
.L_x_1385:
[----:B------:R3:W-:Y:S01]  /*3080*/  STG.E.U8 desc[UR36][R2.64], R0 ;  /* 0x0000000002007986 */ /* 0x0007e2000c101124 */
[----:B------:R-:W-:Y:S05]  /*3090*/  BRA `(.L_x_1362) ;  /* 0x0000000000b87947 */ /* 0x000fea0003800000 */
.L_x_1378:
[----:B------:R-:W-:-:S09]  /*30a0*/  UISETP.NE.AND UP0, UPT, UR4, 0x1c, UPT ;  /* 0x0000001c0400788c */ /* 0x000fd2000bf05270 */
[----:B------:R-:W-:Y:S05]  /*30b0*/  BRA.U !UP0, `(.L_x_1389) ;  /* 0x0000000108a87547 */ /* 0x000fea000b800000 */
[----:B------:R-:W-:-:S09]  /*30c0*/  UISETP.NE.AND UP0, UPT, UR4, 0x1d, UPT ;  /* 0x0000001d0400788c */ /* 0x000fd2000bf05270 */
[----:B------:R-:W-:Y:S05]  /*30d0*/  BRA.U !UP0, `(.L_x_1390) ;  /* 0x0000000108947547 */ /* 0x000fea000b800000 */
[----:B------:R-:W-:-:S09]  /*30e0*/  UISETP.NE.AND UP0, UPT, UR4, 0x2c, UPT ;  /* 0x0000002c0400788c */ /* 0x000fd2000bf05270 */
[----:B------:R-:W-:Y:S05]  /*30f0*/  BRA.U !UP0, `(.L_x_1391) ;  /* 0x0000000108447547 */ /* 0x000fea000b800000 */
.L_x_1361:
        /* <DEDUP_REMOVED lines=16> */
.L_x_1392:
[----:B------:R-:W-:Y:S05]  /*3200*/  BRA `(.L_x_1362) ;  /* 0x00000000005c7947 */ /* 0x000fea0003800000 */
.L_x_1391:
[----:B------:R0:W1:Y:S01]  /*3210*/  F2F.F32.F64 R8, R4 ;  /* 0x0000000400087310 */ /* 0x0000620000301000 */
[----:B------:R-:W-:Y:S01]  /*3220*/  DSETP.GEU.AND P0, PT, |R4|, UR6, PT ;  /* 0x0000000604007e2a */ /* 0x000fe2000bf0e200 */
[----:B0-----:R-:W-:-:S13]  /*3230*/  IMAD.MOV.U32 R5, RZ, RZ, 0xff ;  /* 0x000000ffff057424 */ /* 0x001fda00078e00ff */
[----:B-1----:R-:W-:-:S05]  /*3240*/  @!P0 FMUL R8, R8, 1.175494350822287508e-38 ;  /* 0x0080000008088820 */ /* 0x002fca0000400000 */
        /* <DEDUP_REMOVED lines=14> */
.L_x_1390:
[----:B------:R-:W0:Y:S02]  /*3330*/  F2I.U64.F64.TRUNC R4, R4 ;  /* 0x0000000400047311 */ /* 0x000e24000030d800 */
[----:B0-----:R1:W-:Y:S01]  /*3340*/  STG.E.64 desc[UR36][R2.64], R4 ;  /* 0x0000000402007986 */ /* 0x0013e2000c101b24 */
[----:B------:R-:W-:Y:S05]  /*3350*/  BRA `(.L_x_1362) ;  /* 0x0000000000087947 */ /* 0x000fea0003800000 */
.L_x_1389:
[----:B------:R-:W0:Y:S02]  /*3360*/  F2I.U32.F64.TRUNC R5, R4 ;  /* 0x0000000400057311 */ /* 0x000e24000030d000 */
[----:B0-----:R0:W-:Y:S02]  /*3370*/  STG.E desc[UR36][R2.64], R5 ;  /* 0x0000000502007986 */ /* 0x0011e4000c101924 */
.L_x_1362:
[----:B------:R-:W-:-:S07]  /*3380*/  VIADD R17, R17, 0x80 ;  /* 0x0000008011117836 */ /* 0x000fce0000000000 */
.L_x_1326:
[----:B------:R-:W-:Y:S05]  /*3390*/  BSYNC.RECONVERGENT B7 ;  /* 0x0000000000077941 */ /* 0x000fea0003800200 */
.L_x_1325:
[----:B------:R-:W5:Y:S01]  /*33a0*/  LDCU UR4, c[0x0][0x380] ;  /* 0x00007000ff0477ac */ /* 0x000f620008000800 */
[----:B------:R-:W-:Y:S01]  /*33b0*/  BSSY.RECONVERGENT B7, `(.L_x_1393) ;  /* 0x000032b000077945 */ /* 0x000fe20003800200 */
[----:B-----5:R-:W-:-:S13]  /*33c0*/  ISETP.GE.AND P0, PT, R17, UR4, PT ;  /* 0x0000000411007c0c */ /* 0x020fda000bf06270 */
[----:B------:R-:W-:Y:S05]  /*33d0*/  @P0 BRA `(.L_x_1394) ;  /* 0x0000003000a00947 */ /* 0x000fea0003800000 */
[----:B------:R-:W5:Y:S01]  /*33e0*/  LDCU UR4, c[0x0][0x388] ;  /* 0x00007100ff0477ac */ /* 0x000f620008000800 */
[----:B0--34-:R-:W-:Y:S02]  /*33f0*/  HFMA2 R0, -RZ, RZ, 0, 0 ;  /* 0x00000000ff007431 */ /* 0x019fe400000001ff */
[----:B------:R-:W-:Y:S01]  /*3400*/  IMAD.MOV.U32 R16, RZ, RZ, RZ ;  /* 0x000000ffff107224 */ /* 0x000fe200078e00ff */
[----:B-----5:R-:W-:-:S09]  /*3410*/  UISETP.NE.AND UP0, UPT, UR4, URZ, UPT ;  /* 0x000000ff0400728c */ /* 0x020fd2000bf05270 */
[----:B------:R-:W-:Y:S05]  /*3420*/  BRA.U !UP0, `(.L_x_1395) ;  /* 0x0000001108a87547 */ /* 0x000fea000b800000 */
[----:B------:R-:W1:Y:S01]  /*3430*/  LDCU.64 UR4, c[0x0][0x390] ;  /* 0x00007200ff0477ac */ /* 0x000e620008000a00 */
[----:B------:R-:W-:Y:S01]  /*3440*/  IMAD.MOV.U32 R16, RZ, RZ, RZ ;  /* 0x000000ffff107224 */ /* 0x000fe200078e00ff */
[----:B------:R-:W0:Y:S01]  /*3450*/  LDCU UR6, c[0x0][0x38c] ;  /* 0x00007180ff0677ac */ /* 0x000e220008000800 */
[----:B------:R-:W3:Y:S01]  /*3460*/  LDCU.64 UR8, c[0x0][0x4b8] ;  /* 0x00009700ff0877ac */ /* 0x000ee20008000a00 */
[----:B------:R-:W-:Y:S01]  /*3470*/  UISETP.NE.AND UP0, UPT, UR40, URZ, UPT ;  /* 0x000000ff2800728c */ /* 0x000fe2000bf05270 */
[----:B-12---:R-:W-:-:S05]  /*3480*/  IMAD.HI.U32 R2, R17, UR4, R16 ;  /* 0x0000000411027c27 */ /* 0x006fca000f8e0010 */
[----:B------:R-:W-:-:S04]  /*3490*/  SHF.R.U32.HI R3, RZ, UR5, R2 ;  /* 0x00000005ff037c19 */ /* 0x000fc80008011602 */
[----:B------:R-:W-:-:S05]  /*34a0*/  IADD3 R0, PT, PT, -R3, RZ, RZ ;  /* 0x000000ff03007210 */ /* 0x000fca0007ffe1ff */
        /* <DEDUP_REMOVED lines=290> */
.L_x_1395:
[----:B------:R-:W1:Y:S01]  /*46d0*/  LDCU.64 UR6, c[0x0][0x588] ;  /* 0x0000b100ff0677ac */ /* 0x000e620008000a00 */
[----:B------:R-:W-:Y:S01]  /*46e0*/  BSSY.RECONVERGENT B6, `(.L_x_1396) ;  /* 0x00000ec000067945 */ /* 0x000fe20003800200 */
[----:B------:R-:W-:-:S04]  /*46f0*/  UPRMT UR4, UR42, 0x9910, URZ ;  /* 0x000099102a047896 */ /* 0x000fc800080000ff */
[----:B------:R-:W-:Y:S01]  /*4700*/  UISETP.GT.AND UP0, UPT, UR4, 0x9, UPT ;  /* 0x000000090400788c */ /* 0x000fe2000bf04270 */
[----:B-12---:R-:W-:-:S04]  /*4710*/  IADD3 R2, P0, PT, R0, UR6, RZ ;  /* 0x0000000600027c10 */ /* 0x006fc8000ff1e0ff */
        /* <DEDUP_REMOVED lines=13> */
.L_x_1400:
[----:B------:R-:W2:Y:S02]  /*47f0*/  LDG.E.U8 R2, desc[UR36][R2.64] ;  /* 0x0000002402027981 */ /* 0x000ea4000c1e1100 */
[----:B--2---:R0:W1:Y:S01]  /*4800*/  I2F.F64.U16 R4, R2 ;  /* 0x0000000200047312 */ /* 0x0040620000101800 */
[----:B------:R-:W-:Y:S05]  /*4810*/  BRA `(.L_x_1402) ;  /* 0x0000000c00607947 */ /* 0x000fea0003800000 */
.L_x_1399:
        /* <DEDUP_REMOVED lines=9> */
.L_x_1404:
[----:B------:R-:W2:Y:S02]  /*48b0*/  LDG.E R2, desc[UR36][R2.64] ;  /* 0x0000002402027981 */ /* 0x000ea4000c1e1900 */
[----:B--2---:R0:W1:Y:S01]  /*48c0*/  I2F.F64 R4, R2 ;  /* 0x0000000200047312 */ /* 0x0040620000201c00 */
[----:B------:R-:W-:Y:S05]  /*48d0*/  BRA `(.L_x_1402) ;  /* 0x0000000c00307947 */ /* 0x000fea0003800000 */
.L_x_1403:
[----:B------:R-:W2:Y:S02]  /*48e0*/  LDG.E.U16 R2, desc[UR36][R2.64] ;  /* 0x0000002402027981 */ /* 0x000ea4000c1e1500 */
[----:B--2---:R0:W1:Y:S01]  /*48f0*/  I2F.F64.S16 R4, R2 ;  /* 0x0000000200047312 */ /* 0x0040620000101c00 */
[----:B------:R-:W-:Y:S05]  /*4900*/  BRA `(.L_x_1402) ;  /* 0x0000000c00247947 */ /* 0x000fea0003800000 */
.L_x_1398:
        /* <DEDUP_REMOVED lines=10> */
.L_x_1406:
[----:B------:R-:W2:Y:S02]  /*49b0*/  LDG.E.U16 R0, desc[UR36][R2.64] ;  /* 0x0000002402007981 */ /* 0x000ea4000c1e1500 */
[----:B--2---:R-:W-:-:S05]  /*49c0*/  HADD2.F32 R0, -RZ, R0.H0_H0 ;  /* 0x20000000ff007230 */ /* 0x004fca0000004100 */
[----:B------:R-:W-:-:S04]  /*49d0*/  FMUL.FTZ R0, R0, 1 ;  /* 0x3f80000000007820 */ /* 0x000fc80000410000 */
[----:B------:R0:W1:Y:S01]  /*49e0*/  F2F.F64.F32 R4, R0 ;  /* 0x0000000000047310 */ /* 0x0000620000201800 */
[----:B------:R-:W-:Y:S05]  /*49f0*/  BRA `(.L_x_1402) ;  /* 0x0000000800e87947 */ /* 0x000fea0003800000 */
.L_x_1405:
        /* <DEDUP_REMOVED lines=10> */
.L_x_1408:
[----:B------:R-:W2:Y:S02]  /*4aa0*/  LDG.E.U16 R2, desc[UR36][R2.64] ;  /* 0x0000002402027981 */ /* 0x000ea4000c1e1500 */
[----:B--2---:R-:W-:-:S05]  /*4ab0*/  HADD2.F32 R0, -RZ, R2.H0_H0 ;  /* 0x20000002ff007230 */ /* 0x004fca0000004100 */
[----:B------:R-:W-:-:S04]  /*4ac0*/  FMUL.FTZ R0, R0, 1 ;  /* 0x3f80000000007820 */ /* 0x000fc80000410000 */
[----:B------:R0:W1:Y:S01]  /*4ad0*/  F2F.F64.F32 R4, R0 ;  /* 0x0000000000047310 */ /* 0x0000620000201800 */
[----:B------:R-:W-:Y:S05]  /*4ae0*/  BRA `(.L_x_1402) ;  /* 0x0000000800ac7947 */ /* 0x000fea0003800000 */
.L_x_1407:
[----:B------:R0:W5:Y:S01]  /*4af0*/  LDG.E.64 R4, desc[UR36][R2.64] ;  /* 0x0000002402047981 */ /* 0x000162000c1e1b00 */
[----:B------:R-:W-:Y:S05]  /*4b00*/  BRA `(.L_x_1402) ;  /* 0x0000000800a47947 */ /* 0x000fea0003800000 */
.L_x_1397:
        /* <DEDUP_REMOVED lines=9> */
[----:B------:R-:W-:Y:S01]  /*4ba0*/  IMAD.MOV.U32 R4, RZ, RZ, RZ ;  /* 0x000000ffff047224 */ /* 0x000fe200078e00ff */
[----:B--2---:R-:W-:-:S04]  /*4bb0*/  ISETP.NE.AND P0, PT, R2, RZ, PT ;  /* 0x000000ff0200720c */ /* 0x004fc80003f05270 */
[----:B------:R-:W-:Y:S01]  /*4bc0*/  FSEL R5, RZ, 1.875, !P0 ;  /* 0x3ff00000ff057808 */ /* 0x000fe20004000000 */
[----:B------:R-:W-:Y:S08]  /*4bd0*/  BRA `(.L_x_1402) ;  /* 0x0000000800707947 */ /* 0x000ff00003800000 */
.L_x_1411:
[----:B------:R0:W5:Y:S01]  /*4be0*/  LDG.E.64 R4, desc[UR36][R2.64] ;  /* 0x0000002402047981 */ /* 0x000162000c1e1b00 */
[----:B------:R-:W-:Y:S05]  /*4bf0*/  BRA `(.L_x_1402) ;  /* 0x0000000800687947 */ /* 0x000fea0003800000 */
.L_x_1410:
        /* <DEDUP_REMOVED lines=23> */
[----:B------:R-:W-:-:S05]  /*4d70*/  LOP3.LUT R5, R5, 0x80000000, R0, 0xf8, !PT ;  /* 0x8000000005057812 */ /* 0x000fca00078ef800 */
[----:B------:R-:W-:-:S06]  /*4d80*/  FMUL.FTZ R5, R5, 1 ;  /* 0x3f80000005057820 */ /* 0x000fcc0000410000 */
[----:B------:R-:W0:Y:S01]  /*4d90*/  F2F.F64.F32 R4, R5 ;  /* 0x0000000500047310 */ /* 0x000e220000201800 */
[----:B------:R-:W-:Y:S05]  /*4da0*/  BRA `(.L_x_1402) ;  /* 0x0000000400fc7947 */ /* 0x000fea0003800000 */
.L_x_1413:
        /* <DEDUP_REMOVED lines=10> */
[----:B------:R-:W-:-:S05]  /*4e50*/  LOP3.LUT R0, R0, 0x80000000, R5, 0xf8, !PT ;  /* 0x8000000000007812 */ /* 0x000fca00078ef805 */
[----:B------:R-:W-:-:S04]  /*4e60*/  FMUL.FTZ R0, R0, 1 ;  /* 0x3f80000000007820 */ /* 0x000fc80000410000 */
[----:B------:R1:W2:Y:S01]  /*4e70*/  F2F.F64.F32 R4, R0 ;  /* 0x0000000000047310 */ /* 0x0002a20000201800 */
[----:B------:R-:W-:Y:S05]  /*4e80*/  BRA `(.L_x_1402) ;  /* 0x0000000400c47947 */ /* 0x000fea0003800000 */
.L_x_1412:
[----:B------:R-:W2:Y:S02]  /*4e90*/  LDG.E.U16 R0, desc[UR36][R2.64] ;  /* 0x0000002402007981 */ /* 0x000ea4000c1e1500 */
[----:B--2---:R-:W-:-:S04]  /*4ea0*/  IMAD.U32 R0, R0, 0x10000, RZ ;  /* 0x0001000000007824 */ /* 0x004fc800078e00ff */
[----:B------:R-:W-:-:S04]  /*4eb0*/  FMUL.FTZ R0, R0, 1 ;  /* 0x3f80000000007820 */ /* 0x000fc80000410000 */
[----:B------:R3:W4:Y:S01]  /*4ec0*/  F2F.F64.F32 R4, R0 ;  /* 0x0000000000047310 */ /* 0x0007220000201800 */
[----:B------:R-:W-:Y:S05]  /*4ed0*/  BRA `(.L_x_1402) ;  /* 0x0000000400b07947 */ /* 0x000fea0003800000 */
.L_x_1409:
        /* <DEDUP_REMOVED lines=11> */
.L_x_1416:
[----:B------:R-:W2:Y:S01]  /*4f90*/  LDG.E.U8 R3, desc[UR36][R2.64] ;  /* 0x0000002402037981 */ /* 0x000ea2000c1e1100 */
[----:B------:R-:W-:Y:S02]  /*4fa0*/  CS2R R4, SRZ ;  /* 0x0000000000047805 */ /* 0x000fe4000001ff00 */
[----:B--2---:R-:W-:-:S13]  /*4fb0*/  ISETP.NE.AND P0, PT, R3, RZ, PT ;  /* 0x000000ff0300720c */ /* 0x004fda0003f05270 */
[----:B------:R-:W-:Y:S05]  /*4fc0*/  @!P0 BRA `(.L_x_1402) ;  /* 0x0000000400748947 */ /* 0x000fea0003800000 */
[----:B------:R-:W-:-:S13]  /*4fd0*/  ISETP.NE.AND P0, PT, R3, 0x80, PT ;  /* 0x000000800300780c */ /* 0x000fda0003f05270 */
[----:B------:R-:W-:Y:S01]  /*4fe0*/  @!P0 MOV R4, 0x20000000 ;  /* 0x2000000000048802 */ /* 0x000fe20000000f00 */
        /* <DEDUP_REMOVED lines=15> */
.L_x_1418:
[----:B------:R-:W-:Y:S05]  /*50e0*/  BSYNC.RECONVERGENT B0 ;  /* 0x0000000000007941 */ /* 0x000fea0003800200 */
.L_x_1417:
[----:B------:R-:W-:Y:S02]  /*50f0*/  SHF.L.U32 R0, R0, 0x14, RZ ;  /* 0x0000001400007819 */ /* 0x000fe400000006ff */
[----:B------:R-:W-:-:S04]  /*5100*/  LEA R2, R2, 0x3b800000, 0x17 ;  /* 0x3b80000002027811 */ /* 0x000fc800078eb8ff */
[----:B------:R-:W-:-:S05]  /*5110*/  LOP3.LUT R0, R2, R0, R7, 0xfe, !PT ;  /* 0x0000000002007212 */ /* 0x000fca00078efe07 */
[----:B------:R-:W-:-:S04]  /*5120*/  FMUL.FTZ R0, R0, 1 ;  /* 0x3f80000000007820 */ /* 0x000fc80000410000 */
[----:B------:R0:W1:Y:S01]  /*5130*/  F2F.F64.F32 R4, R0 ;  /* 0x0000000000047310 */ /* 0x0000620000201800 */
[----:B------:R-:W-:Y:S05]  /*5140*/  BRA `(.L_x_1402) ;  /* 0x0000000400147947 */ /* 0x000fea0003800000 */
.L_x_1415:
        /* <DEDUP_REMOVED lines=21> */
.L_x_1420:
[----:B------:R-:W-:Y:S05]  /*52a0*/  BSYNC.RECONVERGENT B0 ;  /* 0x0000000000007941 */ /* 0x000fea0003800200 */
.L_x_1419:
[----:B------:R-:W-:Y:S01]  /*52b0*/  IMAD.SHL.U32 R0, R0, 0x200000, RZ ;  /* 0x0020000000007824 */ /* 0x000fe200078e00ff */
[----:B------:R-:W-:-:S04]  /*52c0*/  LEA R2, R2, 0x37800000, 0x17 ;  /* 0x3780000002027811 */ /* 0x000fc800078eb8ff */
[----:B------:R-:W-:-:S05]  /*52d0*/  LOP3.LUT R0, R2, R0, R7, 0xfe, !PT ;  /* 0x0000000002007212 */ /* 0x000fca00078efe07 */
[----:B------:R-:W-:-:S04]  /*52e0*/  FMUL.FTZ R0, R0, 1 ;  /* 0x3f80000000007820 */ /* 0x000fc80000410000 */
[----:B------:R0:W1:Y:S01]  /*52f0*/  F2F.F64.F32 R4, R0 ;  /* 0x0000000000047310 */ /* 0x0000620000201800 */
[----:B------:R-:W-:Y:S05]  /*5300*/  BRA `(.L_x_1402) ;  /* 0x0000000000a47947 */ /* 0x000fea0003800000 */
.L_x_1414:
[----:B------:R-:W-:-:S09]  /*5310*/  UISETP.NE.AND UP0, UPT, UR4, 0x1c, UPT ;  /* 0x0000001c0400788c */ /* 0x000fd2000bf05270 */
[----:B------:R-:W-:Y:S05]  /*5320*/  BRA.U !UP0, `(.L_x_1421) ;  /* 0x0000000108947547 */ /* 0x000fea000b800000 */
[----:B------:R-:W-:-:S09]  /*5330*/  UISETP.NE.AND UP0, UPT, UR4, 0x1d, UPT ;  /* 0x0000001d0400788c */ /* 0x000fd2000bf05270 */
[----:B------:R-:W-:Y:S05]  /*5340*/  BRA.U !UP0, `(.L_x_1422) ;  /* 0x0000000108807547 */ /* 0x000fea000b800000 */
[----:B------:R-:W-:-:S09]  /*5350*/  UISETP.NE.AND UP0, UPT, UR4, 0x2c, UPT ;  /* 0x0000002c0400788c */ /* 0x000fd2000bf05270 */
[----:B------:R-:W-:Y:S05]  /*5360*/  BRA.U UP0, `(.L_x_1401) ;  /* 0x0000000100307547 */ /* 0x000fea000b800000 */
[----:B------:R-:W2:Y:S01]  /*5370*/  LDG.E.U8 R0, desc[UR36][R2.64] ;  /* 0x0000002402007981 */ /* 0x000ea2000c1e1100 */
[----:B------:R-:W-:Y:S02]  /*5380*/  HFMA2 R4, -RZ, RZ, 0, 0 ;  /* 0x00000000ff047431 */ /* 0x000fe400000001ff */
[----:B------:R-:W-:Y:S01]  /*5390*/  IMAD.MOV.U32 R5, RZ, RZ, 0x38000000 ;  /* 0x38000000ff057424 */ /* 0x000fe200078e00ff */
[----:B--2---:R-:W-:-:S13]  /*53a0*/  ISETP.NE.AND P0, PT, R0, RZ, PT ;  /* 0x000000ff0000720c */ /* 0x004fda0003f05270 */
[----:B------:R-:W-:Y:S05]  /*53b0*/  @!P0 BRA `(.L_x_1402) ;  /* 0x0000000000788947 */ /* 0x000fea0003800000 */
[----:B------:R-:W-:-:S13]  /*53c0*/  ISETP.NE.AND P0, PT, R0, 0xff, PT ;  /* 0x000000ff0000780c */ /* 0x000fda0003f05270 */
[----:B------:R-:W-:Y:S01]  /*53d0*/  @P0 SHF.L.U32 R0, R0, 0x17, RZ ;  /* 0x0000001700000819 */ /* 0x000fe200000006ff */
[----:B------:R-:W-:Y:S01]  /*53e0*/  @!P0 IMAD.MOV.U32 R4, RZ, RZ, 0x20000000 ;  /* 0x20000000ff048424 */ /* 0x000fe200078e00ff */
[----:B------:R-:W-:-:S03]  /*53f0*/  @!P0 MOV R5, 0x7ff80000 ;  /* 0x7ff8000000058802 */ /* 0x000fc60000000f00 */
[----:B------:R-:W-:-:S04]  /*5400*/  @P0 FMUL.FTZ R0, R0, 1 ;  /* 0x3f80000000000820 */ /* 0x000fc80000410000 */
[----:B------:R0:W1:Y:S01]  /*5410*/  @P0 F2F.F64.F32 R4, R0 ;  /* 0x0000000000040310 */ /* 0x0000620000201800 */
[----:B------:R-:W-:Y:S05]  /*5420*/  BRA `(.L_x_1402) ;  /* 0x00000000005c7947 */ /* 0x000fea0003800000 */
.L_x_1401:
        /* <DEDUP_REMOVED lines=10> */
[----:B-1----:R-:W-:Y:S01]  /*54d0*/  IMAD.U32 R6, RZ, RZ, UR6 ;  /* 0x00000006ff067e24 */ /* 0x002fe2000f8e00ff */
[----:B------:R-:W-:Y:S01]  /*54e0*/  MOV R7, UR7 ;  /* 0x0000000700077c02 */ /* 0x000fe20008000f00 */
[----:B---3--:R-:W-:Y:S01]  /*54f0*/  IMAD.U32 R10, RZ, RZ, UR8 ;  /* 0x00000008ff0a7e24 */ /* 0x008fe2000f8e00ff */
[----:B------:R-:W-:-:S07]  /*5500*/  MOV R11, UR9 ;  /* 0x00000009000b7c02 */ /* 0x000fce0008000f00 */
[----:B------:R-:W-:-:S07]  /*5510*/  LEPC R20, `(.L_x_1423) ;  /* 0x000000001014794e */ /* 0x000fce0000000000 */
[----:B--2---:R-:W-:Y:S05]  /*5520*/  CALL.ABS.NOINC R2 ;  /* 0x0000000002007343 */ /* 0x004fea0003c00000 */
.L_x_1423:
[----:B------:R-:W-:Y:S01]  /*5530*/  CS2R R4, SRZ ;  /* 0x0000000000047805 */ /* 0x000fe2000001ff00 */
[----:B------:R-:W-:Y:S06]  /*5540*/  BRA `(.L_x_1402) ;  /* 0x0000000000147947 */ /* 0x000fec0003800000 */
.L_x_1422:
[----:B------:R-:W2:Y:S02]  /*5550*/  LDG.E.64 R4, desc[UR36][R2.64] ;  /* 0x0000002402047981 */ /* 0x000ea4000c1e1b00 */
[----:B--2---:R-:W0:Y:S01]  /*5560*/  I2F.F64.U64 R4, R4 ;  /* 0x0000000400047312 */ /* 0x004e220000301800 */
[----:B------:R-:W-:Y:S05]  /*5570*/  BRA `(.L_x_1402) ;  /* 0x0000000000087947 */ /* 0x000fea0003800000 */
.L_x_1421:
[----:B------:R-:W2:Y:S02]  /*5580*/  LDG.E R2, desc[UR36][R2.64] ;  /* 0x0000002402027981 */ /* 0x000ea4000c1e1900 */
[----:B--2---:R0:W1:Y:S02]  /*5590*/  I2F.F64.U32 R4, R2 ;  /* 0x0000000200047312 */ /* 0x0040640000201800 */
.L_x_1402:
[----:B------:R-:W-:Y:S05]  /*55a0*/  BSYNC.RECONVERGENT B6 ;  /* 0x0000000000067941 */ /* 0x000fea0003800200 */
.L_x_1396:
        /* <DEDUP_REMOVED lines=9> */
[----:B------:R-:W-:-:S05]  /*5640*/  @!P0 MOV R13, 0x3f800000 ;  /* 0x3f800000000d8802 */ /* 0x000fca0000000f00 */
        /* <DEDUP_REMOVED lines=8> */
[----:B--2---:R-:W-:-:S05]  /*56d0*/  IADD3 R2, P1, PT, R16, UR8, RZ ;  /* 0x0000000810027c10 */ /* 0x004fca000ff3e0ff */
[----:B------:R-:W-:-:S04]  /*56e0*/  IMAD.X R3, RZ, RZ, UR9, P1 ;  /* 0x00000009ff037e24 */ /* 0x000fc800088e06ff */
        /* <DEDUP_REMOVED lines=14> */
.L_x_1427:
[----:B------:R-:W0:Y:S02]  /*57d0*/  F2I.S64.F64.TRUNC R4, R4 ;  /* 0x0000000400047311 */ /* 0x000e24000030d900 */
[----:B0-----:R-:W-:-:S05]  /*57e0*/  MOV R7, R4 ;  /* 0x0000000400077202 */ /* 0x001fca0000000f00 */
[----:B------:R3:W-:Y:S01]  /*57f0*/  STG.E.U8 desc[UR36][R2.64], R7 ;  /* 0x0000000702007986 */ /* 0x0007e2000c101124 */
[----:B------:R-:W-:Y:S05]  /*5800*/  BRA `(.L_x_1429) ;  /* 0x0000000c00907947 */ /* 0x000fea0003800000 */
.L_x_1426:
        /* <DEDUP_REMOVED lines=9> */
.L_x_1431:
[----:B------:R-:W0:Y:S02]  /*58a0*/  F2I.F64.TRUNC R5, R4 ;  /* 0x0000000400057311 */ /* 0x000e24000030d100 */
[----:B0-----:R2:W-:Y:S01]  /*58b0*/  STG.E desc[UR36][R2.64], R5 ;  /* 0x0000000502007986 */ /* 0x0015e2000c101924 */
[----:B------:R-:W-:Y:S05]  /*58c0*/  BRA `(.L_x_1429) ;  /* 0x0000000c00607947 */ /* 0x000fea0003800000 */
.L_x_1430:
[----:B------:R-:W0:Y:S02]  /*58d0*/  F2I.F64.TRUNC R5, R4 ;  /* 0x0000000400057311 */ /* 0x000e24000030d100 */
[----:B0-----:R0:W-:Y:S01]  /*58e0*/  STG.E.U16 desc[UR36][R2.64], R5 ;  /* 0x0000000502007986 */ /* 0x0011e2000c101524 */
[----:B------:R-:W-:Y:S05]  /*58f0*/  BRA `(.L_x_1429) ;  /* 0x0000000c00547947 */ /* 0x000fea0003800000 */
.L_x_1425:
        /* <DEDUP_REMOVED lines=11> */
.L_x_1433:
[----:B------:R-:W0:Y:S01]  /*59b0*/  F2F.F32.F64 R0, R4 ;  /* 0x0000000400007310 */ /* 0x000e220000301000 */
[----:B------:R-:W-:-:S14]  /*59c0*/  DSETP.GEU.AND P0, PT, |R4|, UR6, PT ;  /* 0x0000000604007e2a */ /* 0x000fdc000bf0e200 */
[----:B0-----:R-:W-:-:S05]  /*59d0*/  @!P0 FMUL R0, R0, 1.175494350822287508e-38 ;  /* 0x0080000000008820 */ /* 0x001fca0000400000 */
[----:B------:R-:W-:-:S05]  /*59e0*/  F2FP.F16.F32.PACK_AB R0, RZ, R0 ;  /* 0x00000000ff00723e */ /* 0x000fca00000000ff */
[----:B------:R0:W-:Y:S01]  /*59f0*/  STG.E.U16 desc[UR36][R2.64], R0 ;  /* 0x0000000002007986 */ /* 0x0001e2000c101524 */
[----:B------:R-:W-:Y:S05]  /*5a00*/  BRA `(.L_x_1429) ;  /* 0x0000000c00107947 */ /* 0x000fea0003800000 */
.L_x_1432:
        /* <DEDUP_REMOVED lines=12> */
.L_x_1435:
[----:B------:R-:W0:Y:S01]  /*5ad0*/  F2F.F32.F64 R0, R4 ;  /* 0x0000000400007310 */ /* 0x000e220000301000 */
[----:B------:R-:W-:-:S14]  /*5ae0*/  DSETP.GEU.AND P0, PT, |R4|, UR6, PT ;  /* 0x0000000604007e2a */ /* 0x000fdc000bf0e200 */
[----:B0-----:R-:W-:-:S05]  /*5af0*/  @!P0 FMUL R0, R0, 1.175494350822287508e-38 ;  /* 0x0080000000008820 */ /* 0x001fca0000400000 */
[----:B------:R-:W-:-:S04]  /*5b00*/  F2FP.F16.F32.PACK_AB R5, RZ, R0 ;  /* 0x00000000ff05723e */ /* 0x000fc800000000ff */
[----:B------:R-:W-:-:S05]  /*5b10*/  PRMT R5, R5, 0x5410, RZ ;  /* 0x0000541005057816 */ /* 0x000fca00000000ff */
[----:B------:R0:W-:Y:S01]  /*5b20*/  STG.E desc[UR36][R2.64], R5 ;  /* 0x0000000502007986 */ /* 0x0001e2000c101924 */
[----:B------:R-:W-:Y:S05]  /*5b30*/  BRA `(.L_x_1429) ;  /* 0x0000000800c47947 */ /* 0x000fea0003800000 */
.L_x_1434:
[----:B------:R0:W-:Y:S01]  /*5b40*/  STG.E.64 desc[UR36][R2.64], R4 ;  /* 0x0000000402007986 */ /* 0x0001e2000c101b24 */
[----:B------:R-:W-:Y:S05]  /*5b50*/  BRA `(.L_x_1429) ;  /* 0x0000000800bc7947 */ /* 0x000fea0003800000 */
.L_x_1424:
        /* <DEDUP_REMOVED lines=13> */
.L_x_1439:
        /* <DEDUP_REMOVED lines=20> */
.L_x_1442:
[----:B------:R-:W-:-:S04]  /*5d70*/  SHF.R.U32.HI R5, RZ, 0x18, R7 ;  /* 0x00000018ff057819 */ /* 0x000fc80000011607 */
[----:B------:R-:W-:-:S07]  /*5d80*/  LOP3.LUT R0, R0, 0x80, R5, 0xf8, !PT ;  /* 0x0000008000007812 */ /* 0x000fce00078ef805 */
.L_x_1441:
[----:B------:R-:W-:Y:S05]  /*5d90*/  BSYNC.RECONVERGENT B0 ;  /* 0x0000000000007941 */ /* 0x000fea0003800200 */
.L_x_1440:
[----:B------:R0:W-:Y:S01]  /*5da0*/  STG.E.U8 desc[UR36][R2.64], R0 ;  /* 0x0000000002007986 */ /* 0x0001e2000c101124 */
[----:B------:R-:W-:Y:S05]  /*5db0*/  BRA `(.L_x_1429) ;  /* 0x0000000800247947 */ /* 0x000fea0003800000 */
.L_x_1438:
        /* <DEDUP_REMOVED lines=20> */
.L_x_1445:
[----:B------:R-:W-:-:S04]  /*5f00*/  SHF.R.U32.HI R5, RZ, 0x18, R7 ;  /* 0x00000018ff057819 */ /* 0x000fc80000011607 */
[----:B------:R-:W-:-:S07]  /*5f10*/  LOP3.LUT R0, R0, 0x80, R5, 0xf8, !PT ;  /* 0x0000008000007812 */ /* 0x000fce00078ef805 */
.L_x_1444:
[----:B------:R-:W-:Y:S05]  /*5f20*/  BSYNC.RECONVERGENT B0 ;  /* 0x0000000000007941 */ /* 0x000fea0003800200 */
.L_x_1443:
[----:B------:R0:W-:Y:S01]  /*5f30*/  STG.E.U8 desc[UR36][R2.64], R0 ;  /* 0x0000000002007986 */ /* 0x0001e2000c101124 */
[----:B------:R-:W-:Y:S05]  /*5f40*/  BRA `(.L_x_1429) ;  /* 0x0000000400c07947 */ /* 0x000fea0003800000 */
.L_x_1437:
[----:B------:R-:W-:-:S09]  /*5f50*/  UISETP.NE.AND UP0, UPT, UR4, 0x1c, UPT ;  /* 0x0000001c0400788c */ /* 0x000fd2000bf05270 */
[----:B------:R-:W-:Y:S05]  /*5f60*/  BRA.U !UP0, `(.L_x_1446) ;  /* 0x0000000108647547 */ /* 0x000fea000b800000 */
[----:B------:R-:W-:-:S09]  /*5f70*/  UISETP.NE.AND UP0, UPT, UR4, 0x1d, UPT ;  /* 0x0000001d0400788c */ /* 0x000fd2000bf05270 */
[----:B------:R-:W-:Y:S05]  /*5f80*/  BRA.U !UP0, `(.L_x_1447) ;  /* 0x0000000108507547 */ /* 0x000fea000b800000 */
[----:B------:R-:W-:-:S09]  /*5f90*/  UISETP.NE.AND UP0, UPT, UR4, 0x2c, UPT ;  /* 0x0000002c0400788c */ /* 0x000fd2000bf05270 */
[----:B------:R-:W-:Y:S05]  /*5fa0*/  BRA.U UP0, `(.L_x_1428) ;  /* 0x0000000100ac7547 */ /* 0x000fea000b800000 */
[----:B------:R0:W1:Y:S01]  /*5fb0*/  F2F.F32.F64 R8, R4 ;  /* 0x0000000400087310 */ /* 0x0000620000301000 */
[----:B------:R-:W-:Y:S01]  /*5fc0*/  DSETP.GEU.AND P0, PT, |R4|, UR6, PT ;  /* 0x0000000604007e2a */ /* 0x000fe2000bf0e200 */
[----:B0-----:R-:W-:-:S13]  /*5fd0*/  HFMA2 R5, -RZ, RZ, 0, 1.5199184417724609375e-05 ;  /* 0x000000ffff057431 */ /* 0x001fda00000001ff */
        /* <DEDUP_REMOVED lines=15> */
.L_x_1447:
[----:B------:R-:W0:Y:S02]  /*60d0*/  F2I.U64.F64.TRUNC R4, R4 ;  /* 0x0000000400047311 */ /* 0x000e24000030d800 */
[----:B0-----:R0:W-:Y:S01]  /*60e0*/  STG.E.64 desc[UR36][R2.64], R4 ;  /* 0x0000000402007986 */ /* 0x0011e2000c101b24 */
[----:B------:R-:W-:Y:S05]  /*60f0*/  BRA `(.L_x_1429) ;  /* 0x0000000400547947 */ /* 0x000fea0003800000 */
.L_x_1446:
[----:B------:R-:W0:Y:S02]  /*6100*/  F2I.U32.F64.TRUNC R5, R4 ;  /* 0x0000000400057311 */ /* 0x000e24000030d000 */
[----:B0-----:R0:W-:Y:S01]  /*6110*/  STG.E desc[UR36][R2.64], R5 ;  /* 0x0000000502007986 */ /* 0x0011e2000c101924 */
[----:B------:R-:W-:Y:S05]  /*6120*/  BRA `(.L_x_1429) ;  /* 0x0000000400487947 */ /* 0x000fea0003800000 */
.L_x_1436:
        /* <DEDUP_REMOVED lines=10> */
.L_x_1449:
[----:B------:R-:W-:-:S05]  /*61d0*/  CS2R R6, SRZ ;  /* 0x0000000000067805 */ /* 0x000fca000001ff00 */
[----:B------:R0:W-:Y:S01]  /*61e0*/  STG.E.128 desc[UR36][R2.64], R4 ;  /* 0x0000000402007986 */ /* 0x0001e2000c101d24 */
[----:B------:R-:W-:Y:S05]  /*61f0*/  BRA `(.L_x_1429) ;  /* 0x0000000400147947 */ /* 0x000fea0003800000 */
.L_x_1448:
[----:B------:R-:W-:-:S09]  /*6200*/  UISETP.NE.AND UP0, UPT, UR4, 0xf, UPT ;  /* 0x0000000f0400788c */ /* 0x000fd2000bf05270 */
[----:B------:R-:W-:Y:S05]  /*6210*/  BRA.U !UP0, `(.L_x_1450) ;  /* 0x0000000108f87547 */ /* 0x000fea000b800000 */
[----:B------:R-:W-:-:S09]  /*6220*/  UISETP.NE.AND UP0, UPT, UR4, 0x17, UPT ;  /* 0x000000170400788c */ /* 0x000fd2000bf05270 */
[----:B------:R-:W-:Y:S05]  /*6230*/  BRA.U !UP0, `(.L_x_1451) ;  /* 0x0000000108987547 */ /* 0x000fea000b800000 */
[----:B------:R-:W-:-:S09]  /*6240*/  UISETP.NE.AND UP0, UPT, UR4, 0x18, UPT ;  /* 0x000000180400788c */ /* 0x000fd2000bf05270 */
[----:B------:R-:W-:Y:S05]  /*6250*/  BRA.U !UP0, `(.L_x_1452) ;  /* 0x0000000108447547 */ /* 0x000fea000b800000 */
.L_x_1428:
        /* <DEDUP_REMOVED lines=16> */
.L_x_1453:
[----:B------:R-:W-:Y:S05]  /*6360*/  BRA `(.L_x_1429) ;  /* 0x0000000000b87947 */ /* 0x000fea0003800000 */
.L_x_1452:
[----:B------:R-:W0:Y:S01]  /*6370*/  F2F.F32.F64 R9, R4 ;  /* 0x0000000400097310 */ /* 0x000e220000301000 */
[----:B------:R-:W-:Y:S01]  /*6380*/  DSETP.GEU.AND P0, PT, |R4|, UR6, PT ;  /* 0x0000000604007e2a */ /* 0x000fe2000bf0e200 */
[----:B------:R-:W-:Y:S01]  /*6390*/  BSSY.RECONVERGENT B0, `(.L_x_1454) ;  /* 0x000000d000007945 */ /* 0x000fe20003800200 */
[----:B------:R-:W-:-:S12]  /*63a0*/  IMAD.MOV.U32 R0, RZ, RZ, 0x7f ;  /* 0x0000007fff007424 */ /* 0x000fd800078e00ff */
[----:B0-----:R-:W-:-:S05]  /*63b0*/  @!P0 FMUL R9, R9, 1.175494350822287508e-38 ;  /* 0x0080000009098820 */ /* 0x001fca0000400000 */
        /* <DEDUP_REMOVED lines=10> */
.L_x_1455:
[----:B------:R-:W-:Y:S05]  /*6460*/  BSYNC.RECONVERGENT B0 ;  /* 0x0000000000007941 */ /* 0x000fea0003800200 */
.L_x_1454:
[----:B------:R-:W-:-:S05]  /*6470*/  LOP3.LUT R7, R0, 0x80, R7, 0xf8, !PT ;  /* 0x0000008000077812 */ /* 0x000fca00078ef807 */
[----:B------:R0:W-:Y:S01]  /*6480*/  STG.E.U8 desc[UR36][R2.64], R7 ;  /* 0x0000000702007986 */ /* 0x0001e2000c101124 */
[----:B------:R-:W-:Y:S05]  /*6490*/  BRA `(.L_x_1429) ;  /* 0x00000000006c7947 */ /* 0x000fea0003800000 */
.L_x_1451:
[----:B------:R-:W0:Y:S01]  /*64a0*/  F2F.F32.F64 R7, R4 ;  /* 0x0000000400077310 */ /* 0x000e220000301000 */
[----:B------:R-:W-:Y:S01]  /*64b0*/  DSETP.GEU.AND P0, PT, |R4|, UR6, PT ;  /* 0x0000000604007e2a */ /* 0x000fe2000bf0e200 */
[----:B------:R-:W-:-:S13]  /*64c0*/  BSSY.RECONVERGENT B0, `(.L_x_1456) ;  /* 0x000000f000007945 */ /* 0x000fda0003800200 */
        /* <DEDUP_REMOVED lines=11> */
.L_x_1457:
[----:B------:R-:W-:Y:S02]  /*6580*/  ISETP.GT.U32.AND P0, PT, R6, 0x7f800000, PT ;  /* 0x7f8000000600780c */ /* 0x000fe40003f04070 */
[----:B------:R-:W-:-:S04]  /*6590*/  MOV R0, 0x7f ;  /* 0x0000007f00007802 */ /* 0x000fc80000000f00 */
[----:B------:R-:W-:-:S07]  /*65a0*/  SEL R0, R0, 0x7c, P0 ;  /* 0x0000007c00007807 */ /* 0x000fce0000000000 */
.L_x_1458:
[----:B------:R-:W-:Y:S05]  /*65b0*/  BSYNC.RECONVERGENT B0 ;  /* 0x0000000000007941 */ /* 0x000fea0003800200 */
.L_x_1456:
[----:B------:R-:W-:-:S04]  /*65c0*/  SHF.R.U32.HI R5, RZ, 0x18, R7 ;  /* 0x00000018ff057819 */ /* 0x000fc80000011607 */
[----:B------:R-:W-:-:S05]  /*65d0*/  LOP3.LUT R5, R0, 0x80, R5, 0xf8, !PT ;  /* 0x0000008000057812 */ /* 0x000fca00078ef805 */
[----:B------:R0:W-:Y:S01]  /*65e0*/  STG.E.U8 desc[UR36][R2.64], R5 ;  /* 0x0000000502007986 */ /* 0x0001e2000c101124 */
[----:B------:R-:W-:Y:S05]  /*65f0*/  BRA `(.L_x_1429) ;  /* 0x0000000000147947 */ /* 0x000fea0003800000 */
.L_x_1450:
[----:B------:R-:W0:Y:S01]  /*6600*/  F2F.F32.F64 R0, R4 ;  /* 0x0000000400007310 */ /* 0x000e220000301000 */
[----:B------:R-:W-:-:S14]  /*6610*/  DSETP.GEU.AND P0, PT, |R4|, UR6, PT ;  /* 0x0000000604007e2a */ /* 0x000fdc000bf0e200 */
[----:B0-----:R-:W-:-:S05]  /*6620*/  @!P0 FMUL R0, R0, 1.175494350822287508e-38 ;  /* 0x0080000000008820 */ /* 0x001fca0000400000 */
[----:B------:R-:W-:-:S05]  /*6630*/  F2FP.BF16.F32.PACK_AB R0, RZ, R0 ;  /* 0x00000000ff00723e */ /* 0x000fca00000010ff */
[----:B------:R0:W-:Y:S02]  /*6640*/  STG.E.U16 desc[UR36][R2.64], R0 ;  /* 0x0000000002007986 */ /* 0x0001e4000c101524 */
.L_x_1429:
[----:B------:R-:W-:-:S07]  /*6650*/  VIADD R17, R17, 0x80 ;  /* 0x0000008011117836 */ /* 0x000fce0000000000 */
.L_x_1394:
[----:B------:R-:W-:Y:S05]  /*6660*/  BSYNC.RECONVERGENT B7 ;  /* 0x0000000000077941 */ /* 0x000fea0003800200 */
.L_x_1393:
[----:B------:R-:W5:Y:S01]  /*6670*/  LDCU UR4, c[0x0][0x380] ;  /* 0x00007000ff0477ac */ /* 0x000f620008000800 */
[----:B------:R-:W-:Y:S01]  /*6680*/  BSSY.RECONVERGENT B7, `(.L_x_1459) ;  /* 0x000032b000077945 */ /* 0x000fe20003800200 */
[----:B-----5:R-:W-:-:S13]  /*6690*/  ISETP.GE.AND P0, PT, R17, UR4, PT ;  /* 0x0000000411007c0c */ /* 0x020fda000bf06270 */
[----:B------:R-:W-:Y:S05]  /*66a0*/  @P0 BRA `(.L_x_1460) ;  /* 0x0000003000a00947 */ /* 0x000fea0003800000 */
[----:B------:R-:W5:Y:S01]  /*66b0*/  LDCU UR4, c[0x0][0x388] ;  /* 0x00007100ff0477ac */ /* 0x000f620008000800 */
[----:B0--34-:R-:W-:Y:S01]  /*66c0*/  MOV R0, RZ ;  /* 0x000000ff00007202 */ /* 0x019fe20000000f00 */
[----:B------:R-:W-:Y:S01]  /*66d0*/  IMAD.MOV.U32 R16, RZ, RZ, RZ ;  /* 0x000000ffff107224 */ /* 0x000fe200078e00ff */
[----:B-----5:R-:W-:-:S09]  /*66e0*/  UISETP.NE.AND UP0, UPT, UR4, URZ, UPT ;  /* 0x000000ff0400728c */ /* 0x020fd2000bf05270 */
[----:B------:R-:W-:Y:S05]  /*66f0*/  BRA.U !UP0, `(.L_x_1461) ;  /* 0x0000001108a87547 */ /* 0x000fea000b800000 */
[----:B------:R-:W1:Y:S01]  /*6700*/  LDCU.64 UR4, c[0x0][0x390] ;  /* 0x00007200ff0477ac */ /* 0x000e620008000a00 */
[----:B------:R-:W-:Y:S01]  /*6710*/  HFMA2 R16, -RZ, RZ, 0, 0 ;  /* 0x00000000ff107431 */ /* 0x000fe200000001ff */
        /* <DEDUP_REMOVED lines=296> */
.L_x_1461:
        /* <DEDUP_REMOVED lines=18> */
.L_x_1466:
[----:B------:R-:W2:Y:S02]  /*7ac0*/  LDG.E.U8 R2, desc[UR36][R2.64] ;  /* 0x0000002402027981 */ /* 0x000ea4000c1e1100 */
[----:B--2---:R0:W1:Y:S01]  /*7ad0*/  I2F.F64.U16 R4, R2 ;  /* 0x0000000200047312 */ /* 0x0040620000101800 */
[----:B------:R-:W-:Y:S05]  /*7ae0*/  BRA `(.L_x_1468) ;  /* 0x0000000c00607947 */ /* 0x000fea0003800000 */
.L_x_1465:
[----:B------:R-:W-:-:S09]  /*7af0*/  UISETP.NE.AND UP0, UPT, UR4, 0x2, UPT ;  /* 0x000000020400788c */ /* 0x000fd2000bf05270 */
[----:B------:R-:W-:Y:S05]  /*7b00*/  BRA.U !UP0, `(.L_x_1469) ;  /* 0x0000000108287547 */ /* 0x000fea000b800000 */
[----:B------:R-:W-:-:S09]  /*7b10*/  UISETP.NE.AND UP0, UPT, UR4, 0x3, UPT ;  /* 0x000000030400788c */ /* 0x000fd2000bf05270 */
[----:B------:R-:W-:Y:S05]  /*7b20*/  BRA.U !UP0, `(.L_x_1470) ;  /* 0x0000000108147547 */ /* 0x000fea000b800000 */
[----:B------:R-:W-:-:S09]  /*7b30*/  UISETP.NE.AND UP0, UPT, UR4, 0x4, UPT ;  /* 0x000000040400788c */ /* 0x000fd2000bf05270 */
[----:B------:R-:W-:Y:S05]  /*7b40*/  BRA.U UP0, `(.L_x_1467) ;  /* 0x0000000900ec7547 */ /* 0x000fea000b800000 */
[----:B------:R-:W2:Y:S02]  /*7b50*/  LDG.E.64 R4, desc[UR36][R2.64] ;  /* 0x0000002402047981 */ /* 0x000ea4000c1e1b00 */
[----:B--2---:R-:W2:Y:S01]  /*7b60*/  I2F.F64.S64 R4, R4 ;  /* 0x0000000400047312 */ /* 0x004ea20000301c00 */
[----:B------:R-:W-:Y:S05]  /*7b70*/  BRA `(.L_x_1468) ;  /* 0x0000000c003c7947 */ /* 0x000fea0003800000 */
.L_x_1470:
[----:B------:R-:W2:Y:S02]  /*7b80*/  LDG.E R2, desc[UR36][R2.64] ;  /* 0x0000002402027981 */ /* 0x000ea4000c1e1900 */
[----:B--2---:R3:W4:Y:S01]  /*7b90*/  I2F.F64 R4, R2 ;  /* 0x0000000200047312 */ /* 0x0047220000201c00 */
[----:B------:R-:W-:Y:S05]  /*7ba0*/  BRA `(.L_x_1468) ;  /* 0x0000000c00307947 */ /* 0x000fea0003800000 */
.L_x_1469:
[----:B------:R-:W2:Y:S02]  /*7bb0*/  LDG.E.U16 R2, desc[UR36][R2.64] ;  /* 0x0000002402027981 */ /* 0x000ea4000c1e1500 */
[----:B--2---:R0:W1:Y:S01]  /*7bc0*/  I2F.F64.S16 R4, R2 ;  /* 0x0000000200047312 */ /* 0x0040620000101c00 */
[----:B------:R-:W-:Y:S05]  /*7bd0*/  BRA `(.L_x_1468) ;  /* 0x0000000c00247947 */ /* 0x000fea0003800000 */
.L_x_1464:
        /* <DEDUP_REMOVED lines=10> */
.L_x_1472:
[----:B------:R-:W2:Y:S02]  /*7c80*/  LDG.E.U16 R0, desc[UR36][R2.64] ;  /* 0x0000002402007981 */ /* 0x000ea4000c1e1500 */
[----:B--2---:R-:W-:-:S05]  /*7c90*/  HADD2.F32 R0, -RZ, R0.H0_H0 ;  /* 0x20000000ff007230 */ /* 0x004fca0000004100 */
[----:B------:R-:W-:-:S04]  /*7ca0*/  FMUL.FTZ R0, R0, 1 ;  /* 0x3f80000000007820 */ /* 0x000fc80000410000 */
[----:B------:R0:W1:Y:S01]  /*7cb0*/  F2F.F64.F32 R4, R0 ;  /* 0x0000000000047310 */ /* 0x0000620000201800 */
[----:B------:R-:W-:Y:S05]  /*7cc0*/  BRA `(.L_x_1468) ;  /* 0x0000000800e87947 */ /* 0x000fea0003800000 */
.L_x_1471:
        /* <DEDUP_REMOVED lines=10> */
.L_x_1474:
[----:B------:R-:W2:Y:S02]  /*7d70*/  LDG.E.U16 R2, desc[UR36][R2.64] ;  /* 0x0000002402027981 */ /* 0x000ea4000c1e1500 */
[----:B--2---:R-:W-:-:S05]  /*7d80*/  HADD2.F32 R0, -RZ, R2.H0_H0 ;  /* 0x20000002ff007230 */ /* 0x004fca0000004100 */
[----:B------:R-:W-:-:S04]  /*7d90*/  FMUL.FTZ R0, R0, 1 ;  /* 0x3f80000000007820 */ /* 0x000fc80000410000 */
[----:B------:R0:W1:Y:S01]  /*7da0*/  F2F.F64.F32 R4, R0 ;  /* 0x0000000000047310 */ /* 0x0000620000201800 */
[----:B------:R-:W-:Y:S05]  /*7db0*/  BRA `(.L_x_1468) ;  /* 0x0000000800ac7947 */ /* 0x000fea0003800000 */
.L_x_1473:
[----:B------:R0:W5:Y:S01]  /*7dc0*/  LDG.E.64 R4, desc[UR36][R2.64] ;  /* 0x0000002402047981 */ /* 0x000162000c1e1b00 */
[----:B------:R-:W-:Y:S05]  /*7dd0*/  BRA `(.L_x_1468) ;  /* 0x0000000800a47947 */ /* 0x000fea0003800000 */
.L_x_1463:
        /* <DEDUP_REMOVED lines=13> */
.L_x_1477:
[----:B------:R0:W5:Y:S01]  /*7eb0*/  LDG.E.64 R4, desc[UR36][R2.64] ;  /* 0x0000002402047981 */ /* 0x000162000c1e1b00 */
[----:B------:R-:W-:Y:S05]  /*7ec0*/  BRA `(.L_x_1468) ;  /* 0x0000000800687947 */ /* 0x000fea0003800000 */
.L_x_1476:
        /* <DEDUP_REMOVED lines=27> */
.L_x_1479:
        /* <DEDUP_REMOVED lines=12> */
[----:B------:R0:W1:Y:S01]  /*8140*/  F2F.F64.F32 R4, R0 ;  /* 0x0000000000047310 */ /* 0x0000620000201800 */
[----:B------:R-:W-:Y:S05]  /*8150*/  BRA `(.L_x_1468) ;  /* 0x0000000400c47947 */ /* 0x000fea0003800000 */
.L_x_1478:
[----:B------:R-:W2:Y:S02]  /*8160*/  LDG.E.U16 R0, desc[UR36][R2.64] ;  /* 0x0000002402007981 */ /* 0x000ea4000c1e1500 */
[----:B--2---:R-:W-:-:S04]  /*8170*/  IMAD.U32 R0, R0, 0x10000, RZ ;  /* 0x0001000000007824 */ /* 0x004fc800078e00ff */
[----:B------:R-:W-:-:S04]  /*8180*/  FMUL.FTZ R0, R0, 1 ;  /* 0x3f80000000007820 */ /* 0x000fc80000410000 */
[----:B------:R0:W1:Y:S01]  /*8190*/  F2F.F64.F32 R4, R0 ;  /* 0x0000000000047310 */ /* 0x0000620000201800 */
[----:B------:R-:W-:Y:S05]  /*81a0*/  BRA `(.L_x_1468) ;  /* 0x0000000400b07947 */ /* 0x000fea0003800000 */
.L_x_1475:
        /* <DEDUP_REMOVED lines=11> */
.L_x_1482:
        /* <DEDUP_REMOVED lines=21> */
.L_x_1484:
[----:B------:R-:W-:Y:S05]  /*83b0*/  BSYNC.RECONVERGENT B0 ;  /* 0x0000000000007941 */ /* 0x000fea0003800200 */
.L_x_1483:
[----:B------:R-:W-:Y:S02]  /*83c0*/  SHF.L.U32 R0, R0, 0x14, RZ ;  /* 0x0000001400007819 */ /* 0x000fe400000006ff */
[----:B------:R-:W-:-:S04]  /*83d0*/  LEA R2, R2, 0x3b800000, 0x17 ;  /* 0x3b80000002027811 */ /* 0x000fc800078eb8ff */
[----:B------:R-:W-:-:S05]  /*83e0*/  LOP3.LUT R0, R2, R0, R7, 0xfe, !PT ;  /* 0x0000000002007212 */ /* 0x000fca00078efe07 */
[----:B------:R-:W-:-:S04]  /*83f0*/  FMUL.FTZ R0, R0, 1 ;  /* 0x3f80000000007820 */ /* 0x000fc80000410000 */
[----:B------:R0:W1:Y:S01]  /*8400*/  F2F.F64.F32 R4, R0 ;  /* 0x0000000000047310 */ /* 0x0000620000201800 */
[----:B------:R-:W-:Y:S05]  /*8410*/  BRA `(.L_x_1468) ;  /* 0x0000000400147947 */ /* 0x000fea0003800000 */
.L_x_1481:
        /* <DEDUP_REMOVED lines=21> */
.L_x_1486:
[----:B------:R-:W-:Y:S05]  /*8570*/  BSYNC.RECONVERGENT B0 ;  /* 0x0000000000007941 */ /* 0x000fea0003800200 */
.L_x_1485:
[----:B------:R-:W-:Y:S01]  /*8580*/  IMAD.SHL.U32 R0, R0, 0x200000, RZ ;  /* 0x0020000000007824 */ /* 0x000fe200078e00ff */
[----:B------:R-:W-:-:S04]  /*8590*/  LEA R2, R2, 0x37800000, 0x17 ;  /* 0x3780000002027811 */ /* 0x000fc800078eb8ff */
[----:B------:R-:W-:-:S05]  /*85a0*/  LOP3.LUT R0, R2, R0, R7, 0xfe, !PT ;  /* 0x0000000002007212 */ /* 0x000fca00078efe07 */
[----:B------:R-:W-:-:S04]  /*85b0*/  FMUL.FTZ R0, R0, 1 ;  /* 0x3f80000000007820 */ /* 0x000fc80000410000 */
[----:B------:R0:W1:Y:S01]  /*85c0*/  F2F.F64.F32 R4, R0 ;  /* 0x0000000000047310 */ /* 0x0000620000201800 */
[----:B------:R-:W-:Y:S05]  /*85d0*/  BRA `(.L_x_1468) ;  /* 0x0000000000a47947 */ /* 0x000fea0003800000 */
.L_x_1480:
        /* <DEDUP_REMOVED lines=18> */
.L_x_1467:
        /* <DEDUP_REMOVED lines=16> */
.L_x_1489:
[----:B------:R-:W-:Y:S01]  /*8800*/  CS2R R4, SRZ ;  /* 0x0000000000047805 */ /* 0x000fe2000001ff00 */
[----:B------:R-:W-:Y:S06]  /*8810*/  BRA `(.L_x_1468) ;  /* 0x0000000000147947 */ /* 0x000fec0003800000 */
.L_x_1488:
[----:B------:R-:W2:Y:S02]  /*8820*/  LDG.E.64 R4, desc[UR36][R2.64] ;  /* 0x0000002402047981 */ /* 0x000ea4000c1e1b00 */
[----:B--2---:R-:W0:Y:S01]  /*8830*/  I2F.F64.U64 R4, R4 ;  /* 0x0000000400047312 */ /* 0x004e220000301800 */
[----:B------:R-:W-:Y:S05]  /*8840*/  BRA `(.L_x_1468) ;  /* 0x0000000000087947 */ /* 0x000fea0003800000 */
.L_x_1487:
[----:B------:R-:W2:Y:S02]  /*8850*/  LDG.E R2, desc[UR36][R2.64] ;  /* 0x0000002402027981 */ /* 0x000ea4000c1e1900 */
[----:B--2---:R0:W1:Y:S02]  /*8860*/  I2F.F64.U32 R4, R2 ;  /* 0x0000000200047312 */ /* 0x0040640000201800 */
.L_x_1468:
[----:B------:R-:W-:Y:S05]  /*8870*/  BSYNC.RECONVERGENT B6 ;  /* 0x0000000000067941 */ /* 0x000fea0003800200 */
.L_x_1462:
[----:B------:R-:W-:Y:S01]  /*8880*/  UMOV UR6, 0xf0000000 ;  /* 0xf000000000067882 */ /* 0x000fe20000000000 */
[----:B------:R-:W-:Y:S01]  /*8890*/  UMOV UR7, 0x380fffff ;  /* 0x380fffff00077882 */ /* 0x000fe20000000000 */
[----:B012-45:R-:W0:Y:S01]  /*88a0*/  F2F.F32.F64 R0, R4 ;  /* 0x0000000400007310 */ /* 0x037e220000301000 */
        /* <DEDUP_REMOVED lines=8> */
[----:B-1----:R-:W4:Y:S01]  /*8930*/  LDG.E R10, desc[UR36][R10.64] ;  /* 0x000000240a0a7981 */ /* 0x002f22000c1e1900 */
[----:B------:R-:W-:-:S04]  /*8940*/  UPRMT UR4, UR41, 0x9910, URZ ;  /* 0x0000991029047896 */ /* 0x000fc800080000ff */
[----:B------:R-:W-:Y:S01]  /*8950*/  UISETP.GT.AND UP0, UPT, UR4, 0x9, UPT ;  /* 0x000000090400788c */ /* 0x000fe2000bf04270 */
[C---:B----4-:R-:W-:Y:S01]  /*8960*/  FMUL.FTZ R0, R10.reuse, 1 ;  /* 0x3f8000000a007820 */ /* 0x050fe20000410000 */
[----:B------:R-:W-:-:S03]  /*8970*/  FSETP.NEU.FTZ.AND P0, PT, R10, 1, PT ;  /* 0x3f8000000a00780b */ /* 0x000fc60003f1d000 */
[----:B---3--:R-:W1:Y:S02]  /*8980*/  F2F.F64.F32 R2, R0 ;  /* 0x0000000000027310 */ /* 0x008e640000201800 */
        /* <DEDUP_REMOVED lines=17> */
.L_x_1493:
[----:B------:R-:W0:Y:S02]  /*8aa0*/  F2I.S64.F64.TRUNC R4, R4 ;  /* 0x0000000400047311 */ /* 0x000e24000030d900 */
[----:B0-----:R-:W-:-:S05]  /*8ab0*/  MOV R7, R4 ;  /* 0x0000000400077202 */ /* 0x001fca0000000f00 */
[----:B------:R0:W-:Y:S01]  /*8ac0*/  STG.E.U8 desc[UR36][R2.64], R7 ;  /* 0x0000000702007986 */ /* 0x0001e2000c101124 */
[----:B------:R-:W-:Y:S05]  /*8ad0*/  BRA `(.L_x_1495) ;  /* 0x0000000c00907947 */ /* 0x000fea0003800000 */
.L_x_1492:
        /* <DEDUP_REMOVED lines=9> */
.L_x_1497:
[----:B------:R-:W0:Y:S02]  /*8b70*/  F2I.F64.TRUNC R5, R4 ;  /* 0x0000000400057311 */ /* 0x000e24000030d100 */
[----:B0-----:R0:W-:Y:S01]  /*8b80*/  STG.E desc[UR36][R2.64], R5 ;  /* 0x0000000502007986 */ /* 0x0011e2000c101924 */
[----:B------:R-:W-:Y:S05]  /*8b90*/  BRA `(.L_x_1495) ;  /* 0x0000000c00607947 */ /* 0x000fea0003800000 */
.L_x_1496:
[----:B------:R-:W0:Y:S02]  /*8ba0*/  F2I.F64.TRUNC R5, R4 ;  /* 0x0000000400057311 */ /* 0x000e24000030d100 */
[----:B0-----:R0:W-:Y:S01]  /*8bb0*/  STG.E.U16 desc[UR36][R2.64], R5 ;  /* 0x0000000502007986 */ /* 0x0011e2000c101524 */
[----:B------:R-:W-:Y:S05]  /*8bc0*/  BRA `(.L_x_1495) ;  /* 0x0000000c00547947 */ /* 0x000fea0003800000 */
.L_x_1491:
        /* <DEDUP_REMOVED lines=11> */
.L_x_1499:
[----:B------:R-:W0:Y:S01]  /*8c80*/  F2F.F32.F64 R0, R4 ;  /* 0x0000000400007310 */ /* 0x000e220000301000 */
[----:B------:R-:W-:-:S14]  /*8c90*/  DSETP.GEU.AND P0, PT, |R4|, UR6, PT ;  /* 0x0000000604007e2a */ /* 0x000fdc000bf0e200 */
[----:B0-----:R-:W-:-:S05]  /*8ca0*/  @!P0 FMUL R0, R0, 1.175494350822287508e-38 ;  /* 0x0080000000008820 */ /* 0x001fca0000400000 */
[----:B------:R-:W-:-:S05]  /*8cb0*/  F2FP.F16.F32.PACK_AB R0, RZ, R0 ;  /* 0x00000000ff00723e */ /* 0x000fca00000000ff */
[----:B------:R0:W-:Y:S01]  /*8cc0*/  STG.E.U16 desc[UR36][R2.64], R0 ;  /* 0x0000000002007986 */ /* 0x0001e2000c101524 */
[----:B------:R-:W-:Y:S05]  /*8cd0*/  BRA `(.L_x_1495) ;  /* 0x0000000c00107947 */ /* 0x000fea0003800000 */
.L_x_1498:
        /* <DEDUP_REMOVED lines=12> */
.L_x_1501:
[----:B------:R-:W0:Y:S01]  /*8da0*/  F2F.F32.F64 R0, R4 ;  /* 0x0000000400007310 */ /* 0x000e220000301000 */
[----:B------:R-:W-:-:S14]  /*8db0*/  DSETP.GEU.AND P0, PT, |R4|, UR6, PT ;  /* 0x0000000604007e2a */ /* 0x000fdc000bf0e200 */
[----:B0-----:R-:W-:-:S05]  /*8dc0*/  @!P0 FMUL R0, R0, 1.175494350822287508e-38 ;  /* 0x0080000000008820 */ /* 0x001fca0000400000 */
[----:B------:R-:W-:-:S04]  /*8dd0*/  F2FP.F16.F32.PACK_AB R5, RZ, R0 ;  /* 0x00000000ff05723e */ /* 0x000fc800000000ff */
[----:B------:R-:W-:-:S05]  /*8de0*/  PRMT R5, R5, 0x5410, RZ ;  /* 0x0000541005057816 */ /* 0x000fca00000000ff */
[----:B------:R0:W-:Y:S01]  /*8df0*/  STG.E desc[UR36][R2.64], R5 ;  /* 0x0000000502007986 */ /* 0x0001e2000c101924 */
[----:B------:R-:W-:Y:S05]  /*8e00*/  BRA `(.L_x_1495) ;  /* 0x0000000800c47947 */ /* 0x000fea0003800000 */
.L_x_1500:
[----:B------:R0:W-:Y:S01]  /*8e10*/  STG.E.64 desc[UR36][R2.64], R4 ;  /* 0x0000000402007986 */ /* 0x0001e2000c101b24 */
[----:B------:R-:W-:Y:S05]  /*8e20*/  BRA `(.L_x_1495) ;  /* 0x0000000800bc7947 */ /* 0x000fea0003800000 */
.L_x_1490:
        /* <DEDUP_REMOVED lines=13> */
.L_x_1505:
        /* <DEDUP_REMOVED lines=20> */
.L_x_1508:
[----:B------:R-:W-:-:S04]  /*9040*/  SHF.R.U32.HI R5, RZ, 0x18, R7 ;  /* 0x00000018ff057819 */ /* 0x000fc80000011607 */
[----:B------:R-:W-:-:S07]  /*9050*/  LOP3.LUT R0, R0, 0x80, R5, 0xf8, !PT ;  /* 0x0000008000007812 */ /* 0x000fce00078ef805 */
.L_x_1507:
[----:B------:R-:W-:Y:S05]  /*9060*/  BSYNC.RECONVERGENT B0 ;  /* 0x0000000000007941 */ /* 0x000fea0003800200 */
.L_x_1506:
[----:B------:R3:W-:Y:S01]  /*9070*/  STG.E.U8 desc[UR36][R2.64], R0 ;  /* 0x0000000002007986 */ /* 0x0007e2000c101124 */
[----:B------:R-:W-:Y:S05]  /*9080*/  BRA `(.L_x_1495) ;  /* 0x0000000800247947 */ /* 0x000fea0003800000 */
.L_x_1504:
        /* <DEDUP_REMOVED lines=20> */
.L_x_1511:
[----:B------:R-:W-:-:S04]  /*91d0*/  SHF.R.U32.HI R5, RZ, 0x18, R7 ;  /* 0x00000018ff057819 */ /* 0x000fc80000011607 */
[----:B------:R-:W-:-:S07]  /*91e0*/  LOP3.LUT R0, R0, 0x80, R5, 0xf8, !PT ;  /* 0x0000008000007812 */ /* 0x000fce00078ef805 */
.L_x_1510:
[----:B------:R-:W-:Y:S05]  /*91f0*/  BSYNC.RECONVERGENT B0 ;  /* 0x0000000000007941 */ /* 0x000fea0003800200 */
.L_x_1509:
[----:B------:R0:W-:Y:S01]  /*9200*/  STG.E.U8 desc[UR36][R2.64], R0 ;  /* 0x0000000002007986 */ /* 0x0001e2000c101124 */
[----:B------:R-:W-:Y:S05]  /*9210*/  BRA `(.L_x_1495) ;  /* 0x0000000400c07947 */ /* 0x000fea0003800000 */
.L_x_1503:
        /* <DEDUP_REMOVED lines=24> */
.L_x_1513:
[----:B------:R-:W0:Y:S02]  /*93a0*/  F2I.U64.F64.TRUNC R4, R4 ;  /* 0x0000000400047311 */ /* 0x000e24000030d800 */
[----:B0-----:R1:W-:Y:S01]  /*93b0*/  STG.E.64 desc[UR36][R2.64], R4 ;  /* 0x0000000402007986 */ /* 0x0013e2000c101b24 */
[----:B------:R-:W-:Y:S05]  /*93c0*/  BRA `(.L_x_1495) ;  /* 0x0000000400547947 */ /* 0x000fea0003800000 */
.L_x_1512:
[----:B------:R-:W0:Y:S02]  /*93d0*/  F2I.U32.F64.TRUNC R5, R4 ;  /* 0x0000000400057311 */ /* 0x000e24000030d000 */
[----:B0-----:R0:W-:Y:S01]  /*93e0*/  STG.E desc[UR36][R2.64], R5 ;  /* 0x0000000502007986 */ /* 0x0011e2000c101924 */
[----:B------:R-:W-:Y:S05]  /*93f0*/  BRA `(.L_x_1495) ;  /* 0x0000000400487947 */ /* 0x000fea0003800000 */
.L_x_1502:
        /* <DEDUP_REMOVED lines=10> */
.L_x_1515:
[----:B------:R-:W-:-:S05]  /*94a0*/  CS2R R6, SRZ ;  /* 0x0000000000067805 */ /* 0x000fca000001ff00 */
[----:B------:R0:W-:Y:S01]  /*94b0*/  STG.E.128 desc[UR36][R2.64], R4 ;  /* 0x0000000402007986 */ /* 0x0001e2000c101d24 */
[----:B------:R-:W-:Y:S05]  /*94c0*/  BRA `(.L_x_1495) ;  /* 0x0000000400147947 */ /* 0x000fea0003800000 */
.L_x_1514:
[----:B------:R-:W-:-:S09]  /*94d0*/  UISETP.NE.AND UP0, UPT, UR4, 0xf, UPT ;  /* 0x0000000f0400788c */ /* 0x000fd2000bf05270 */
[----:B------:R-:W-:Y:S05]  /*94e0*/  BRA.U !UP0, `(.L_x_1516) ;  /* 0x0000000108f87547 */ /* 0x000fea000b800000 */
[----:B------:R-:W-:-:S09]  /*94f0*/  UISETP.NE.AND UP0, UPT, UR4, 0x17, UPT ;  /* 0x000000170400788c */ /* 0x000fd2000bf05270 */
[----:B------:R-:W-:Y:S05]  /*9500*/  BRA.U !UP0, `(.L_x_1517) ;  /* 0x0000000108987547 */ /* 0x000fea000b800000 */
[----:B------:R-:W-:-:S09]  /*9510*/  UISETP.NE.AND UP0, UPT, UR4, 0x18, UPT ;  /* 0x000000180400788c */ /* 0x000fd2000bf05270 */
[----:B------:R-:W-:Y:S05]  /*9520*/  BRA.U !UP0, `(.L_x_1518) ;  /* 0x0000000108447547 */ /* 0x000fea000b800000 */
.L_x_1494:
        /* <DEDUP_REMOVED lines=16> */
.L_x_1519:
[----:B------:R-:W-:Y:S05]  /*9630*/  BRA `(.L_x_1495) ;  /* 0x0000000000b87947 */ /* 0x000fea0003800000 */
.L_x_1518:
        /* <DEDUP_REMOVED lines=15> */
.L_x_1521:
[----:B------:R-:W-:Y:S05]  /*9730*/  BSYNC.RECONVERGENT B0 ;  /* 0x0000000000007941 */ /* 0x000fea0003800200 */
.L_x_1520:
[----:B------:R-:W-:-:S05]  /*9740*/  LOP3.LUT R7, R0, 0x80, R7, 0xf8, !PT ;  /* 0x0000008000077812 */ /* 0x000fca00078ef807 */
[----:B------:R0:W-:Y:S01]  /*9750*/  STG.E.U8 desc[UR36][R2.64], R7 ;  /* 0x0000000702007986 */ /* 0x0001e2000c101124 */
[----:B------:R-:W-:Y:S05]  /*9760*/  BRA `(.L_x_1495) ;  /* 0x00000000006c7947 */ /* 0x000fea0003800000 */
.L_x_1517:
        /* <DEDUP_REMOVED lines=14> */
.L_x_1523:
[----:B------:R-:W-:Y:S02]  /*9850*/  ISETP.GT.U32.AND P0, PT, R6, 0x7f800000, PT ;  /* 0x7f8000000600780c */ /* 0x000fe40003f04070 */
[----:B------:R-:W-:-:S04]  /*9860*/  MOV R0, 0x7f ;  /* 0x0000007f00007802 */ /* 0x000fc80000000f00 */
[----:B------:R-:W-:-:S07]  /*9870*/  SEL R0, R0, 0x7c, P0 ;  /* 0x0000007c00007807 */ /* 0x000fce0000000000 */
.L_x_1524:
[----:B------:R-:W-:Y:S05]  /*9880*/  BSYNC.RECONVERGENT B0 ;  /* 0x0000000000007941 */ /* 0x000fea0003800200 */
.L_x_1522:
[----:B------:R-:W-:-:S04]  /*9890*/  SHF.R.U32.HI R5, RZ, 0x18, R7 ;  /* 0x00000018ff057819 */ /* 0x000fc80000011607 */
[----:B------:R-:W-:-:S05]  /*98a0*/  LOP3.LUT R5, R0, 0x80, R5, 0xf8, !PT ;  /* 0x0000008000057812 */ /* 0x000fca00078ef805 */
[----:B------:R0:W-:Y:S01]  /*98b0*/  STG.E.U8 desc[UR36][R2.64], R5 ;  /* 0x0000000502007986 */ /* 0x0001e2000c101124 */
[----:B------:R-:W-:Y:S05]  /*98c0*/  BRA `(.L_x_1495) ;  /* 0x0000000000147947 */ /* 0x000fea0003800000 */
.L_x_1516:
[----:B------:R-:W0:Y:S01]  /*98d0*/  F2F.F32.F64 R0, R4 ;  /* 0x0000000400007310 */ /* 0x000e220000301000 */
[----:B------:R-:W-:-:S14]  /*98e0*/  DSETP.GEU.AND P0, PT, |R4|, UR6, PT ;  /* 0x0000000604007e2a */ /* 0x000fdc000bf0e200 */
[----:B0-----:R-:W-:-:S05]  /*98f0*/  @!P0 FMUL R0, R0, 1.175494350822287508e-38 ;  /* 0x0080000000008820 */ /* 0x001fca0000400000 */
[----:B------:R-:W-:-:S05]  /*9900*/  F2FP.BF16.F32.PACK_AB R0, RZ, R0 ;  /* 0x00000000ff00723e */ /* 0x000fca00000010ff */
[----:B------:R0:W-:Y:S02]  /*9910*/  STG.E.U16 desc[UR36][R2.64], R0 ;  /* 0x0000000002007986 */ /* 0x0001e4000c101524 */
.L_x_1495:
[----:B------:R-:W-:-:S07]  /*9920*/  VIADD R17, R17, 0x80 ;  /* 0x0000008011117836 */ /* 0x000fce0000000000 */
.L_x_1460:
[----:B------:R-:W-:Y:S05]  /*9930*/  BSYNC.RECONVERGENT B7 ;  /* 0x0000000000077941 */ /* 0x000fea0003800200 */
.L_x_1459:
[----:B------:R-:W5:Y:S02]  /*9940*/  LDCU UR4, c[0x0][0x380] ;  /* 0x00007000ff0477ac */ /* 0x000f640008000800 */
[----:B-----5:R-:W-:-:S13]  /*9950*/  ISETP.GE.AND P0, PT, R17, UR4, PT ;  /* 0x0000000411007c0c */ /* 0x020fda000bf06270 */
[----:B------:R-:W-:Y:S05]  /*9960*/  @P0 EXIT ;  /* 0x000000000000094d */ /* 0x000fea0003800000 */
        /* <DEDUP_REMOVED lines=303> */
.L_x_1525:
[----:B------:R-:W1:Y:S01]  /*ac60*/  LDCU.128 UR8, c[0x0][0x580] ;  /* 0x0000b000ff0877ac */ /* 0x000e620008000c00 */
[----:B------:R-:W-:Y:S01]  /*ac70*/  BSSY.RECONVERGENT B6, `(.L_x_1526) ;  /* 0x00000ee000067945 */ /* 0x000fe20003800200 */
[----:B------:R-:W-:-:S04]  /*ac80*/  UPRMT UR4, UR42, 0x9910, URZ ;  /* 0x000099102a047896 */ /* 0x000fc800080000ff */
[----:B------:R-:W-:Y:S01]  /*ac90*/  UISETP.GT.AND UP0, UPT, UR4, 0x9, UPT ;  /* 0x000000090400788c */ /* 0x000fe2000bf04270 */
[----:B-1----:R-:W-:Y:S02]  /*aca0*/  IADD3 R4, P1, PT, R0, UR10, RZ ;  /* 0x0000000a00047c10 */ /* 0x002fe4000ff3e0ff */
[----:B------:R-:W-:-:S03]  /*acb0*/  IADD3 R16, P0, PT, R16, UR8, RZ ;  /* 0x0000000810107c10 */ /* 0x000fc6000ff1e0ff */
[----:B--2---:R-:W-:Y:S01]  /*acc0*/  IMAD.X R5, RZ, RZ, UR11, P1 ;  /* 0x0000000bff057e24 */ /* 0x004fe200088e06ff */
        /* <DEDUP_REMOVED lines=11> */
[----:B--2---:R-:W3:Y:S01]  /*ad80*/  I2F.F64.S16 R2, R2 ;  /* 0x0000000200027312 */ /* 0x004ee20000101c00 */
[----:B------:R-:W-:Y:S05]  /*ad90*/  BRA `(.L_x_1532) ;  /* 0x0000000c006c7947 */ /* 0x000fea0003800000 */
.L_x_1530:
[----:B------:R-:W2:Y:S02]  /*ada0*/  LDG.E.U8 R2, desc[UR36][R4.64] ;  /* 0x0000002404027981 */ /* 0x000ea4000c1e1100 */
[----:B--2---:R-:W4:Y:S01]  /*adb0*/  I2F.F64.U16 R2, R2 ;  /* 0x0000000200027312 */ /* 0x004f220000101800 */
[----:B------:R-:W-:Y:S05]  /*adc0*/  BRA `(.L_x_1532) ;  /* 0x0000000c00607947 */ /* 0x000fea0003800000 */
.L_x_1529:
[----:B------:R-:W-:-:S09]  /*add0*/  UISETP.NE.AND UP0, UPT, UR4, 0x2, UPT ;  /* 0x000000020400788c */ /* 0x000fd2000bf05270 */
[----:B------:R-:W-:Y:S05]  /*ade0*/  BRA.U !UP0, `(.L_x_1533) ;  /* 0x0000000108287547 */ /* 0x000fea000b800000 */
[----:B------:R-:W-:-:S09]  /*adf0*/  UISETP.NE.AND UP0, UPT, UR4, 0x3, UPT ;  /* 0x000000030400788c */ /* 0x000fd2000bf05270 */
[----:B------:R-:W-:Y:S05]  /*ae00*/  BRA.U !UP0, `(.L_x_1534) ;  /* 0x0000000108147547 */ /* 0x000fea000b800000 */
[----:B------:R-:W-:-:S09]  /*ae10*/  UISETP.NE.AND UP0, UPT, UR4, 0x4, UPT ;  /* 0x000000040400788c */ /* 0x000fd2000bf05270 */
[----:B------:R-:W-:Y:S05]  /*ae20*/  BRA.U UP0, `(.L_x_1531) ;  /* 0x0000000900ec7547 */ /* 0x000fea000b800000 */
[----:B------:R-:W2:Y:S02]  /*ae30*/  LDG.E.64 R2, desc[UR36][R4.64] ;  /* 0x0000002404027981 */ /* 0x000ea4000c1e1b00 */
[----:B--2---:R-:W1:Y:S01]  /*ae40*/  I2F.F64.S64 R2, R2 ;  /* 0x0000000200027312 */ /* 0x004e620000301c00 */
[----:B------:R-:W-:Y:S05]  /*ae50*/  BRA `(.L_x_1532) ;  /* 0x0000000c003c7947 */ /* 0x000fea0003800000 */
.L_x_1534:
[----:B------:R-:W2:Y:S02]  /*ae60*/  LDG.E R2, desc[UR36][R4.64] ;  /* 0x0000002404027981 */ /* 0x000ea4000c1e1900 */
[----:B--2---:R-:W2:Y:S01]  /*ae70*/  I2F.F64 R2, R2 ;  /* 0x0000000200027312 */ /* 0x004ea20000201c00 */
[----:B------:R-:W-:Y:S05]  /*ae80*/  BRA `(.L_x_1532) ;  /* 0x0000000c00307947 */ /* 0x000fea0003800000 */
.L_x_1533:
[----:B------:R-:W2:Y:S02]  /*ae90*/  LDG.E.U16 R2, desc[UR36][R4.64] ;  /* 0x0000002404027981 */ /* 0x000ea4000c1e1500 */
[----:B--2---:R-:W0:Y:S01]  /*aea0*/  I2F.F64.S16 R2, R2 ;  /* 0x0000000200027312 */ /* 0x004e220000101c00 */
[----:B------:R-:W-:Y:S05]  /*aeb0*/  BRA `(.L_x_1532) ;  /* 0x0000000c00247947 */ /* 0x000fea0003800000 */
.L_x_1528:
        /* <DEDUP_REMOVED lines=10> */
.L_x_1536:
[----:B------:R-:W2:Y:S02]  /*af60*/  LDG.E.U16 R0, desc[UR36][R4.64] ;  /* 0x0000002404007981 */ /* 0x000ea4000c1e1500 */
[----:B--2---:R-:W-:-:S05]  /*af70*/  HADD2.F32 R0, -RZ, R0.H0_H0 ;  /* 0x20000000ff007230 */ /* 0x004fca0000004100 */
[----:B------:R-:W-:-:S04]  /*af80*/  FMUL.FTZ R0, R0, 1 ;  /* 0x3f80000000007820 */ /* 0x000fc80000410000 */
[----:B------:R0:W1:Y:S01]  /*af90*/  F2F.F64.F32 R2, R0 ;  /* 0x0000000000027310 */ /* 0x0000620000201800 */
[----:B------:R-:W-:Y:S05]  /*afa0*/  BRA `(.L_x_1532) ;  /* 0x0000000800e87947 */ /* 0x000fea0003800000 */
.L_x_1535:
        /* <DEDUP_REMOVED lines=10> */
.L_x_1538:
[----:B------:R-:W2:Y:S02]  /*b050*/  LDG.E.U16 R4, desc[UR36][R4.64] ;  /* 0x0000002404047981 */ /* 0x000ea4000c1e1500 */
[----:B--2---:R-:W-:-:S05]  /*b060*/  HADD2.F32 R0, -RZ, R4.H0_H0 ;  /* 0x20000004ff007230 */ /* 0x004fca0000004100 */
[----:B------:R-:W-:-:S04]  /*b070*/  FMUL.FTZ R0, R0, 1 ;  /* 0x3f80000000007820 */ /* 0x000fc80000410000 */
[----:B------:R0:W1:Y:S01]  /*b080*/  F2F.F64.F32 R2, R0 ;  /* 0x0000000000027310 */ /* 0x0000620000201800 */
[----:B------:R-:W-:Y:S05]  /*b090*/  BRA `(.L_x_1532) ;  /* 0x0000000800ac7947 */ /* 0x000fea0003800000 */
.L_x_1537:
[----:B------:R0:W5:Y:S01]  /*b0a0*/  LDG.E.64 R2, desc[UR36][R4.64] ;  /* 0x0000002404027981 */ /* 0x000162000c1e1b00 */
[----:B------:R-:W-:Y:S05]  /*b0b0*/  BRA `(.L_x_1532) ;  /* 0x0000000800a47947 */ /* 0x000fea0003800000 */
.L_x_1527:
        /* <DEDUP_REMOVED lines=13> */
.L_x_1541:
[----:B------:R0:W5:Y:S01]  /*b190*/  LDG.E.64 R2, desc[UR36][R4.64] ;  /* 0x0000002404027981 */ /* 0x000162000c1e1b00 */
[----:B------:R-:W-:Y:S05]  /*b1a0*/  BRA `(.L_x_1532) ;  /* 0x0000000800687947 */ /* 0x000fea0003800000 */
.L_x_1540:
[----:B------:R-:W-:-:S09]  /*b1b0*/  UISETP.NE.AND UP0, UPT, UR4, 0xf, UPT ;  /* 0x0000000f0400788c */ /* 0x000fd2000bf05270 */
[----:B------:R-:W-:Y:S05]  /*b1c0*/  BRA.U !UP0, `(.L_x_1542) ;  /* 0x00000001089c7547 */ /* 0x000fea000b800000 */
[----:B------:R-:W-:-:S09]  /*b1d0*/  UISETP.NE.AND UP0, UPT, UR4, 0x17, UPT ;  /* 0x000000170400788c */ /* 0x000fd2000bf05270 */
[----:B------:R-:W-:Y:S05]  /*b1e0*/  BRA.U !UP0, `(.L_x_1543) ;  /* 0x00000001085c7547 */ /* 0x000fea000b800000 */
[----:B------:R-:W-:-:S09]  /*b1f0*/  UISETP.NE.AND UP0, UPT, UR4, 0x18, UPT ;  /* 0x000000180400788c */ /* 0x000fd2000bf05270 */
[----:B------:R-:W-:Y:S05]  /*b200*/  BRA.U UP0, `(.L_x_1531) ;  /* 0x0000000500f47547 */ /* 0x000fea000b800000 */
[----:B------:R-:W2:Y:S01]  /*b210*/  LDG.E.U8 R0, desc[UR36][R4.64] ;  /* 0x0000002404007981 */ /* 0x000ea2000c1e1100 */
[----:B------:R-:W-:Y:S02]  /*b220*/  HFMA2 R6, -RZ, RZ, 0, 1.847743988037109375e-06 ;  /* 0x0000001fff067431 */ /* 0x000fe400000001ff */
        /* <DEDUP_REMOVED lines=19> */
.L_x_1543:
        /* <DEDUP_REMOVED lines=14> */
.L_x_1542:
[----:B------:R-:W2:Y:S02]  /*b440*/  LDG.E.U16 R0, desc[UR36][R4.64] ;  /* 0x0000002404007981 */ /* 0x000ea4000c1e1500 */
[----:B--2---:R-:W-:-:S05]  /*b450*/  SHF.L.U32 R0, R0, 0x10, RZ ;  /* 0x0000001000007819 */ /* 0x004fca00000006ff */
[----:B------:R-:W-:-:S04]  /*b460*/  FMUL.FTZ R0, R0, 1 ;  /* 0x3f80000000007820 */ /* 0x000fc80000410000 */
[----:B------:R0:W1:Y:S01]  /*b470*/  F2F.F64.F32 R2, R0 ;  /* 0x0000000000027310 */ /* 0x0000620000201800 */
[----:B------:R-:W-:Y:S05]  /*b480*/  BRA `(.L_x_1532) ;  /* 0x0000000400b07947 */ /* 0x000fea0003800000 */
.L_x_1539:
        /* <DEDUP_REMOVED lines=9> */
[----:B--2---:R-:W0:Y:S01]  /*b520*/  I2F.F64.U16 R2, R2 ;  /* 0x0000000200027312 */ /* 0x004e220000101800 */
[----:B------:R-:W-:Y:S05]  /*b530*/  BRA `(.L_x_1532) ;  /* 0x0000000400847947 */ /* 0x000fea0003800000 */
.L_x_1546:
        /* <DEDUP_REMOVED lines=21> */
.L_x_1548:
[----:B------:R-:W-:Y:S05]  /*b690*/  BSYNC.RECONVERGENT B0 ;  /* 0x0000000000007941 */ /* 0x000fea0003800200 */
.L_x_1547:
[----:B------:R-:W-:Y:S01]  /*b6a0*/  IMAD.SHL.U32 R0, R0, 0x100000, RZ ;  /* 0x0010000000007824 */ /* 0x000fe200078e00ff */
[----:B------:R-:W-:-:S04]  /*b6b0*/  LEA R2, R2, 0x3b800000, 0x17 ;  /* 0x3b80000002027811 */ /* 0x000fc800078eb8ff */
[----:B------:R-:W-:-:S05]  /*b6c0*/  LOP3.LUT R0, R2, R0, R7, 0xfe, !PT ;  /* 0x0000000002007212 */ /* 0x000fca00078efe07 */
[----:B------:R-:W-:-:S04]  /*b6d0*/  FMUL.FTZ R0, R0, 1 ;  /* 0x3f80000000007820 */ /* 0x000fc80000410000 */
[----:B------:R0:W1:Y:S01]  /*b6e0*/  F2F.F64.F32 R2, R0 ;  /* 0x0000000000027310 */ /* 0x0000620000201800 */
[----:B------:R-:W-:Y:S05]  /*b6f0*/  BRA `(.L_x_1532) ;  /* 0x0000000400147947 */ /* 0x000fea0003800000 */
.L_x_1545:
        /* <DEDUP_REMOVED lines=21> */
.L_x_1550:
[----:B------:R-:W-:Y:S05]  /*b850*/  BSYNC.RECONVERGENT B0 ;  /* 0x0000000000007941 */ /* 0x000fea0003800200 */
.L_x_1549:
[----:B------:R-:W-:Y:S02]  /*b860*/  SHF.L.U32 R0, R0, 0x15, RZ ;  /* 0x0000001500007819 */ /* 0x000fe400000006ff */
[----:B------:R-:W-:-:S04]  /*b870*/  LEA R2, R2, 0x37800000, 0x17 ;  /* 0x3780000002027811 */ /* 0x000fc800078eb8ff */
[----:B------:R-:W-:-:S05]  /*b880*/  LOP3.LUT R0, R2, R0, R7, 0xfe, !PT ;  /* 0x0000000002007212 */ /* 0x000fca00078efe07 */
[----:B------:R-:W-:-:S04]  /*b890*/  FMUL.FTZ R0, R0, 1 ;  /* 0x3f80000000007820 */ /* 0x000fc80000410000 */
[----:B------:R0:W1:Y:S01]  /*b8a0*/  F2F.F64.F32 R2, R0 ;  /* 0x0000000000027310 */ /* 0x0000620000201800 */
[----:B------:R-:W-:Y:S05]  /*b8b0*/  BRA `(.L_x_1532) ;  /* 0x0000000000a47947 */ /* 0x000fea0003800000 */
.L_x_1544:
[----:B------:R-:W-:-:S09]  /*b8c0*/  UISETP.NE.AND UP0, UPT, UR4, 0x1c, UPT ;  /* 0x0000001c0400788c */ /* 0x000fd2000bf05270 */
[----:B------:R-:W-:Y:S05]  /*b8d0*/  BRA.U !UP0, `(.L_x_1551) ;  /* 0x0000000108947547 */ /* 0x000fea000b800000 */
[----:B------:R-:W-:-:S09]  /*b8e0*/  UISETP.NE.AND UP0, UPT, UR4, 0x1d, UPT ;  /* 0x0000001d0400788c */ /* 0x000fd2000bf05270 */
[----:B------:R-:W-:Y:S05]  /*b8f0*/  BRA.U !UP0, `(.L_x_1552) ;  /* 0x0000000108807547 */ /* 0x000fea000b800000 */
[----:B------:R-:W-:-:S09]  /*b900*/  UISETP.NE.AND UP0, UPT, UR4, 0x2c, UPT ;  /* 0x0000002c0400788c */ /* 0x000fd2000bf05270 */
[----:B------:R-:W-:Y:S05]  /*b910*/  BRA.U UP0, `(.L_x_1531) ;  /* 0x0000000100307547 */ /* 0x000fea000b800000 */
[----:B------:R-:W2:Y:S01]  /*b920*/  LDG.E.U8 R0, desc[UR36][R4.64] ;  /* 0x0000002404007981 */ /* 0x000ea2000c1e1100 */
[----:B------:R-:W-:Y:S02]  /*b930*/  HFMA2 R3, -RZ, RZ, 0.5, 0 ;  /* 0x38000000ff037431 */ /* 0x000fe400000001ff */
        /* <DEDUP_REMOVED lines=8> */
[----:B------:R0:W1:Y:S01]  /*b9c0*/  @P0 F2F.F64.F32 R2, R0 ;  /* 0x0000000000020310 */ /* 0x0000620000201800 */
[----:B------:R-:W-:Y:S05]  /*b9d0*/  BRA `(.L_x_1532) ;  /* 0x00000000005c7947 */ /* 0x000fea0003800000 */
.L_x_1531:
        /* <DEDUP_REMOVED lines=16> */
.L_x_1553:
[----:B------:R-:W-:Y:S01]  /*bae0*/  CS2R R2, SRZ ;  /* 0x0000000000027805 */ /* 0x000fe2000001ff00 */
[----:B------:R-:W-:Y:S06]  /*baf0*/  BRA `(.L_x_1532) ;  /* 0x0000000000147947 */ /* 0x000fec0003800000 */
.L_x_1552:
[----:B------:R-:W2:Y:S02]  /*bb00*/  LDG.E.64 R2, desc[UR36][R4.64] ;  /* 0x0000002404027981 */ /* 0x000ea4000c1e1b00 */
[----:B--2---:R-:W0:Y:S01]  /*bb10*/  I2F.F64.U64 R2, R2 ;  /* 0x0000000200027312 */ /* 0x004e220000301800 */
[----:B------:R-:W-:Y:S05]  /*bb20*/  BRA `(.L_x_1532) ;  /* 0x0000000000087947 */ /* 0x000fea0003800000 */
.L_x_1551:
[----:B------:R-:W2:Y:S02]  /*bb30*/  LDG.E R2, desc[UR36][R4.64] ;  /* 0x0000002404027981 */ /* 0x000ea4000c1e1900 */
[----:B--2---:R-:W0:Y:S02]  /*bb40*/  I2F.F64.U32 R2, R2 ;  /* 0x0000000200027312 */ /* 0x004e240000201800 */
.L_x_1532:
[----:B------:R-:W-:Y:S05]  /*bb50*/  BSYNC.RECONVERGENT B6 ;  /* 0x0000000000067941 */ /* 0x000fea0003800200 */
.L_x_1526:
[----:B------:R-:W-:Y:S01]  /*bb60*/  UMOV UR6, 0xf0000000 ;  /* 0xf000000000067882 */ /* 0x000fe20000000000 */
[----:B------:R-:W-:Y:S01]  /*bb70*/  UMOV UR7, 0x380fffff ;  /* 0x380fffff00077882 */ /* 0x000fe20000000000 */
[----:B012345:R-:W0:Y:S01]  /*bb80*/  F2F.F32.F64 R0, R2 ;  /* 0x0000000200007310 */ /* 0x03fe220000301000 */
[----:B------:R-:W-:Y:S01]  /*bb90*/  DSETP.GEU.AND P0, PT, |R2|, UR6, PT ;  /* 0x0000000602007e2a */ /* 0x000fe2000bf0e200 */
[----:B------:R-:W1:-:S13]  /*bba0*/  LDC.64 R8, c[0x0][0x598] ;  /* 0x00016600ff087b82 */ /* 0x000e5a0000000a00 */
[----:B0-----:R-:W-:-:S05]  /*bbb0*/  @!P0 FMUL R0, R0, 1.175494350822287508e-38 ;  /* 0x0080000000008820 */ /* 0x001fca0000400000 */
[----:B------:R-:W-:-:S13]  /*bbc0*/  FSETP.NE.FTZ.AND P0, PT, |R0|, +INF , PT ;  /* 0x7f8000000000780b */ /* 0x000fda0003f15200 */
[----:B------:R-:W0:Y:S01]  /*bbd0*/  @!P0 LDC.64 R6, c[0x0][0x590] ;  /* 0x00016400ff068b82 */ /* 0x000e220000000a00 */
[----:B------:R-:W-:-:S05]  /*bbe0*/  @!P0 IMAD.MOV.U32 R11, RZ, RZ, 0x3f800000 ;  /* 0x3f800000ff0b8424 */ /* 0x000fca00078e00ff */
[----:B0-----:R0:W-:Y:S04]  /*bbf0*/  @!P0 STG.E desc[UR36][R6.64], R11 ;  /* 0x0000000b06008986 */ /* 0x0011e8000c101924 */
[----:B-1----:R-:W2:Y:S01]  /*bc00*/  LDG.E R8, desc[UR36][R8.64] ;  /* 0x0000002408087981 */ /* 0x002ea2000c1e1900 */
[----:B------:R-:W-:-:S04]  /*bc10*/  UPRMT UR4, UR41, 0x9910, URZ ;  /* 0x0000991029047896 */ /* 0x000fc800080000ff */
[----:B------:R-:W-:Y:S01]  /*bc20*/  UISETP.GT.AND UP0, UPT, UR4, 0x9, UPT ;  /* 0x000000090400788c */ /* 0x000fe2000bf04270 */
[C---:B--2---:R-:W-:Y:S01]  /*bc30*/  FMUL.FTZ R0, R8.reuse, 1 ;  /* 0x3f80000008007820 */ /* 0x044fe20000410000 */
[----:B------:R-:W-:-:S03]  /*bc40*/  FSETP.NEU.FTZ.AND P0, PT, R8, 1, PT ;  /* 0x3f8000000800780b */ /* 0x000fc60003f1d000 */
[----:B------:R-:W1:Y:S02]  /*bc50*/  F2F.F64.F32 R4, R0 ;  /* 0x0000000000047310 */ /* 0x000e640000201800 */
[----:B-1----:R-:W-:-:S10]  /*bc60*/  DMUL R4, R4, R2 ;  /* 0x0000000204047228 */ /* 0x002fd40000000000 */
        /* <DEDUP_REMOVED lines=12> */
[----:B0-----:R-:W-:Y:S01]  /*bd30*/  STG.E.U8 desc[UR36][R16.64], R5 ;  /* 0x0000000510007986 */ /* 0x001fe2000c101124 */
[----:B------:R-:W-:Y:S05]  /*bd40*/  EXIT ;  /* 0x000000000000794d */ /* 0x000fea0003800000 */
.L_x_1557:
[----:B------:R-:W0:Y:S02]  /*bd50*/  F2I.S64.F64.TRUNC R4, R4 ;  /* 0x0000000400047311 */ /* 0x000e24000030d900 */
[----:B0-----:R-:W-:-:S05]  /*bd60*/  MOV R3, R4 ;  /* 0x0000000400037202 */ /* 0x001fca0000000f00 */
[----:B------:R-:W-:Y:S01]  /*bd70*/  STG.E.U8 desc[UR36][R16.64], R3 ;  /* 0x0000000310007986 */ /* 0x000fe2000c101124 */
[----:B------:R-:W-:Y:S05]  /*bd80*/  EXIT ;  /* 0x000000000000794d */ /* 0x000fea0003800000 */
.L_x_1556:
[----:B------:R-:W-:-:S09]  /*bd90*/  UISETP.NE.AND UP0, UPT, UR4, 0x2, UPT ;  /* 0x000000020400788c */ /* 0x000fd2000bf05270 */
[----:B------:R-:W-:Y:S05]  /*bda0*/  BRA.U !UP0, `(.L_x_1559) ;  /* 0x0000000108287547 */ /* 0x000fea000b800000 */
[----:B------:R-:W-:-:S09]  /*bdb0*/  UISETP.NE.AND UP0, UPT, UR4, 0x3, UPT ;  /* 0x000000030400788c */ /* 0x000fd2000bf05270 */
[----:B------:R-:W-:Y:S05]  /*bdc0*/  BRA.U !UP0, `(.L_x_1560) ;  /* 0x0000000108147547 */ /* 0x000fea000b800000 */
[----:B------:R-:W-:-:S09]  /*bdd0*/  UISETP.NE.AND UP0, UPT, UR4, 0x4, UPT ;  /* 0x000000040400788c */ /* 0x000fd2000bf05270 */
[----:B------:R-:W-:Y:S05]  /*bde0*/  BRA.U UP0, `(.L_x_1558) ;  /* 0x00000009007c7547 */ /* 0x000fea000b800000 */
[----:B------:R-:W0:Y:S02]  /*bdf0*/  F2I.S64.F64.TRUNC R4, R4 ;  /* 0x0000000400047311 */ /* 0x000e24000030d900 */
[----:B0-----:R-:W-:Y:S01]  /*be00*/  STG.E.64 desc[UR36][R16.64], R4 ;  /* 0x0000000410007986 */ /* 0x001fe2000c101b24 */
[----:B------:R-:W-:Y:S05]  /*be10*/  EXIT ;  /* 0x000000000000794d */ /* 0x000fea0003800000 */
.L_x_1560:
[----:B------:R-:W0:Y:S02]  /*be20*/  F2I.F64.TRUNC R5, R4 ;  /* 0x0000000400057311 */ /* 0x000e24000030d100 */
[----:B0-----:R-:W-:Y:S01]  /*be30*/  STG.E desc[UR36][R16.64], R5 ;  /* 0x0000000510007986 */ /* 0x001fe2000c101924 */
[----:B------:R-:W-:Y:S05]  /*be40*/  EXIT ;  /* 0x000000000000794d */ /* 0x000fea0003800000 */
.L_x_1559:
[----:B------:R-:W0:Y:S02]  /*be50*/  F2I.F64.TRUNC R5, R4 ;  /* 0x0000000400057311 */ /* 0x000e24000030d100 */
[----:B0-----:R-:W-:Y:S01]  /*be60*/  STG.E.U16 desc[UR36][R16.64], R5 ;  /* 0x0000000510007986 */ /* 0x001fe2000c101524 */
[----:B------:R-:W-:Y:S05]  /*be70*/  EXIT ;  /* 0x000000000000794d */ /* 0x000fea0003800000 */
.L_x_1555:
        /* <DEDUP_REMOVED lines=9> */
[----:B------:R-:W-:Y:S01]  /*bf10*/  STG.E desc[UR36][R16.64], R3 ;  /* 0x0000000310007986 */ /* 0x000fe2000c101924 */
[----:B------:R-:W-:Y:S05]  /*bf20*/  EXIT ;  /* 0x000000000000794d */ /* 0x000fea0003800000 */
.L_x_1562:
[----:B------:R-:W0:Y:S01]  /*bf30*/  F2F.F32.F64 R0, R4 ;  /* 0x0000000400007310 */ /* 0x000e220000301000 */
[----:B------:R-:W-:-:S14]  /*bf40*/  DSETP.GEU.AND P0, PT, |R4|, UR6, PT ;  /* 0x0000000604007e2a */ /* 0x000fdc000bf0e200 */
[----:B0-----:R-:W-:-:S05]  /*bf50*/  @!P0 FMUL R0, R0, 1.175494350822287508e-38 ;  /* 0x0080000000008820 */ /* 0x001fca0000400000 */
[----:B------:R-:W-:-:S05]  /*bf60*/  F2FP.F16.F32.PACK_AB R0, RZ, R0 ;  /* 0x00000000ff00723e */ /* 0x000fca00000000ff */
[----:B------:R-:W-:Y:S01]  /*bf70*/  STG.E.U16 desc[UR36][R16.64], R0 ;  /* 0x0000000010007986 */ /* 0x000fe2000c101524 */
[----:B------:R-:W-:Y:S05]  /*bf80*/  EXIT ;  /* 0x000000000000794d */ /* 0x000fea0003800000 */
.L_x_1561:
        /* <DEDUP_REMOVED lines=10> */
[----:B------:R-:W-:Y:S01]  /*c030*/  STG.E.64 desc[UR36][R16.64], R2 ;  /* 0x0000000210007986 */ /* 0x000fe2000c101b24 */
[----:B------:R-:W-:Y:S05]  /*c040*/  EXIT ;  /* 0x000000000000794d */ /* 0x000fea0003800000 */
.L_x_1564:
[----:B------:R-:W0:Y:S01]  /*c050*/  F2F.F32.F64 R0, R4 ;  /* 0x0000000400007310 */ /* 0x000e220000301000 */
[----:B------:R-:W-:-:S14]  /*c060*/  DSETP.GEU.AND P0, PT, |R4|, UR6, PT ;  /* 0x0000000604007e2a */ /* 0x000fdc000bf0e200 */
[----:B0-----:R-:W-:-:S05]  /*c070*/  @!P0 FMUL R0, R0, 1.175494350822287508e-38 ;  /* 0x0080000000008820 */ /* 0x001fca0000400000 */
[----:B------:R-:W-:-:S04]  /*c080*/  F2FP.F16.F32.PACK_AB R3, RZ, R0 ;  /* 0x00000000ff03723e */ /* 0x000fc800000000ff */
[----:B------:R-:W-:-:S05]  /*c090*/  PRMT R3, R3, 0x5410, RZ ;  /* 0x0000541003037816 */ /* 0x000fca00000000ff */
[----:B------:R-:W-:Y:S01]  /*c0a0*/  STG.E desc[UR36][R16.64], R3 ;  /* 0x0000000310007986 */ /* 0x000fe2000c101924 */
[----:B------:R-:W-:Y:S05]  /*c0b0*/  EXIT ;  /* 0x000000000000794d */ /* 0x000fea0003800000 */
.L_x_1563:
[----:B------:R-:W-:Y:S01]  /*c0c0*/  STG.E.64 desc[UR36][R16.64], R4 ;  /* 0x0000000410007986 */ /* 0x000fe2000c101b24 */
[----:B------:R-:W-:Y:S05]  /*c0d0*/  EXIT ;  /* 0x000000000000794d */ /* 0x000fea0003800000 */
.L_x_1554:
        /* <DEDUP_REMOVED lines=11> */
[----:B0-----:R-:W-:Y:S01]  /*c190*/  STG.E.U16 desc[UR36][R16.64], R5 ;  /* 0x0000000510007986 */ /* 0x001fe2000c101524 */
[----:B------:R-:W-:Y:S05]  /*c1a0*/  EXIT ;  /* 0x000000000000794d */ /* 0x000fea0003800000 */
.L_x_1568:
        /* <DEDUP_REMOVED lines=19> */
.L_x_1571:
[----:B------:R-:W-:-:S04]  /*c2e0*/  SHF.R.U32.HI R3, RZ, 0x18, R3 ;  /* 0x00000018ff037819 */ /* 0x000fc80000011603 */
[----:B------:R-:W-:-:S04]  /*c2f0*/  LOP3.LUT R0, R0, 0x80, R3, 0xf8, !PT ;  /* 0x0000008000007812 */ /* 0x000fc800078ef803 */
[----:B------:R-:W-:-:S07]  /*c300*/  PRMT R8, R0, 0x7610, R8 ;  /* 0x0000761000087816 */ /* 0x000fce0000000008 */
.L_x_1570:
[----:B------:R-:W-:Y:S05]  /*c310*/  BSYNC.RECONVERGENT B0 ;  /* 0x0000000000007941 */ /* 0x000fea0003800200 */
.L_x_1569:
[----:B------:R-:W-:Y:S01]  /*c320*/  STG.E.U8 desc[UR36][R16.64], R8 ;  /* 0x0000000810007986 */ /* 0x000fe2000c101124 */
[----:B------:R-:W-:Y:S05]  /*c330*/  EXIT ;  /* 0x000000000000794d */ /* 0x000fea0003800000 */
.L_x_1567:
        /* <DEDUP_REMOVED lines=19> */
.L_x_1574:
[----:B------:R-:W-:-:S04]  /*c470*/  SHF.R.U32.HI R3, RZ, 0x18, R3 ;  /* 0x00000018ff037819 */ /* 0x000fc80000011603 */
[----:B------:R-:W-:-:S04]  /*c480*/  LOP3.LUT R0, R0, 0x80, R3, 0xf8, !PT ;  /* 0x0000008000007812 */ /* 0x000fc800078ef803 */
[----:B------:R-:W-:-:S07]  /*c490*/  PRMT R8, R0, 0x7610, R8 ;  /* 0x0000761000087816 */ /* 0x000fce0000000008 */
.L_x_1573:
[----:B------:R-:W-:Y:S05]  /*c4a0*/  BSYNC.RECONVERGENT B0 ;  /* 0x0000000000007941 */ /* 0x000fea0003800200 */
.L_x_1572:
[----:B------:R-:W-:Y:S01]  /*c4b0*/  STG.E.U8 desc[UR36][R16.64], R8 ;  /* 0x0000000810007986 */ /* 0x000fe2000c101124 */
[----:B------:R-:W-:Y:S05]  /*c4c0*/  EXIT ;  /* 0x000000000000794d */ /* 0x000fea0003800000 */
.L_x_1566:
[----:B------:R-:W-:-:S09]  /*c4d0*/  UISETP.NE.AND UP0, UPT, UR4, 0x1c, UPT ;  /* 0x0000001c0400788c */ /* 0x000fd2000bf05270 */
[----:B------:R-:W-:Y:S05]  /*c4e0*/  BRA.U !UP0, `(.L_x_1575) ;  /* 0x0000000108647547 */ /* 0x000fea000b800000 */
[----:B------:R-:W-:-:S09]  /*c4f0*/  UISETP.NE.AND UP0, UPT, UR4, 0x1d, UPT ;  /* 0x0000001d0400788c */ /* 0x000fd2000bf05270 */
[----:B------:R-:W-:Y:S05]  /*c500*/  BRA.U !UP0, `(.L_x_1576) ;  /* 0x0000000108507547 */ /* 0x000fea000b800000 */
[----:B------:R-:W-:-:S09]  /*c510*/  UISETP.NE.AND UP0, UPT, UR4, 0x2c, UPT ;  /* 0x0000002c0400788c */ /* 0x000fd2000bf05270 */
[----:B------:R-:W-:Y:S05]  /*c520*/  BRA.U UP0, `(.L_x_1558) ;  /* 0x0000000100ac7547 */ /* 0x000fea000b800000 */
[----:B------:R-:W0:Y:S01]  /*c530*/  F2F.F32.F64 R6, R4 ;  /* 0x0000000400067310 */ /* 0x000e220000301000 */
[----:B------:R-:W-:-:S14]  /*c540*/  DSETP.GEU.AND P0, PT, |R4|, UR6, PT ;  /* 0x0000000604007e2a */ /* 0x000fdc000bf0e200 */
[----:B0-----:R-:W-:-:S05]  /*c550*/  @!P0 FMUL R6, R6, 1.175494350822287508e-38 ;  /* 0x0080000006068820 */ /* 0x001fca0000400000 */
        /* <DEDUP_REMOVED lines=15> */
.L_x_1576:
[----:B------:R-:W0:Y:S02]  /*c650*/  F2I.U64.F64.TRUNC R4, R4 ;  /* 0x0000000400047311 */ /* 0x000e24000030d800 */
[----:B0-----:R-:W-:Y:S01]  /*c660*/  STG.E.64 desc[UR36][R16.64], R4 ;  /* 0x0000000410007986 */ /* 0x001fe2000c101b24 */
[----:B------:R-:W-:Y:S05]  /*c670*/  EXIT ;  /* 0x000000000000794d */ /* 0x000fea0003800000 */
.L_x_1575:
[----:B------:R-:W0:Y:S02]  /*c680*/  F2I.U32.F64.TRUNC R5, R4 ;  /* 0x0000000400057311 */ /* 0x000e24000030d000 */
[----:B0-----:R-:W-:Y:S01]  /*c690*/  STG.E desc[UR36][R16.64], R5 ;  /* 0x0000000510007986 */ /* 0x001fe2000c101924 */
[----:B------:R-:W-:Y:S05]  /*c6a0*/  EXIT ;  /* 0x000000000000794d */ /* 0x000fea0003800000 */
.L_x_1565:
        /* <DEDUP_REMOVED lines=8> */
[----:B------:R-:W-:Y:S01]  /*c730*/  STG.E.U8 desc[UR36][R16.64], R3 ;  /* 0x0000000310007986 */ /* 0x000fe2000c101124 */
[----:B------:R-:W-:Y:S05]  /*c740*/  EXIT ;  /* 0x000000000000794d */ /* 0x000fea0003800000 */
.L_x_1578:
[----:B------:R-:W-:-:S05]  /*c750*/  CS2R R6, SRZ ;  /* 0x0000000000067805 */ /* 0x000fca000001ff00 */
[----:B------:R-:W-:Y:S01]  /*c760*/  STG.E.128 desc[UR36][R16.64], R4 ;  /* 0x0000000410007986 */ /* 0x000fe2000c101d24 */
[----:B------:R-:W-:Y:S05]  /*c770*/  EXIT ;  /* 0x000000000000794d */ /* 0x000fea0003800000 */
.L_x_1577:
[----:B------:R-:W-:-:S09]  /*c780*/  UISETP.NE.AND UP0, UPT, UR4, 0xf, UPT ;  /* 0x0000000f0400788c */ /* 0x000fd2000bf05270 */
[----:B------:R-:W-:Y:S05]  /*c790*/  BRA.U !UP0, `(.L_x_1579) ;  /* 0x0000000108f87547 */ /* 0x000fea000b800000 */
[----:B------:R-:W-:-:S09]  /*c7a0*/  UISETP.NE.AND UP0, UPT, UR4, 0x17, UPT ;  /* 0x000000170400788c */ /* 0x000fd2000bf05270 */
[----:B------:R-:W-:Y:S05]  /*c7b0*/  BRA.U !UP0, `(.L_x_1580) ;  /* 0x0000000108987547 */ /* 0x000fea000b800000 */
[----:B------:R-:W-:-:S09]  /*c7c0*/  UISETP.NE.AND UP0, UPT, UR4, 0x18, UPT ;  /* 0x000000180400788c */ /* 0x000fd2000bf05270 */
[----:B------:R-:W-:Y:S05]  /*c7d0*/  BRA.U !UP0, `(.L_x_1581) ;  /* 0x0000000108447547 */ /* 0x000fea000b800000 */
.L_x_1558:
        /* <DEDUP_REMOVED lines=16> */
.L_x_1582:
[----:B------:R-:W-:Y:S05]  /*c8e0*/  EXIT ;  /* 0x000000000000794d */ /* 0x000fea0003800000 */
.L_x_1581:
        /* <DEDUP_REMOVED lines=15> */
.L_x_1584:
[----:B------:R-:W-:Y:S05]  /*c9e0*/  BSYNC.RECONVERGENT B0 ;  /* 0x0000000000007941 */ /* 0x000fea0003800200 */
.L_x_1583:
[----:B------:R-:W-:-:S05]  /*c9f0*/  LOP3.LUT R3, R0, 0x80, R3, 0xf8, !PT ;  /* 0x0000008000037812 */ /* 0x000fca00078ef803 */
[----:B------:R-:W-:Y:S01]  /*ca00*/  STG.E.U8 desc[UR36][R16.64], R3 ;  /* 0x0000000310007986 */ /* 0x000fe2000c101124 */
[----:B------:R-:W-:Y:S05]  /*ca10*/  EXIT ;  /* 0x000000000000794d */ /* 0x000fea0003800000 */
.L_x_1580:
        /* <DEDUP_REMOVED lines=14> */
.L_x_1586:
[----:B------:R-:W-:Y:S02]  /*cb00*/  ISETP.GT.U32.AND P0, PT, R2, 0x7f800000, PT ;  /* 0x7f8000000200780c */ /* 0x000fe40003f04070 */
[----:B------:R-:W-:-:S04]  /*cb10*/  MOV R0, 0x7f ;  /* 0x0000007f00007802 */ /* 0x000fc80000000f00 */
[----:B------:R-:W-:-:S07]  /*cb20*/  SEL R0, R0, 0x7c, P0 ;  /* 0x0000007c00007807 */ /* 0x000fce0000000000 */
.L_x_1587:
[----:B------:R-:W-:Y:S05]  /*cb30*/  BSYNC.RECONVERGENT B0 ;  /* 0x0000000000007941 */ /* 0x000fea0003800200 */
.L_x_1585:
[----:B------:R-:W-:-:S04]  /*cb40*/  SHF.R.U32.HI R3, RZ, 0x18, R3 ;  /* 0x00000018ff037819 */ /* 0x000fc80000011603 */
[----:B------:R-:W-:-:S05]  /*cb50*/  LOP3.LUT R3, R0, 0x80, R3, 0xf8, !PT ;  /* 0x0000008000037812 */ /* 0x000fca00078ef803 */
[----:B------:R-:W-:Y:S01]  /*cb60*/  STG.E.U8 desc[UR36][R16.64], R3 ;  /* 0x0000000310007986 */ /* 0x000fe2000c101124 */
[----:B------:R-:W-:Y:S05]  /*cb70*/  EXIT ;  /* 0x000000000000794d */ /* 0x000fea0003800000 */
.L_x_1579:
[----:B------:R-:W0:Y:S01]  /*cb80*/  F2F.F32.F64 R0, R4 ;  /* 0x0000000400007310 */ /* 0x000e220000301000 */
[----:B------:R-:W-:-:S14]  /*cb90*/  DSETP.GEU.AND P0, PT, |R4|, UR6, PT ;  /* 0x0000000604007e2a */ /* 0x000fdc000bf0e200 */
[----:B0-----:R-:W-:-:S05]  /*cba0*/  @!P0 FMUL R0, R0, 1.175494350822287508e-38 ;  /* 0x0080000000008820 */ /* 0x001fca0000400000 */
[----:B------:R-:W-:-:S05]  /*cbb0*/  F2FP.BF16.F32.PACK_AB R0, RZ, R0 ;  /* 0x00000000ff00723e */ /* 0x000fca00000010ff */
[----:B------:R-:W-:Y:S01]  /*cbc0*/  STG.E.U16 desc[UR36][R16.64], R0 ;  /* 0x0000000010007986 */ /* 0x000fe2000c101524 */
[----:B------:R-:W-:Y:S05]  /*cbd0*/  EXIT ;  /* 0x000000000000794d */ /* 0x000fea0003800000 */
.L_x_1588:
        /* <DEDUP_REMOVED lines=10> */
.L_x_1974:


//--------------------- .text._ZN2at6native27unrolled_elementwise_kernelIZZZNS0_46_GLOBAL__N__5fd40885_13_AmpKernels_cu_3810c27339_amp_non_finite_check_and_unscale_cuda_ERNS_6TensorES4_RKS3_ENKUlvE_clEvENKUlvE_clEvEUldE_St5arrayIPcLm2EELi4E23TrivialOffsetCalculatorILi1EjESE_NS0_6memory12LoadWithCastILi1EEENSF_13StoreWithCastILi1EEEEEviT_T0_T2_T3_T4_T5_ --------------------------
	.section	.text._ZN2at6native27unrolled_elementwise_kernelIZZZNS0_46_GLOBAL__N__5fd40885_13_AmpKernels_cu_3810c27339_amp_non_finite_check_and_unscale_cuda_ERNS_6TensorES4_RKS3_ENKUlvE_clEvENKUlvE_clEvEUldE_St5arrayIPcLm2EELi4E23TrivialOffsetCalculatorILi1EjESE_NS0_6memory12LoadWithCastILi1EEENSF_13StoreWithCastILi1EEEEEviT_T0_T2_T3_T4_T5_,"ax",@progbits
	.align	128
        .global         _ZN2at6native27unrolled_elementwise_kernelIZZZNS0_46_GLOBAL__N__5fd40885_13_AmpKernels_cu_3810c27339_amp_non_finite_check_and_unscale_cuda_ERNS_6TensorES4_RKS3_ENKUlvE_clEvENKUlvE_clEvEUldE_St5arrayIPcLm2EELi4E23TrivialOffsetCalculatorILi1EjESE_NS0_6memory12LoadWithCastILi1EEENSF_13StoreWithCastILi1EEEEEviT_T0_T2_T3_T4_T5_
        .type           _ZN2at6native27unrolled_elementwise_kernelIZZZNS0_46_GLOBAL__N__5fd40885_13_AmpKernels_cu_3810c27339_amp_non_finite_check_and_unscale_cuda_ERNS_6TensorES4_RKS3_ENKUlvE_clEvENKUlvE_clEvEUldE_St5arrayIPcLm2EELi4E23TrivialOffsetCalculatorILi1EjESE_NS0_6memory12LoadWithCastILi1EEENSF_13StoreWithCastILi1EEEEEviT_T0_T2_T3_T4_T5_,@function
        .size           _ZN2at6native27unrolled_elementwise_kernelIZZZNS0_46_GLOBAL__N__5fd40885_13_AmpKernels_cu_3810c27339_amp_non_finite_check_and_unscale_cuda_ERNS_6TensorES4_RKS3_ENKUlvE_clEvENKUlvE_clEvEUldE_St5arrayIPcLm2EELi4E23TrivialOffsetCalculatorILi1EjESE_NS0_6memory12LoadWithCastILi1EEENSF_13StoreWithCastILi1EEEEEviT_T0_T2_T3_T4_T5_,(.L_x_1975 - _ZN2at6native27unrolled_elementwise_kernelIZZZNS0_46_GLOBAL__N__5fd40885_13_AmpKernels_cu_3810c27339_amp_non_finite_check_and_unscale_cuda_ERNS_6TensorES4_RKS3_ENKUlvE_clEvENKUlvE_clEvEUldE_St5arrayIPcLm2EELi4E23TrivialOffsetCalculatorILi1EjESE_NS0_6memory12LoadWithCastILi1EEENSF_13StoreWithCastILi1EEEEEviT_T0_T2_T3_T4_T5_)
        .other          _ZN2at6native27unrolled_elementwise_kernelIZZZNS0_46_GLOBAL__N__5fd40885_13_AmpKernels_cu_3810c27339_amp_non_finite_check_and_unscale_cuda_ERNS_6TensorES4_RKS3_ENKUlvE_clEvENKUlvE_clEvEUldE_St5arrayIPcLm2EELi4E23TrivialOffsetCalculatorILi1EjESE_NS0_6memory12LoadWithCastILi1EEENSF_13StoreWithCastILi1EEEEEviT_T0_T2_T3_T4_T5_,@"STO_CUDA_ENTRY STV_DEFAULT"
_ZN2at6native27unrolled_elementwise_kernelIZZZNS0_46_GLOBAL__N__5fd40885_13_AmpKernels_cu_3810c27339_amp_non_finite_check_and_unscale_cuda_ERNS_6TensorES4_RKS3_ENKUlvE_clEvENKUlvE_clEvEUldE_St5arrayIPcLm2EELi4E23TrivialOffsetCalculatorILi1EjESE_NS0_6memory12LoadWithCastILi1EEENSF_13StoreWithCastILi1EEEEEviT_T0_T2_T3_T4_T5_:
.text._ZN2at6native27unrolled_elementwise_kernelIZZZNS0_46_GLOBAL__N__5fd40885_13_AmpKernels_cu_3810c27339_amp_non_finite_check_and_unscale_cuda_ERNS_6TensorES4_RKS3_ENKUlvE_clEvENKUlvE_clEvEUldE_St5arrayIPcLm2EELi4E23TrivialOffsetCalculatorILi1EjESE_NS0_6memory12LoadWithCastILi1EEENSF_13StoreWithCastILi1EEEEEviT_T0_T2_T3_T4_T5_:
[----:B------:R-:W0:Y:S01]  /*0000*/  LDC R1, c[0x0][0x37c] ;  /* 0x0000df00ff017b82 */ /* 0x000e220000000800 */
[----:B------:R-:W1:Y:S07]  /*0010*/  S2R R18, SR_CTAID.X ;  /* 0x0000000000127919 */ /* 0x000e6e0000002500 */
[----:B------:R-:W1:Y:S01]  /*0020*/  LDC R19, c[0x0][0x380] ;  /* 0x0000e000ff137b82 */ /* 0x000e620000000800 */
[----:B------:R-:W2:Y:S01]  /*0030*/  LDCU.64 UR36, c[0x0][0x358] ;  /* 0x00006b00ff2477ac */ /* 0x000ea20008000a00 */
[----:B------:R-:W-:Y:S01]  /*0040*/  BSSY.RECONVERGENT B7, `(.L_x_1589) ;  /* 0x00000fa000077945 */ /* 0x000fe20003800200 */
[----:B------:R-:W3:Y:S01]  /*0050*/  S2R R2, SR_TID.X ;  /* 0x0000000000027919 */ /* 0x000ee20000002100 */
[----:B------:R-:W-:Y:S01]  /*0060*/  CS2R R28, SRZ ;  /* 0x00000000001c7805 */ /* 0x000fe2000001ff00 */
        /* <DEDUP_REMOVED lines=26> */
.L_x_1595:
[----:B------:R-:W2:Y:S02]  /*0210*/  LDG.E.U8 R2, desc[UR36][R2.64] ;  /* 0x0000002402027981 */ /* 0x000ea4000c1e1100 */
[----:B--2---:R0:W1:Y:S01]  /*0220*/  I2F.F64.U16 R28, R2 ;  /* 0x00000002001c7312 */ /* 0x0040620000101800 */
[----:B------:R-:W-:Y:S05]  /*0230*/  BRA `(.L_x_1597) ;  /* 0x0000000c00607947 */ /* 0x000fea0003800000 */
.L_x_1594:
        /* <DEDUP_REMOVED lines=9> */
.L_x_1599:
[----:B------:R-:W2:Y:S02]  /*02d0*/  LDG.E R2, desc[UR36][R2.64] ;  /* 0x0000002402027981 */ /* 0x000ea4000c1e1900 */
[----:B--2---:R1:W2:Y:S01]  /*02e0*/  I2F.F64 R28, R2 ;  /* 0x00000002001c7312 */ /* 0x0042a20000201c00 */
[----:B------:R-:W-:Y:S05]  /*02f0*/  BRA `(.L_x_1597) ;  /* 0x0000000c00307947 */ /* 0x000fea0003800000 */
.L_x_1598:
[----:B------:R-:W2:Y:S02]  /*0300*/  LDG.E.U16 R2, desc[UR36][R2.64] ;  /* 0x0000002402027981 */ /* 0x000ea4000c1e1500 */
[----:B--2---:R3:W4:Y:S01]  /*0310*/  I2F.F64.S16 R28, R2 ;  /* 0x00000002001c7312 */ /* 0x0047220000101c00 */
[----:B------:R-:W-:Y:S05]  /*0320*/  BRA `(.L_x_1597) ;  /* 0x0000000c00247947 */ /* 0x000fea0003800000 */
.L_x_1593:
        /* <DEDUP_REMOVED lines=10> */
.L_x_1601:
[----:B------:R-:W2:Y:S02]  /*03d0*/  LDG.E.U16 R0, desc[UR36][R2.64] ;  /* 0x0000002402007981 */ /* 0x000ea4000c1e1500 */
[----:B--2---:R-:W-:-:S05]  /*03e0*/  HADD2.F32 R0, -RZ, R0.H0_H0 ;  /* 0x20000000ff007230 */ /* 0x004fca0000004100 */
[----:B------:R-:W-:-:S04]  /*03f0*/  FMUL.FTZ R0, R0, 1 ;  /* 0x3f80000000007820 */ /* 0x000fc80000410000 */
[----:B------:R0:W1:Y:S01]  /*0400*/  F2F.F64.F32 R28, R0 ;  /* 0x00000000001c7310 */ /* 0x0000620000201800 */
[----:B------:R-:W-:Y:S05]  /*0410*/  BRA `(.L_x_1597) ;  /* 0x0000000800e87947 */ /* 0x000fea0003800000 */
.L_x_1600:
        /* <DEDUP_REMOVED lines=10> */
.L_x_1603:
[----:B------:R-:W2:Y:S02]  /*04c0*/  LDG.E.U16 R2, desc[UR36][R2.64] ;  /* 0x0000002402027981 */ /* 0x000ea4000c1e1500 */
[----:B--2---:R-:W-:-:S05]  /*04d0*/  HADD2.F32 R0, -RZ, R2.H0_H0 ;  /* 0x20000002ff007230 */ /* 0x004fca0000004100 */
[----:B------:R-:W-:-:S04]  /*04e0*/  FMUL.FTZ R0, R0, 1 ;  /* 0x3f80000000007820 */ /* 0x000fc80000410000 */
[----:B------:R0:W1:Y:S01]  /*04f0*/  F2F.F64.F32 R28, R0 ;  /* 0x00000000001c7310 */ /* 0x0000620000201800 */
[----:B------:R-:W-:Y:S05]  /*0500*/  BRA `(.L_x_1597) ;  /* 0x0000000800ac7947 */ /* 0x000fea0003800000 */
.L_x_1602:
[----:B------:R0:W5:Y:S01]  /*0510*/  LDG.E.64 R28, desc[UR36][R2.64] ;  /* 0x00000024021c7981 */ /* 0x000162000c1e1b00 */
[----:B------:R-:W-:Y:S05]  /*0520*/  BRA `(.L_x_1597) ;  /* 0x0000000800a47947 */ /* 0x000fea0003800000 */
.L_x_1592:
        /* <DEDUP_REMOVED lines=13> */
.L_x_1606:
[----:B------:R0:W5:Y:S01]  /*0600*/  LDG.E.64 R28, desc[UR36][R2.64] ;  /* 0x00000024021c7981 */ /* 0x000162000c1e1b00 */
[----:B------:R-:W-:Y:S05]  /*0610*/  BRA `(.L_x_1597) ;  /* 0x0000000800687947 */ /* 0x000fea0003800000 */
.L_x_1605:
        /* <DEDUP_REMOVED lines=23> */
[----:B------:R-:W-:-:S05]  /*0790*/  LOP3.LUT R5, R5, 0x80000000, R0, 0xf8, !PT ;  /* 0x8000000005057812 */ /* 0x000fca00078ef800 */
[----:B------:R-:W-:-:S04]  /*07a0*/  FMUL.FTZ R5, R5, 1 ;  /* 0x3f80000005057820 */ /* 0x000fc80000410000 */
[----:B------:R0:W1:Y:S01]  /*07b0*/  F2F.F64.F32 R28, R5 ;  /* 0x00000005001c7310 */ /* 0x0000620000201800 */
[----:B------:R-:W-:Y:S05]  /*07c0*/  BRA `(.L_x_1597) ;  /* 0x0000000400fc7947 */ /* 0x000fea0003800000 */
.L_x_1608:
        /* <DEDUP_REMOVED lines=14> */
.L_x_1607:
[----:B------:R-:W2:Y:S02]  /*08b0*/  LDG.E.U16 R0, desc[UR36][R2.64] ;  /* 0x0000002402007981 */ /* 0x000ea4000c1e1500 */
[----:B--2---:R-:W-:-:S04]  /*08c0*/  IMAD.U32 R0, R0, 0x10000, RZ ;  /* 0x0001000000007824 */ /* 0x004fc800078e00ff */
[----:B------:R-:W-:-:S04]  /*08d0*/  FMUL.FTZ R0, R0, 1 ;  /* 0x3f80000000007820 */ /* 0x000fc80000410000 */
[----:B------:R0:W1:Y:S01]  /*08e0*/  F2F.F64.F32 R28, R0 ;  /* 0x00000000001c7310 */ /* 0x0000620000201800 */
[----:B------:R-:W-:Y:S05]  /*08f0*/  BRA `(.L_x_1597) ;  /* 0x0000000400b07947 */ /* 0x000fea0003800000 */
.L_x_1604:
        /* <DEDUP_REMOVED lines=11> */
.L_x_1611:
        /* <DEDUP_REMOVED lines=21> */
.L_x_1613:
[----:B------:R-:W-:Y:S05]  /*0b00*/  BSYNC.RECONVERGENT B0 ;  /* 0x0000000000007941 */ /* 0x000fea0003800200 */
.L_x_1612:
[----:B------:R-:W-:Y:S01]  /*0b10*/  IMAD.SHL.U32 R0, R0, 0x100000, RZ ;  /* 0x0010000000007824 */ /* 0x000fe200078e00ff */
[----:B------:R-:W-:-:S04]  /*0b20*/  LEA R2, R2, 0x3b800000, 0x17 ;  /* 0x3b80000002027811 */ /* 0x000fc800078eb8ff */
[----:B------:R-:W-:-:S05]  /*0b30*/  LOP3.LUT R0, R2, R0, R7, 0xfe, !PT ;  /* 0x0000000002007212 */ /* 0x000fca00078efe07 */
[----:B------:R-:W-:-:S04]  /*0b40*/  FMUL.FTZ R0, R0, 1 ;  /* 0x3f80000000007820 */ /* 0x000fc80000410000 */
[----:B------:R0:W1:Y:S01]  /*0b50*/  F2F.F64.F32 R28, R0 ;  /* 0x00000000001c7310 */ /* 0x0000620000201800 */
[----:B------:R-:W-:Y:S05]  /*0b60*/  BRA `(.L_x_1597) ;  /* 0x0000000400147947 */ /* 0x000fea0003800000 */
.L_x_1610:
        /* <DEDUP_REMOVED lines=21> */
.L_x_1615:
[----:B------:R-:W-:Y:S05]  /*0cc0*/  BSYNC.RECONVERGENT B0 ;  /* 0x0000000000007941 */ /* 0x000fea0003800200 */
.L_x_1614:
[----:B------:R-:W-:Y:S01]  /*0cd0*/  IMAD.SHL.U32 R0, R0, 0x200000, RZ ;  /* 0x0020000000007824 */ /* 0x000fe200078e00ff */
[----:B------:R-:W-:-:S04]  /*0ce0*/  LEA R2, R2, 0x37800000, 0x17 ;  /* 0x3780000002027811 */ /* 0x000fc800078eb8ff */
[----:B------:R-:W-:-:S05]  /*0cf0*/  LOP3.LUT R0, R2, R0, R7, 0xfe, !PT ;  /* 0x0000000002007212 */ /* 0x000fca00078efe07 */
[----:B------:R-:W-:-:S04]  /*0d00*/  FMUL.FTZ R0, R0, 1 ;  /* 0x3f80000000007820 */ /* 0x000fc80000410000 */
[----:B------:R0:W1:Y:S01]  /*0d10*/  F2F.F64.F32 R28, R0 ;  /* 0x00000000001c7310 */ /* 0x0000620000201800 */
[----:B------:R-:W-:Y:S05]  /*0d20*/  BRA `(.L_x_1597) ;  /* 0x0000000000a47947 */ /* 0x000fea0003800000 */
.L_x_1609:
[----:B------:R-:W-:-:S09]  /*0d30*/  UISETP.NE.AND UP0, UPT, UR4, 0x1c, UPT ;  /* 0x0000001c0400788c */ /* 0x000fd2000bf05270 */
[----:B------:R-:W-:Y:S05]  /*0d40*/  BRA.U !UP0, `(.L_x_1616) ;  /* 0x0000000108947547 */ /* 0x000fea000b800000 */
[----:B------:R-:W-:-:S09]  /*0d50*/  UISETP.NE.AND UP0, UPT, UR4, 0x1d, UPT ;  /* 0x0000001d0400788c */ /* 0x000fd2000bf05270 */
[----:B------:R-:W-:Y:S05]  /*0d60*/  BRA.U !UP0, `(.L_x_1617) ;  /* 0x0000000108807547 */ /* 0x000fea000b800000 */
[----:B------:R-:W-:-:S09]  /*0d70*/  UISETP.NE.AND UP0, UPT, UR4, 0x2c, UPT ;  /* 0x0000002c0400788c */ /* 0x000fd2000bf05270 */
[----:B------:R-:W-:Y:S05]  /*0d80*/  BRA.U !UP0, `(.L_x_1618) ;  /* 0x0000000108487547 */ /* 0x000fea000b800000 */
.L_x_1596:
        /* <DEDUP_REMOVED lines=16> */
.L_x_1619:
[----:B------:R-:W-:Y:S01]  /*0e90*/  CS2R R28, SRZ ;  /* 0x00000000001c7805 */ /* 0x000fe2000001ff00 */
[----:B------:R-:W-:Y:S06]  /*0ea0*/  BRA `(.L_x_1597) ;  /* 0x0000000000447947 */ /* 0x000fec0003800000 */
.L_x_1618:
[----:B------:R-:W2:Y:S01]  /*0eb0*/  LDG.E.U8 R0, desc[UR36][R2.64] ;  /* 0x0000002402007981 */ /* 0x000ea2000c1e1100 */
[----:B------:R-:W-:Y:S02]  /*0ec0*/  IMAD.MOV.U32 R28, RZ, RZ, 0x0 ;  /* 0x00000000ff1c7424 */ /* 0x000fe400078e00ff */
[----:B------:R-:W-:Y:S01]  /*0ed0*/  IMAD.MOV.U32 R29, RZ, RZ, 0x38000000 ;  /* 0x38000000ff1d7424 */ /* 0x000fe200078e00ff */
[----:B--2---:R-:W-:-:S13]  /*0ee0*/  ISETP.NE.AND P0, PT, R0, RZ, PT ;  /* 0x000000ff0000720c */ /* 0x004fda0003f05270 */
[----:B------:R-:W-:Y:S05]  /*0ef0*/  @!P0 BRA `(.L_x_1597) ;  /* 0x0000000000308947 */ /* 0x000fea0003800000 */
[----:B------:R-:W-:-:S13]  /*0f00*/  ISETP.NE.AND P0, PT, R0, 0xff, PT ;  /* 0x000000ff0000780c */ /* 0x000fda0003f05270 */
[----:B------:R-:W-:Y:S02]  /*0f10*/  @P0 IMAD.SHL.U32 R0, R0, 0x800000, RZ ;  /* 0x0080000000000824 */ /* 0x000fe400078e00ff */
[----:B------:R-:W-:Y:S02]  /*0f20*/  @!P0 IMAD.MOV.U32 R28, RZ, RZ, 0x20000000 ;  /* 0x20000000ff1c8424 */ /* 0x000fe400078e00ff */
[----:B------:R-:W-:Y:S02]  /*0f30*/  @!P0 IMAD.MOV.U32 R29, RZ, RZ, 0x7ff80000 ;  /* 0x7ff80000ff1d8424 */ /* 0x000fe400078e00ff */
[----:B------:R-:W-:-:S04]  /*0f40*/  @P0 FMUL.FTZ R0, R0, 1 ;  /* 0x3f80000000000820 */ /* 0x000fc80000410000 */
[----:B------:R0:W1:Y:S01]  /*0f50*/  @P0 F2F.F64.F32 R28, R0 ;  /* 0x00000000001c0310 */ /* 0x0000620000201800 */
[----:B------:R-:W-:Y:S05]  /*0f60*/  BRA `(.L_x_1597) ;  /* 0x0000000000147947 */ /* 0x000fea0003800000 */
.L_x_1617:
[----:B------:R-:W2:Y:S02]  /*0f70*/  LDG.E.64 R28, desc[UR36][R2.64] ;  /* 0x00000024021c7981 */ /* 0x000ea4000c1e1b00 */
[----:B--2---:R-:W0:Y:S01]  /*0f80*/  I2F.F64.U64 R28, R28 ;  /* 0x0000001c001c7312 */ /* 0x004e220000301800 */
[----:B------:R-:W-:Y:S05]  /*0f90*/  BRA `(.L_x_1597) ;  /* 0x0000000000087947 */ /* 0x000fea0003800000 */
.L_x_1616:
[----:B------:R-:W2:Y:S02]  /*0fa0*/  LDG.E R2, desc[UR36][R2.64] ;  /* 0x0000002402027981 */ /* 0x000ea4000c1e1900 */
[----:B--2---:R0:W1:Y:S02]  /*0fb0*/  I2F.F64.U32 R28, R2 ;  /* 0x00000002001c7312 */ /* 0x0040640000201800 */
.L_x_1597:
[----:B------:R-:W-:Y:S05]  /*0fc0*/  BSYNC.RECONVERGENT B6 ;  /* 0x0000000000067941 */ /* 0x000fea0003800200 */
.L_x_1591:
[----:B01-3--:R-:W-:-:S07]  /*0fd0*/  VIADD R2, R23, 0x80 ;  /* 0x0000008017027836 */ /* 0x00bfce0000000000 */
.L_x_1590:
[----:B------:R-:W-:Y:S05]  /*0fe0*/  BSYNC.RECONVERGENT B7 ;  /* 0x0000000000077941 */ /* 0x000fea0003800200 */
.L_x_1589:
[----:B------:R-:W-:Y:S01]  /*0ff0*/  ISETP.GE.AND P0, PT, R2, R19, PT ;  /* 0x000000130200720c */ /* 0x000fe20003f06270 */
[----:B------:R-:W-:Y:S01]  /*1000*/  BSSY.RECONVERGENT B7, `(.L_x_1620) ;  /* 0x00000f6000077945 */ /* 0x000fe20003800200 */
[----:B------:R-:W-:-:S11]  /*1010*/  CS2R R26, SRZ ;  /* 0x00000000001a7805 */ /* 0x000fd6000001ff00 */
[----:B------:R-:W-:Y:S05]  /*1020*/  @P0 BRA `(.L_x_1621) ;  /* 0x0000000c00cc0947 */ /* 0x000fea0003800000 */
        /* <DEDUP_REMOVED lines=18> */
[----:B------:R-:W3:Y:S02]  /*1150*/  LDG.E.S8 R4, desc[UR36][R4.64] ;  /* 0x0000002404047981 */ /* 0x000ee4000c1e1300 */
[----:B---3--:R0:W1:Y:S01]  /*1160*/  I2F.F64.S16 R26, R4 ;  /* 0x00000004001a7312 */ /* 0x0080620000101c00 */
[----:B------:R-:W-:Y:S05]  /*1170*/  BRA `(.L_x_1628) ;  /* 0x0000000c00707947 */ /* 0x000fea0003800000 */
.L_x_1626:
[----:B------:R-:W3:Y:S02]  /*1180*/  LDG.E.U8 R4, desc[UR36][R4.64] ;  /* 0x0000002404047981 */ /* 0x000ee4000c1e1100 */
[----:B---3--:R0:W1:Y:S01]  /*1190*/  I2F.F64.U16 R26, R4 ;  /* 0x00000004001a7312 */ /* 0x0080620000101800 */
[----:B------:R-:W-:Y:S05]  /*11a0*/  BRA `(.L_x_1628) ;  /* 0x0000000c00647947 */ /* 0x000fea0003800000 */
.L_x_1625:
[----:B------:R-:W-:-:S09]  /*11b0*/  UISETP.NE.AND UP0, UPT, UR4, 0x2, UPT ;  /* 0x000000020400788c */ /* 0x000fd2000bf05270 */
[----:B------:R-:W-:Y:S05]  /*11c0*/  BRA.U !UP0, `(.L_x_1629) ;  /* 0x0000000108287547 */ /* 0x000fea000b800000 */
[----:B------:R-:W-:-:S09]  /*11d0*/  UISETP.NE.AND UP0, UPT, UR4, 0x3, UPT ;  /* 0x000000030400788c */ /* 0x000fd2000bf05270 */
[----:B------:R-:W-:Y:S05]  /*11e0*/  BRA.U !UP0, `(.L_x_1630) ;  /* 0x0000000108147547 */ /* 0x000fea000b800000 */
[----:B------:R-:W-:-:S09]  /*11f0*/  UISETP.NE.AND UP0, UPT, UR4, 0x4, UPT ;  /* 0x000000040400788c */ /* 0x000fd2000bf05270 */
[----:B------:R-:W-:Y:S05]  /*1200*/  BRA.U UP0, `(.L_x_1627) ;  /* 0x0000000900f07547 */ /* 0x000fea000b800000 */
[----:B------:R-:W3:Y:S02]  /*1210*/  LDG.E.64 R26, desc[UR36][R4.64] ;  /* 0x00000024041a7981 */ /* 0x000ee4000c1e1b00 */
[----:B---3--:R-:W0:Y:S01]  /*1220*/  I2F.F64.S64 R26, R26 ;  /* 0x0000001a001a7312 */ /* 0x008e220000301c00 */
[----:B------:R-:W-:Y:S05]  /*1230*/  BRA `(.L_x_1628) ;  /* 0x0000000c00407947 */ /* 0x000fea0003800000 */
.L_x_1630:
[----:B------:R-:W3:Y:S02]  /*1240*/  LDG.E R4, desc[UR36][R4.64] ;  /* 0x0000002404047981 */ /* 0x000ee4000c1e1900 */
[----:B---3--:R0:W1:Y:S01]  /*1250*/  I2F.F64 R26, R4 ;  /* 0x00000004001a7312 */ /* 0x0080620000201c00 */
[----:B------:R-:W-:Y:S05]  /*1260*/  BRA `(.L_x_1628) ;  /* 0x0000000c00347947 */ /* 0x000fea0003800000 */
.L_x_1629:
[----:B------:R-:W3:Y:S02]  /*1270*/  LDG.E.U16 R4, desc[UR36][R4.64] ;  /* 0x0000002404047981 */ /* 0x000ee4000c1e1500 */
[----:B---3--:R0:W1:Y:S01]  /*1280*/  I2F.F64.S16 R26, R4 ;  /* 0x00000004001a7312 */ /* 0x0080620000101c00 */
[----:B------:R-:W-:Y:S05]  /*1290*/  BRA `(.L_x_1628) ;  /* 0x0000000c00287947 */ /* 0x000fea0003800000 */
.L_x_1624:
[----:B------:R-:W-:-:S09]  /*12a0*/  UISETP.GT.AND UP0, UPT, UR4, 0x6, UPT ;  /* 0x000000060400788c */ /* 0x000fd2000bf04270 */
[----:B------:R-:W-:Y:S05]  /*12b0*/  BRA.U UP0, `(.L_x_1631) ;  /* 0x0000000100347547 */ /* 0x000fea000b800000 */
[----:B------:R-:W-:-:S09]  /*12c0*/  UISETP.NE.AND UP0, UPT, UR4, 0x5, UPT ;  /* 0x000000050400788c */ /* 0x000fd2000bf05270 */
[----:B------:R-:W-:Y:S05]  /*12d0*/  BRA.U !UP0, `(.L_x_1632) ;  /* 0x0000000108187547 */ /* 0x000fea000b800000 */
[----:B------:R-:W-:-:S09]  /*12e0*/  UISETP.NE.AND UP0, UPT, UR4, 0x6, UPT ;  /* 0x000000060400788c */ /* 0x000fd2000bf05270 */
[----:B------:R-:W-:Y:S05]  /*12f0*/  BRA.U UP0, `(.L_x_1627) ;  /* 0x0000000900b47547 */ /* 0x000fea000b800000 */
[----:B------:R-:W3:Y:S02]  /*1300*/  LDG.E R26, desc[UR36][R4.64] ;  /* 0x00000024041a7981 */ /* 0x000ee4000c1e1900 */
[----:B---3--:R-:W-:-:S06]  /*1310*/  FMUL.FTZ R26, R26, 1 ;  /* 0x3f8000001a1a7820 */ /* 0x008fcc0000410000 */
[----:B------:R-:W3:Y:S01]  /*1320*/  F2F.F64.F32 R26, R26 ;  /* 0x0000001a001a7310 */ /* 0x000ee20000201800 */
[----:B------:R-:W-:Y:S05]  /*1330*/  BRA `(.L_x_1628) ;  /* 0x0000000c00007947 */ /* 0x000fea0003800000 */
.L_x_1632:
[----:B------:R-:W3:Y:S02]  /*1340*/  LDG.E.U16 R0, desc[UR36][R4.64] ;  /* 0x0000002404007981 */ /* 0x000ee4000c1e1500 */
[----:B---3--:R-:W-:-:S05]  /*1350*/  HADD2.F32 R0, -RZ, R0.H0_H0 ;  /* 0x20000000ff007230 */ /* 0x008fca0000004100 */
[----:B------:R-:W-:-:S04]  /*1360*/  FMUL.FTZ R0, R0, 1 ;  /* 0x3f80000000007820 */ /* 0x000fc80000410000 */
[----:B------:R0:W1:Y:S01]  /*1370*/  F2F.F64.F32 R26, R0 ;  /* 0x00000000001a7310 */ /* 0x0000620000201800 */
[----:B------:R-:W-:Y:S05]  /*1380*/  BRA `(.L_x_1628) ;  /* 0x0000000800ec7947 */ /* 0x000fea0003800000 */
.L_x_1631:
[----:B------:R-:W-:-:S09]  /*1390*/  UISETP.NE.AND UP0, UPT, UR4, 0x7, UPT ;  /* 0x000000070400788c */ /* 0x000fd2000bf05270 */
[----:B------:R-:W-:Y:S05]  /*13a0*/  BRA.U !UP0, `(.L_x_1633) ;  /* 0x0000000108347547 */ /* 0x000fea000b800000 */
[----:B------:R-:W-:-:S09]  /*13b0*/  UISETP.NE.AND UP0, UPT, UR4, 0x8, UPT ;  /* 0x000000080400788c */ /* 0x000fd2000bf05270 */
[----:B------:R-:W-:Y:S05]  /*13c0*/  BRA.U !UP0, `(.L_x_1634) ;  /* 0x0000000108187547 */ /* 0x000fea000b800000 */
[----:B------:R-:W-:-:S09]  /*13d0*/  UISETP.NE.AND UP0, UPT, UR4, 0x9, UPT ;  /* 0x000000090400788c */ /* 0x000fd2000bf05270 */
[----:B------:R-:W-:Y:S05]  /*13e0*/  BRA.U UP0, `(.L_x_1627) ;  /* 0x0000000900787547 */ /* 0x000fea000b800000 */
[----:B------:R-:W3:Y:S02]  /*13f0*/  LDG.E R4, desc[UR36][R4.64] ;  /* 0x0000002404047981 */ /* 0x000ee4000c1e1900 */
[----:B---3--:R-:W-:-:S06]  /*1400*/  FMUL.FTZ R26, R4, 1 ;  /* 0x3f800000041a7820 */ /* 0x008fcc0000410000 */
[----:B------:R-:W0:Y:S01]  /*1410*/  F2F.F64.F32 R26, R26 ;  /* 0x0000001a001a7310 */ /* 0x000e220000201800 */
[----:B------:R-:W-:Y:S05]  /*1420*/  BRA `(.L_x_1628) ;  /* 0x0000000800c47947 */ /* 0x000fea0003800000 */
.L_x_1634:
[----:B------:R-:W3:Y:S02]  /*1430*/  LDG.E.U16 R4, desc[UR36][R4.64] ;  /* 0x0000002404047981 */ /* 0x000ee4000c1e1500 */
[----:B---3--:R-:W-:-:S05]  /*1440*/  HADD2.F32 R0, -RZ, R4.H0_H0 ;  /* 0x20000004ff007230 */ /* 0x008fca0000004100 */
[----:B------:R-:W-:-:S04]  /*1450*/  FMUL.FTZ R0, R0, 1 ;  /* 0x3f80000000007820 */ /* 0x000fc80000410000 */
[----:B------:R0:W1:Y:S01]  /*1460*/  F2F.F64.F32 R26, R0 ;  /* 0x00000000001a7310 */ /* 0x0000620000201800 */
[----:B------:R-:W-:Y:S05]  /*1470*/  BRA `(.L_x_1628) ;  /* 0x0000000800b07947 */ /* 0x000fea0003800000 */
.L_x_1633:
[----:B------:R0:W5:Y:S01]  /*1480*/  LDG.E.64 R26, desc[UR36][R4.64] ;  /* 0x00000024041a7981 */ /* 0x000162000c1e1b00 */
[----:B------:R-:W-:Y:S05]  /*1490*/  BRA `(.L_x_1628) ;  /* 0x0000000800a87947 */ /* 0x000fea0003800000 */
.L_x_1623:
        /* <DEDUP_REMOVED lines=8> */
[----:B------:R-:W3:Y:S01]  /*1520*/  LDG.E.U8 R4, desc[UR36][R4.64] ;  /* 0x0000002404047981 */ /* 0x000ee2000c1e1100 */
[----:B------:R-:W-:Y:S01]  /*1530*/  IMAD.MOV.U32 R26, RZ, RZ, RZ ;  /* 0x000000ffff1a7224 */ /* 0x000fe200078e00ff */
[----:B---3--:R-:W-:-:S04]  /*1540*/  ISETP.NE.AND P0, PT, R4, RZ, PT ;  /* 0x000000ff0400720c */ /* 0x008fc80003f05270 */
[----:B------:R-:W-:Y:S01]  /*1550*/  FSEL R27, RZ, 1.875, !P0 ;  /* 0x3ff00000ff1b7808 */ /* 0x000fe20004000000 */
[----:B------:R-:W-:Y:S08]  /*1560*/  BRA `(.L_x_1628) ;  /* 0x0000000800747947 */ /* 0x000ff00003800000 */
.L_x_1637:
[----:B------:R0:W5:Y:S01]  /*1570*/  LDG.E.64 R26, desc[UR36][R4.64] ;  /* 0x00000024041a7981 */ /* 0x000162000c1e1b00 */
[----:B------:R-:W-:Y:S05]  /*1580*/  BRA `(.L_x_1628) ;  /* 0x00000008006c7947 */ /* 0x000fea0003800000 */
.L_x_1636:
[----:B------:R-:W-:-:S09]  /*1590*/  UISETP.NE.AND UP0, UPT, UR4, 0xf, UPT ;  /* 0x0000000f0400788c */ /* 0x000fd2000bf05270 */
[----:B------:R-:W-:Y:S05]  /*15a0*/  BRA.U !UP0, `(.L_x_1638) ;  /* 0x0000000108a07547 */ /* 0x000fea000b800000 */
[----:B------:R-:W-:-:S09]  /*15b0*/  UISETP.NE.AND UP0, UPT, UR4, 0x17, UPT ;  /* 0x000000170400788c */ /* 0x000fd2000bf05270 */
[----:B------:R-:W-:Y:S05]  /*15c0*/  BRA.U !UP0, `(.L_x_1639) ;  /* 0x00000001085c7547 */ /* 0x000fea000b800000 */
[----:B------:R-:W-:-:S09]  /*15d0*/  UISETP.NE.AND UP0, UPT, UR4, 0x18, UPT ;  /* 0x000000180400788c */ /* 0x000fd2000bf05270 */
[----:B------:R-:W-:Y:S05]  /*15e0*/  BRA.U UP0, `(.L_x_1627) ;  /* 0x0000000500f87547 */ /* 0x000fea000b800000 */
[----:B------:R-:W3:Y:S01]  /*15f0*/  LDG.E.U8 R0, desc[UR36][R4.64] ;  /* 0x0000002404007981 */ /* 0x000ee2000c1e1100 */
[----:B------:R-:W-:Y:S02]  /*1600*/  IMAD.MOV.U32 R7, RZ, RZ, 0x1f ;  /* 0x0000001fff077424 */ /* 0x000fe400078e00ff */
[----:B---3--:R-:W-:-:S05]  /*1610*/  IMAD.SHL.U32 R0, R0, 0x1000000, RZ ;  /* 0x0100000000007824 */ /* 0x008fca00078e00ff */
        /* <DEDUP_REMOVED lines=18> */
.L_x_1639:
[----:B------:R-:W3:Y:S02]  /*1740*/  LDG.E.U8 R4, desc[UR36][R4.64] ;  /* 0x0000002404047981 */ /* 0x000ee4000c1e1100 */
[C---:B---3--:R-:W-:Y:S02]  /*1750*/  IMAD.SHL.U32 R0, R4.reuse, 0x2000000, RZ ;  /* 0x0200000004007824 */ /* 0x048fe400078e00ff */
        /* <DEDUP_REMOVED lines=9> */
[----:B------:R-:W-:-:S05]  /*17f0*/  LOP3.LUT R0, R0, 0x80000000, R3, 0xf8, !PT ;  /* 0x8000000000007812 */ /* 0x000fca00078ef803 */
[----:B------:R-:W-:-:S04]  /*1800*/  FMUL.FTZ R0, R0, 1 ;  /* 0x3f80000000007820 */ /* 0x000fc80000410000 */
[----:B------:R0:W1:Y:S01]  /*1810*/  F2F.F64.F32 R26, R0 ;  /* 0x00000000001a7310 */ /* 0x0000620000201800 */
[----:B------:R-:W-:Y:S05]  /*1820*/  BRA `(.L_x_1628) ;  /* 0x0000000400c47947 */ /* 0x000fea0003800000 */
.L_x_1638:
[----:B------:R-:W3:Y:S02]  /*1830*/  LDG.E.U16 R0, desc[UR36][R4.64] ;  /* 0x0000002404007981 */ /* 0x000ee4000c1e1500 */
[----:B---3--:R-:W-:-:S04]  /*1840*/  IMAD.U32 R0, R0, 0x10000, RZ ;  /* 0x0001000000007824 */ /* 0x008fc800078e00ff */
[----:B------:R-:W-:-:S04]  /*1850*/  FMUL.FTZ R0, R0, 1 ;  /* 0x3f80000000007820 */ /* 0x000fc80000410000 */
[----:B------:R0:W1:Y:S01]  /*1860*/  F2F.F64.F32 R26, R0 ;  /* 0x00000000001a7310 */ /* 0x0000620000201800 */
[----:B------:R-:W-:Y:S05]  /*1870*/  BRA `(.L_x_1628) ;  /* 0x0000000400b07947 */ /* 0x000fea0003800000 */
.L_x_1635:
        /* <DEDUP_REMOVED lines=8> */
[----:B------:R-:W3:Y:S02]  /*1900*/  LDG.E.U16 R4, desc[UR36][R4.64] ;  /* 0x0000002404047981 */ /* 0x000ee4000c1e1500 */
[----:B---3--:R0:W1:Y:S01]  /*1910*/  I2F.F64.U16 R26, R4 ;  /* 0x00000004001a7312 */ /* 0x0080620000101800 */
[----:B------:R-:W-:Y:S05]  /*1920*/  BRA `(.L_x_1628) ;  /* 0x0000000400847947 */ /* 0x000fea0003800000 */
.L_x_1642:
[----:B------:R-:W3:Y:S01]  /*1930*/  LDG.E.U8 R4, desc[UR36][R4.64] ;  /* 0x0000002404047981 */ /* 0x000ee2000c1e1100 */
[----:B------:R-:W-:Y:S02]  /*1940*/  CS2R R26, SRZ ;  /* 0x00000000001a7805 */ /* 0x000fe4000001ff00 */
[----:B---3--:R-:W-:-:S13]  /*1950*/  ISETP.NE.AND P0, PT, R4, RZ, PT ;  /* 0x000000ff0400720c */ /* 0x008fda0003f05270 */
        /* <DEDUP_REMOVED lines=18> */
.L_x_1644:
[----:B------:R-:W-:Y:S05]  /*1a80*/  BSYNC.RECONVERGENT B0 ;  /* 0x0000000000007941 */ /* 0x000fea0003800200 */
.L_x_1643:
[----:B------:R-:W-:Y:S01]  /*1a90*/  IMAD.SHL.U32 R0, R0, 0x100000, RZ ;  /* 0x0010000000007824 */ /* 0x000fe200078e00ff */
[----:B------:R-:W-:-:S04]  /*1aa0*/  LEA R3, R3, 0x3b800000, 0x17 ;  /* 0x3b80000003037811 */ /* 0x000fc800078eb8ff */
[----:B------:R-:W-:-:S05]  /*1ab0*/  LOP3.LUT R0, R3, R0, R7, 0xfe, !PT ;  /* 0x0000000003007212 */ /* 0x000fca00078efe07 */
[----:B------:R-:W-:-:S04]  /*1ac0*/  FMUL.FTZ R0, R0, 1 ;  /* 0x3f80000000007820 */ /* 0x000fc80000410000 */
[----:B------:R0:W1:Y:S01]  /*1ad0*/  F2F.F64.F32 R26, R0 ;  /* 0x00000000001a7310 */ /* 0x0000620000201800 */
[----:B------:R-:W-:Y:S05]  /*1ae0*/  BRA `(.L_x_1628) ;  /* 0x0000000400147947 */ /* 0x000fea0003800000 */
.L_x_1641:
        /* <DEDUP_REMOVED lines=21> */
.L_x_1646:
[----:B------:R-:W-:Y:S05]  /*1c40*/  BSYNC.RECONVERGENT B0 ;  /* 0x0000000000007941 */ /* 0x000fea0003800200 */
.L_x_1645:
[----:B------:R-:W-:Y:S01]  /*1c50*/  IMAD.SHL.U32 R0, R0, 0x200000, RZ ;  /* 0x0020000000007824 */ /* 0x000fe200078e00ff */
[----:B------:R-:W-:-:S04]  /*1c60*/  LEA R3, R3, 0x37800000, 0x17 ;  /* 0x3780000003037811 */ /* 0x000fc800078eb8ff */
[----:B------:R-:W-:-:S05]  /*1c70*/  LOP3.LUT R0, R3, R0, R7, 0xfe, !PT ;  /* 0x0000000003007212 */ /* 0x000fca00078efe07 */
[----:B------:R-:W-:-:S04]  /*1c80*/  FMUL.FTZ R0, R0, 1 ;  /* 0x3f80000000007820 */ /* 0x000fc80000410000 */
[----:B------:R0:W1:Y:S01]  /*1c90*/  F2F.F64.F32 R26, R0 ;  /* 0x00000000001a7310 */ /* 0x0000620000201800 */
[----:B------:R-:W-:Y:S05]  /*1ca0*/  BRA `(.L_x_1628) ;  /* 0x0000000000a47947 */ /* 0x000fea0003800000 */
.L_x_1640:
        /* <DEDUP_REMOVED lines=8> */
[----:B------:R-:W-:Y:S01]  /*1d30*/  IMAD.MOV.U32 R27, RZ, RZ, 0x38000000 ;  /* 0x38000000ff1b7424 */ /* 0x000fe200078e00ff */
[----:B---3--:R-:W-:-:S13]  /*1d40*/  ISETP.NE.AND P0, PT, R0, RZ, PT ;  /* 0x000000ff0000720c */ /* 0x008fda0003f05270 */
        /* <DEDUP_REMOVED lines=8> */
.L_x_1627:
[----:B------:R-:W-:Y:S01]  /*1dd0*/  MOV R14, 0x120 ;  /* 0x00000120000e7802 */ /* 0x000fe20000000f00 */
[----:B------:R-:W0:Y:S01]  /*1de0*/  LDCU.64 UR4, c[0x4][0x110] ;  /* 0x01002200ff0477ac */ /* 0x000e220008000a00 */
[----:B------:R-:W-:Y:S02]  /*1df0*/  IMAD.MOV.U32 R8, RZ, RZ, 0x4e ;  /* 0x0000004eff087424 */ /* 0x000fe400078e00ff */
[----:B------:R-:W-:Y:S01]  /*1e00*/  IMAD.MOV.U32 R12, RZ, RZ, 0x1 ;  /* 0x00000001ff0c7424 */ /* 0x000fe200078e00ff */
[----:B------:R-:W1:Y:S01]  /*1e10*/  LDCU.64 UR6, c[0x4][0x118] ;  /* 0x01002300ff0677ac */ /* 0x000e620008000a00 */
[----:B------:R-:W3:Y:S01]  /*1e20*/  LDC.64 R14, c[0x4][R14] ;  /* 0x010000000e0e7b82 */ /* 0x000ee20000000a00 */
[----:B------:R-:W-:Y:S01]  /*1e30*/  IMAD.MOV.U32 R13, RZ, RZ, RZ ;  /* 0x000000ffff0d7224 */ /* 0x000fe200078e00ff */
[----:B------:R-:W2:Y:S01]  /*1e40*/  LDCU.64 UR8, c[0x4][URZ] ;  /* 0x01000000ff0877ac */ /* 0x000ea20008000a00 */
[----:B0-----:R-:W-:Y:S02]  /*1e50*/  IMAD.U32 R4, RZ, RZ, UR4 ;  /* 0x00000004ff047e24 */ /* 0x001fe4000f8e00ff */
[----:B------:R-:W-:-:S02]  /*1e60*/  IMAD.U32 R5, RZ, RZ, UR5 ;  /* 0x00000005ff057e24 */ /* 0x000fc4000f8e00ff */
[----:B-1----:R-:W-:Y:S02]  /*1e70*/  IMAD.U32 R6, RZ, RZ, UR6 ;  /* 0x00000006ff067e24 */ /* 0x002fe4000f8e00ff */
[----:B------:R-:W-:Y:S02]  /*1e80*/  IMAD.U32 R7, RZ, RZ, UR7 ;  /* 0x00000007ff077e24 */ /* 0x000fe4000f8e00ff */
[----:B--2---:R-:W-:Y:S02]  /*1e90*/  IMAD.U32 R10, RZ, RZ, UR8 ;  /* 0x00000008ff0a7e24 */ /* 0x004fe4000f8e00ff */
[----:B------:R-:W-:-:S07]  /*1ea0*/  IMAD.U32 R11, RZ, RZ, UR9 ;  /* 0x00000009ff0b7e24 */ /* 0x000fce000f8e00ff */
[----:B------:R-:W-:-:S07]  /*1eb0*/  LEPC R20, `(.L_x_1649) ;  /* 0x000000001014794e */ /* 0x000fce0000000000 */
[----:B---345:R-:W-:Y:S05]  /*1ec0*/  CALL.ABS.NOINC R14 ;  /* 0x000000000e007343 */ /* 0x038fea0003c00000 */
.L_x_1649:
[----:B------:R-:W-:Y:S01]  /*1ed0*/  CS2R R26, SRZ ;  /* 0x00000000001a7805 */ /* 0x000fe2000001ff00 */
[----:B------:R-:W-:Y:S06]  /*1ee0*/  BRA `(.L_x_1628) ;  /* 0x0000000000147947 */ /* 0x000fec0003800000 */
.L_x_1648:
[----:B------:R-:W3:Y:S02]  /*1ef0*/  LDG.E.64 R26, desc[UR36][R4.64] ;  /* 0x00000024041a7981 */ /* 0x000ee4000c1e1b00 */
[----:B---3--:R-:W0:Y:S01]  /*1f00*/  I2F.F64.U64 R26, R26 ;  /* 0x0000001a001a7312 */ /* 0x008e220000301800 */
[----:B------:R-:W-:Y:S05]  /*1f10*/  BRA `(.L_x_1628) ;  /* 0x0000000000087947 */ /* 0x000fea0003800000 */
.L_x_1647:
[----:B------:R-:W3:Y:S02]  /*1f20*/  LDG.E R4, desc[UR36][R4.64] ;  /* 0x0000002404047981 */ /* 0x000ee4000c1e1900 */
[----:B---3--:R0:W1:Y:S02]  /*1f30*/  I2F.F64.U32 R26, R4 ;  /* 0x00000004001a7312 */ /* 0x0080640000201800 */
.L_x_1628:
[----:B------:R-:W-:Y:S05]  /*1f40*/  BSYNC.RECONVERGENT B6 ;  /* 0x0000000000067941 */ /* 0x000fea0003800200 */
.L_x_1622:
[----:B------:R-:W-:-:S07]  /*1f50*/  VIADD R2, R2, 0x80 ;  /* 0x0000008002027836 */ /* 0x000fce0000000000 */
.L_x_1621:
[----:B------:R-:W-:Y:S05]  /*1f60*/  BSYNC.RECONVERGENT B7 ;  /* 0x0000000000077941 */ /* 0x000fea0003800200 */
.L_x_1620:
[----:B------:R-:W-:Y:S01]  /*1f70*/  ISETP.GE.AND P0, PT, R2, R19, PT ;  /* 0x000000130200720c */ /* 0x000fe20003f06270 */
[----:B------:R-:W-:Y:S01]  /*1f80*/  BSSY.RECONVERGENT B7, `(.L_x_1650) ;  /* 0x00000f6000077945 */ /* 0x000fe20003800200 */
[----:B------:R-:W-:-:S11]  /*1f90*/  CS2R R24, SRZ ;  /* 0x0000000000187805 */ /* 0x000fd6000001ff00 */
[----:B------:R-:W-:Y:S05]  /*1fa0*/  @P0 BRA `(.L_x_1651) ;  /* 0x0000000c00cc0947 */ /* 0x000fea0003800000 */
[----:B0-----:R-:W0:Y:S01]  /*1fb0*/  LDC.64 R4, c[0x0][0x3a8] ;  /* 0x0000ea00ff047b82 */ /* 0x001e220000000a00 */
        /* <DEDUP_REMOVED lines=20> */
.L_x_1656:
[----:B------:R-:W2:Y:S02]  /*2100*/  LDG.E.U8 R4, desc[UR36][R4.64] ;  /* 0x0000002404047981 */ /* 0x000ea4000c1e1100 */
[----:B--2---:R0:W1:Y:S01]  /*2110*/  I2F.F64.U16 R24, R4 ;  /* 0x0000000400187312 */ /* 0x0040620000101800 */
[----:B------:R-:W-:Y:S05]  /*2120*/  BRA `(.L_x_1658) ;  /* 0x0000000c00647947 */ /* 0x000fea0003800000 */
.L_x_1655:
        /* <DEDUP_REMOVED lines=9> */
.L_x_1660:
[----:B------:R-:W2:Y:S02]  /*21c0*/  LDG.E R4, desc[UR36][R4.64] ;  /* 0x0000002404047981 */ /* 0x000ea4000c1e1900 */
[----:B--2---:R1:W2:Y:S01]  /*21d0*/  I2F.F64 R24, R4 ;  /* 0x0000000400187312 */ /* 0x0042a20000201c00 */
[----:B------:R-:W-:Y:S05]  /*21e0*/  BRA `(.L_x_1658) ;  /* 0x0000000c00347947 */ /* 0x000fea0003800000 */
.L_x_1659:
[----:B------:R-:W2:Y:S02]  /*21f0*/  LDG.E.U16 R4, desc[UR36][R4.64] ;  /* 0x0000002404047981 */ /* 0x000ea4000c1e1500 */
[----:B--2---:R0:W1:Y:S01]  /*2200*/  I2F.F64.S16 R24, R4 ;  /* 0x0000000400187312 */ /* 0x0040620000101c00 */
[----:B------:R-:W-:Y:S05]  /*2210*/  BRA `(.L_x_1658) ;  /* 0x0000000c00287947 */ /* 0x000fea0003800000 */
.L_x_1654:
        /* <DEDUP_REMOVED lines=10> */
.L_x_1662:
[----:B------:R-:W2:Y:S02]  /*22c0*/  LDG.E.U16 R0, desc[UR36][R4.64] ;  /* 0x0000002404007981 */ /* 0x000ea4000c1e1500 */
[----:B--2---:R-:W-:-:S05]  /*22d0*/  HADD2.F32 R0, -RZ, R0.H0_H0 ;  /* 0x20000000ff007230 */ /* 0x004fca0000004100 */
[----:B------:R-:W-:-:S04]  /*22e0*/  FMUL.FTZ R0, R0, 1 ;  /* 0x3f80000000007820 */ /* 0x000fc80000410000 */
[----:B------:R0:W1:Y:S01]  /*22f0*/  F2F.F64.F32 R24, R0 ;  /* 0x0000000000187310 */ /* 0x0000620000201800 */
[----:B------:R-:W-:Y:S05]  /*2300*/  BRA `(.L_x_1658) ;  /* 0x0000000800ec7947 */ /* 0x000fea0003800000 */
.L_x_1661:
        /* <DEDUP_REMOVED lines=10> */
.L_x_1664:
[----:B------:R-:W2:Y:S02]  /*23b0*/  LDG.E.U16 R4, desc[UR36][R4.64] ;  /* 0x0000002404047981 */ /* 0x000ea4000c1e1500 */
[----:B--2---:R-:W-:-:S05]  /*23c0*/  HADD2.F32 R0, -RZ, R4.H0_H0 ;  /* 0x20000004ff007230 */ /* 0x004fca0000004100 */
[----:B------:R-:W-:-:S04]  /*23d0*/  FMUL.FTZ R0, R0, 1 ;  /* 0x3f80000000007820 */ /* 0x000fc80000410000 */
[----:B------:R0:W1:Y:S01]  /*23e0*/  F2F.F64.F32 R24, R0 ;  /* 0x0000000000187310 */ /* 0x0000620000201800 */
[----:B------:R-:W-:Y:S05]  /*23f0*/  BRA `(.L_x_1658) ;  /* 0x0000000800b07947 */ /* 0x000fea0003800000 */
.L_x_1663:
[----:B------:R0:W5:Y:S01]  /*2400*/  LDG.E.64 R24, desc[UR36][R4.64] ;  /* 0x0000002404187981 */ /* 0x000162000c1e1b00 */
[----:B------:R-:W-:Y:S05]  /*2410*/  BRA `(.L_x_1658) ;  /* 0x0000000800a87947 */ /* 0x000fea0003800000 */
.L_x_1653:
        /* <DEDUP_REMOVED lines=13> */
.L_x_1667:
[----:B------:R0:W5:Y:S01]  /*24f0*/  LDG.E.64 R24, desc[UR36][R4.64] ;  /* 0x0000002404187981 */ /* 0x000162000c1e1b00 */
[----:B------:R-:W-:Y:S05]  /*2500*/  BRA `(.L_x_1658) ;  /* 0x00000008006c7947 */ /* 0x000fea0003800000 */
.L_x_1666:
        /* <DEDUP_REMOVED lines=27> */
.L_x_1669:
        /* <DEDUP_REMOVED lines=15> */
.L_x_1668:
[----:B------:R-:W2:Y:S02]  /*27b0*/  LDG.E.U16 R0, desc[UR36][R4.64] ;  /* 0x0000002404007981 */ /* 0x000ea4000c1e1500 */
[----:B--2---:R-:W-:-:S04]  /*27c0*/  IMAD.U32 R0, R0, 0x10000, RZ ;  /* 0x0001000000007824 */ /* 0x004fc800078e00ff */
[----:B------:R-:W-:-:S04]  /*27d0*/  FMUL.FTZ R0, R0, 1 ;  /* 0x3f80000000007820 */ /* 0x000fc80000410000 */
[----:B------:R0:W1:Y:S01]  /*27e0*/  F2F.F64.F32 R24, R0 ;  /* 0x0000000000187310 */ /* 0x0000620000201800 */
[----:B------:R-:W-:Y:S05]  /*27f0*/  BRA `(.L_x_1658) ;  /* 0x0000000400b07947 */ /* 0x000fea0003800000 */
.L_x_1665:
        /* <DEDUP_REMOVED lines=11> */
.L_x_1672:
        /* <DEDUP_REMOVED lines=21> */
.L_x_1674:
[----:B------:R-:W-:Y:S05]  /*2a00*/  BSYNC.RECONVERGENT B0 ;  /* 0x0000000000007941 */ /* 0x000fea0003800200 */
.L_x_1673:
[----:B------:R-:W-:Y:S01]  /*2a10*/  IMAD.SHL.U32 R0, R0, 0x100000, RZ ;  /* 0x0010000000007824 */ /* 0x000fe200078e00ff */
[----:B------:R-:W-:-:S04]  /*2a20*/  LEA R3, R3, 0x3b800000, 0x17 ;  /* 0x3b80000003037811 */ /* 0x000fc800078eb8ff */
[----:B------:R-:W-:-:S05]  /*2a30*/  LOP3.LUT R0, R3, R0, R7, 0xfe, !PT ;  /* 0x0000000003007212 */ /* 0x000fca00078efe07 */
[----:B------:R-:W-:-:S04]  /*2a40*/  FMUL.FTZ R0, R0, 1 ;  /* 0x3f80000000007820 */ /* 0x000fc80000410000 */
[----:B------:R0:W1:Y:S01]  /*2a50*/  F2F.F64.F32 R24, R0 ;  /* 0x0000000000187310 */ /* 0x0000620000201800 */
[----:B------:R-:W-:Y:S05]  /*2a60*/  BRA `(.L_x_1658) ;  /* 0x0000000400147947 */ /* 0x000fea0003800000 */
.L_x_1671:
        /* <DEDUP_REMOVED lines=21> */
.L_x_1676:
[----:B------:R-:W-:Y:S05]  /*2bc0*/  BSYNC.RECONVERGENT B0 ;  /* 0x0000000000007941 */ /* 0x000fea0003800200 */
.L_x_1675:
[----:B------:R-:W-:Y:S01]  /*2bd0*/  IMAD.SHL.U32 R0, R0, 0x200000, RZ ;  /* 0x0020000000007824 */ /* 0x000fe200078e00ff */
[----:B------:R-:W-:-:S04]  /*2be0*/  LEA R3, R3, 0x37800000, 0x17 ;  /* 0x3780000003037811 */ /* 0x000fc800078eb8ff */
[----:B------:R-:W-:-:S05]  /*2bf0*/  LOP3.LUT R0, R3, R0, R7, 0xfe, !PT ;  /* 0x0000000003007212 */ /* 0x000fca00078efe07 */
[----:B------:R-:W-:-:S04]  /*2c00*/  FMUL.FTZ R0, R0, 1 ;  /* 0x3f80000000007820 */ /* 0x000fc80000410000 */
[----:B------:R0:W1:Y:S01]  /*2c10*/  F2F.F64.F32 R24, R0 ;  /* 0x0000000000187310 */ /* 0x0000620000201800 */
[----:B------:R-:W-:Y:S05]  /*2c20*/  BRA `(.L_x_1658) ;  /* 0x0000000000a47947 */ /* 0x000fea0003800000 */
.L_x_1670:
        /* <DEDUP_REMOVED lines=18> */
.L_x_1657:
        /* <DEDUP_REMOVED lines=15> */
[----:B--2-45:R-:W-:Y:S05]  /*2e40*/  CALL.ABS.NOINC R14 ;  /* 0x000000000e007343 */ /* 0x034fea0003c00000 */
.L_x_1679:
[----:B------:R-:W-:Y:S01]  /*2e50*/  CS2R R24, SRZ ;  /* 0x0000000000187805 */ /* 0x000fe2000001ff00 */
[----:B------:R-:W-:Y:S06]  /*2e60*/  BRA `(.L_x_1658) ;  /* 0x0000000000147947 */ /* 0x000fec0003800000 */
.L_x_1678:
[----:B------:R-:W2:Y:S02]  /*2e70*/  LDG.E.64 R24, desc[UR36][R4.64] ;  /* 0x0000002404187981 */ /* 0x000ea4000c1e1b00 */
[----:B--2---:R-:W0:Y:S01]  /*2e80*/  I2F.F64.U64 R24, R24 ;  /* 0x0000001800187312 */ /* 0x004e220000301800 */
[----:B------:R-:W-:Y:S05]  /*2e90*/  BRA `(.L_x_1658) ;  /* 0x0000000000087947 */ /* 0x000fea0003800000 */
.L_x_1677:
[----:B------:R-:W2:Y:S02]  /*2ea0*/  LDG.E R4, desc[UR36][R4.64] ;  /* 0x0000002404047981 */ /* 0x000ea4000c1e1900 */
[----:B--2---:R0:W1:Y:S02]  /*2eb0*/  I2F.F64.U32 R24, R4 ;  /* 0x0000000400187312 */ /* 0x0040640000201800 */
.L_x_1658:
[----:B------:R-:W-:Y:S05]  /*2ec0*/  BSYNC.RECONVERGENT B6 ;  /* 0x0000000000067941 */ /* 0x000fea0003800200 */
.L_x_1652:
[----:B------:R-:W-:-:S07]  /*2ed0*/  VIADD R2, R2, 0x80 ;  /* 0x0000008002027836 */ /* 0x000fce0000000000 */
.L_x_1651:
[----:B------:R-:W-:Y:S05]  /*2ee0*/  BSYNC.RECONVERGENT B7 ;  /* 0x0000000000077941 */ /* 0x000fea0003800200 */
.L_x_1650:
[----:B------:R-:W-:Y:S01]  /*2ef0*/  ISETP.GE.AND P0, PT, R2, R19, PT ;  /* 0x000000130200720c */ /* 0x000fe20003f06270 */
[----:B------:R-:W-:Y:S01]  /*2f00*/  BSSY.RECONVERGENT B6, `(.L_x_1680) ;  /* 0x00000ef000067945 */ /* 0x000fe20003800200 */
[----:B------:R-:W-:-:S11]  /*2f10*/  CS2R R16, SRZ ;  /* 0x0000000000107805 */ /* 0x000fd6000001ff00 */
        /* <DEDUP_REMOVED lines=21> */
.L_x_1685:
[----:B------:R-:W2:Y:S02]  /*3070*/  LDG.E.U8 R2, desc[UR36][R2.64] ;  /* 0x0000002402027981 */ /* 0x000ea4000c1e1100 */
[----:B--2---:R0:W1:Y:S01]  /*3080*/  I2F.F64.U16 R16, R2 ;  /* 0x0000000200107312 */ /* 0x0040620000101800 */
[----:B------:R-:W-:Y:S05]  /*3090*/  BRA `(.L_x_1681) ;  /* 0x0000000c00547947 */ /* 0x000fea0003800000 */
.L_x_1684:
        /* <DEDUP_REMOVED lines=9> */
.L_x_1688:
[----:B------:R-:W2:Y:S02]  /*3130*/  LDG.E R2, desc[UR36][R2.64] ;  /* 0x0000002402027981 */ /* 0x000ea4000c1e1900 */
[----:B--2---:R0:W1:Y:S01]  /*3140*/  I2F.F64 R16, R2 ;  /* 0x0000000200107312 */ /* 0x0040620000201c00 */
[----:B------:R-:W-:Y:S05]  /*3150*/  BRA `(.L_x_1681) ;  /* 0x0000000c00247947 */ /* 0x000fea0003800000 */
.L_x_1687:
[----:B------:R-:W2:Y:S02]  /*3160*/  LDG.E.U16 R2, desc[UR36][R2.64] ;  /* 0x0000002402027981 */ /* 0x000ea4000c1e1500 */
[----:B--2---:R0:W1:Y:S01]  /*3170*/  I2F.F64.S16 R16, R2 ;  /* 0x0000000200107312 */ /* 0x0040620000101c00 */
[----:B------:R-:W-:Y:S05]  /*3180*/  BRA `(.L_x_1681) ;  /* 0x0000000c00187947 */ /* 0x000fea0003800000 */
.L_x_1683:
        /* <DEDUP_REMOVED lines=10> */
.L_x_1690:
[----:B------:R-:W2:Y:S02]  /*3230*/  LDG.E.U16 R0, desc[UR36][R2.64] ;  /* 0x0000002402007981 */ /* 0x000ea4000c1e1500 */
[----:B--2---:R-:W-:-:S05]  /*3240*/  HADD2.F32 R0, -RZ, R0.H0_H0 ;  /* 0x20000000ff007230 */ /* 0x004fca0000004100 */
[----:B------:R-:W-:-:S04]  /*3250*/  FMUL.FTZ R0, R0, 1 ;  /* 0x3f80000000007820 */ /* 0x000fc80000410000 */
[----:B------:R0:W1:Y:S01]  /*3260*/  F2F.F64.F32 R16, R0 ;  /* 0x0000000000107310 */ /* 0x0000620000201800 */
[----:B------:R-:W-:Y:S05]  /*3270*/  BRA `(.L_x_1681) ;  /* 0x0000000800dc7947 */ /* 0x000fea0003800000 */
.L_x_1689:
        /* <DEDUP_REMOVED lines=10> */
.L_x_1692:
[----:B------:R-:W2:Y:S02]  /*3320*/  LDG.E.U16 R2, desc[UR36][R2.64] ;  /* 0x0000002402027981 */ /* 0x000ea4000c1e1500 */
[----:B--2---:R-:W-:-:S05]  /*3330*/  HADD2.F32 R0, -RZ, R2.H0_H0 ;  /* 0x20000002ff007230 */ /* 0x004fca0000004100 */
[----:B------:R-:W-:-:S04]  /*3340*/  FMUL.FTZ R0, R0, 1 ;  /* 0x3f80000000007820 */ /* 0x000fc80000410000 */
[----:B------:R0:W1:Y:S01]  /*3350*/  F2F.F64.F32 R16, R0 ;  /* 0x0000000000107310 */ /* 0x0000620000201800 */
[----:B------:R-:W-:Y:S05]  /*3360*/  BRA `(.L_x_1681) ;  /* 0x0000000800a07947 */ /* 0x000fea0003800000 */
.L_x_1691:
[----:B------:R0:W5:Y:S01]  /*3370*/  LDG.E.64 R16, desc[UR36][R2.64] ;  /* 0x0000002402107981 */ /* 0x000162000c1e1b00 */
[----:B------:R-:W-:Y:S05]  /*3380*/  BRA `(.L_x_1681) ;  /* 0x0000000800987947 */ /* 0x000fea0003800000 */
.L_x_1682:
        /* <DEDUP_REMOVED lines=13> */
.L_x_1695:
[----:B------:R0:W5:Y:S01]  /*3460*/  LDG.E.64 R16, desc[UR36][R2.64] ;  /* 0x0000002402107981 */ /* 0x000162000c1e1b00 */
[----:B------:R-:W-:Y:S05]  /*3470*/  BRA `(.L_x_1681) ;  /* 0x00000008005c7947 */ /* 0x000fea0003800000 */
.L_x_1694:
        /* <DEDUP_REMOVED lines=27> */
.L_x_1697:
        /* <DEDUP_REMOVED lines=14> */
.L_x_1696:
[----:B------:R-:W2:Y:S02]  /*3710*/  LDG.E.U16 R0, desc[UR36][R2.64] ;  /* 0x0000002402007981 */ /* 0x000ea4000c1e1500 */
[----:B--2---:R-:W-:-:S04]  /*3720*/  IMAD.U32 R0, R0, 0x10000, RZ ;  /* 0x0001000000007824 */ /* 0x004fc800078e00ff */
[----:B------:R-:W-:-:S04]  /*3730*/  FMUL.FTZ R0, R0, 1 ;  /* 0x3f80000000007820 */ /* 0x000fc80000410000 */
[----:B------:R0:W1:Y:S01]  /*3740*/  F2F.F64.F32 R16, R0 ;  /* 0x0000000000107310 */ /* 0x0000620000201800 */
[----:B------:R-:W-:Y:S05]  /*3750*/  BRA `(.L_x_1681) ;  /* 0x0000000400a47947 */ /* 0x000fea0003800000 */
.L_x_1693:
        /* <DEDUP_REMOVED lines=11> */
.L_x_1700:
[----:B------:R-:W2:Y:S02]  /*3810*/  LDG.E.U8 R3, desc[UR36][R2.64] ;  /* 0x0000002402037981 */ /* 0x000ea4000c1e1100 */
        /* <DEDUP_REMOVED lines=19> */
.L_x_1702:
[----:B------:R-:W-:Y:S05]  /*3950*/  BSYNC.RECONVERGENT B0 ;  /* 0x0000000000007941 */ /* 0x000fea0003800200 */
.L_x_1701:
[----:B------:R-:W-:Y:S01]  /*3960*/  IMAD.SHL.U32 R0, R0, 0x100000, RZ ;  /* 0x0010000000007824 */ /* 0x000fe200078e00ff */
[----:B------:R-:W-:-:S04]  /*3970*/  LEA R2, R2, 0x3b800000, 0x17 ;  /* 0x3b80000002027811 */ /* 0x000fc800078eb8ff */
[----:B------:R-:W-:-:S05]  /*3980*/  LOP3.LUT R0, R2, R0, R7, 0xfe, !PT ;  /* 0x0000000002007212 */ /* 0x000fca00078efe07 */
[----:B------:R-:W-:-:S04]  /*3990*/  FMUL.FTZ R0, R0, 1 ;  /* 0x3f80000000007820 */ /* 0x000fc80000410000 */
[----:B------:R0:W1:Y:S01]  /*39a0*/  F2F.F64.F32 R16, R0 ;  /* 0x0000000000107310 */ /* 0x0000620000201800 */
[----:B------:R-:W-:Y:S05]  /*39b0*/  BRA `(.L_x_1681) ;  /* 0x00000004000c7947 */ /* 0x000fea0003800000 */
.L_x_1699:
        /* <DEDUP_REMOVED lines=20> */
.L_x_1704:
[----:B------:R-:W-:Y:S05]  /*3b00*/  BSYNC.RECONVERGENT B0 ;  /* 0x0000000000007941 */ /* 0x000fea0003800200 */
.L_x_1703:
[----:B------:R-:W-:Y:S01]  /*3b10*/  IMAD.SHL.U32 R0, R0, 0x200000, RZ ;  /* 0x0020000000007824 */ /* 0x000fe200078e00ff */
[----:B------:R-:W-:-:S04]  /*3b20*/  LEA R2, R2, 0x37800000, 0x17 ;  /* 0x3780000002027811 */ /* 0x000fc800078eb8ff */
[----:B------:R-:W-:-:S05]  /*3b30*/  LOP3.LUT R0, R2, R0, R7, 0xfe, !PT ;  /* 0x0000000002007212 */ /* 0x000fca00078efe07 */
[----:B------:R-:W-:-:S04]  /*3b40*/  FMUL.FTZ R0, R0, 1 ;  /* 0x3f80000000007820 */ /* 0x000fc80000410000 */
[----:B------:R0:W1:Y:S01]  /*3b50*/  F2F.F64.F32 R16, R0 ;  /* 0x0000000000107310 */ /* 0x0000620000201800 */
[----:B------:R-:W-:Y:S05]  /*3b60*/  BRA `(.L_x_1681) ;  /* 0x0000000000a07947 */ /* 0x000fea0003800000 */
.L_x_1698:
        /* <DEDUP_REMOVED lines=18> */
.L_x_1686:
        /* <DEDUP_REMOVED lines=16> */
.L_x_1707:
[----:B------:R-:W-:Y:S05]  /*3d90*/  BRA `(.L_x_1681) ;  /* 0x0000000000147947 */ /* 0x000fea0003800000 */
.L_x_1706:
[----:B------:R-:W2:Y:S02]  /*3da0*/  LDG.E.64 R16, desc[UR36][R2.64] ;  /* 0x0000002402107981 */ /* 0x000ea4000c1e1b00 */
[----:B--2---:R-:W0:Y:S01]  /*3db0*/  I2F.F64.U64 R16, R16 ;  /* 0x0000001000107312 */ /* 0x004e220000301800 */
[----:B------:R-:W-:Y:S05]  /*3dc0*/  BRA `(.L_x_1681) ;  /* 0x0000000000087947 */ /* 0x000fea0003800000 */
.L_x_1705:
[----:B------:R-:W2:Y:S02]  /*3dd0*/  LDG.E R2, desc[UR36][R2.64] ;  /* 0x0000002402027981 */ /* 0x000ea4000c1e1900 */
[----:B--2---:R0:W1:Y:S02]  /*3de0*/  I2F.F64.U32 R16, R2 ;  /* 0x0000000200107312 */ /* 0x0040640000201800 */
.L_x_1681:
[----:B------:R-:W-:Y:S05]  /*3df0*/  BSYNC.RECONVERGENT B6 ;  /* 0x0000000000067941 */ /* 0x000fea0003800200 */
.L_x_1680:
[----:B0-----:R-:W0:Y:S01]  /*3e00*/  LDC.U8 R2, c[0x0][0x3bc] ;  /* 0x0000ef00ff027b82 */ /* 0x001e220000000000 */
[CC--:B------:R-:W-:Y:S01]  /*3e10*/  ISETP.GE.AND P2, PT, R23.reuse, R19.reuse, PT ;  /* 0x000000131700720c */ /* 0x0c0fe20003f46270 */
[C---:B------:R-:W-:Y:S01]  /*3e20*/  VIADD R0, R23.reuse, 0x100 ;  /* 0x0000010017007836 */ /* 0x040fe20000000000 */
[----:B------:R-:W-:Y:S01]  /*3e30*/  BSSY.RECONVERGENT B0, `(.L_x_1708) ;  /* 0x000001a000007945 */ /* 0x000fe20003800200 */
[C---:B-1----:R-:W-:Y:S02]  /*3e40*/  VIADD R4, R23.reuse, 0x180 ;  /* 0x0000018017047836 */ /* 0x042fe40000000000 */
[----:B------:R-:W-:Y:S01]  /*3e50*/  VIADD R22, R23, 0x80 ;  /* 0x0000008017167836 */ /* 0x000fe20000000000 */
[-C--:B------:R-:W-:Y:S02]  /*3e60*/  ISETP.GE.AND P0, PT, R0, R19.reuse, PT ;  /* 0x000000130000720c */ /* 0x080fe40003f06270 */
[-C--:B------:R-:W-:Y:S02]  /*3e70*/  ISETP.GE.AND P1, PT, R4, R19.reuse, PT ;  /* 0x000000130400720c */ /* 0x080fe40003f26270 */
[----:B------:R-:W-:-:S03]  /*3e80*/  ISETP.GE.AND P3, PT, R22, R19, PT ;  /* 0x000000131600720c */ /* 0x000fc60003f66270 */
[----:B------:R-:W-:Y:S10]  /*3e90*/  @P2 BRA `(.L_x_1709) ;  /* 0x00000000004c2947 */ /* 0x000ff40003800000 */
[----:B------:R-:W-:Y:S01]  /*3ea0*/  UMOV UR4, 0xf0000000 ;  /* 0xf000000000047882 */ /* 0x000fe20000000000 */
[----:B------:R-:W-:Y:S01]  /*3eb0*/  UMOV UR5, 0x380fffff ;  /* 0x380fffff00057882 */ /* 0x000fe20000000000 */
[----:B--2-45:R-:W1:Y:S01]  /*3ec0*/  F2F.F32.F64 R0, R28 ;  /* 0x0000001c00007310 */ /* 0x034e620000301000 */
[----:B------:R-:W-:Y:S01]  /*3ed0*/  DSETP.GEU.AND P4, PT, |R28|, UR4, PT ;  /* 0x000000041c007e2a */ /* 0x000fe2000bf8e200 */
[----:B------:R-:W2:-:S13]  /*3ee0*/  LDC.64 R6, c[0x0][0x390] ;  /* 0x0000e400ff067b82 */ /* 0x000e9a0000000a00 */
[----:B-1----:R-:W-:-:S05]  /*3ef0*/  @!P4 FMUL R0, R0, 1.175494350822287508e-38 ;  /* 0x008000000000c820 */ /* 0x002fca0000400000 */
[----:B------:R-:W-:-:S13]  /*3f00*/  FSETP.NE.FTZ.AND P4, PT, |R0|, +INF , PT ;  /* 0x7f8000000000780b */ /* 0x000fda0003f95200 */
[----:B------:R-:W1:Y:S01]  /*3f10*/  @!P4 LDC.64 R4, c[0x0][0x388] ;  /* 0x0000e200ff04cb82 */ /* 0x000e620000000a00 */
[----:B------:R-:W-:-:S05]  /*3f20*/  @!P4 IMAD.MOV.U32 R11, RZ, RZ, 0x3f800000 ;  /* 0x3f800000ff0bc424 */ /* 0x000fca00078e00ff */
[----:B-1----:R1:W-:Y:S04]  /*3f30*/  @!P4 STG.E desc[UR36][R4.64], R11 ;  /* 0x0000000b0400c986 */ /* 0x0023e8000c101924 */
[----:B--2---:R-:W2:Y:S02]  /*3f40*/  LDG.E R6, desc[UR36][R6.64] ;  /* 0x0000002406067981 */ /* 0x004ea4000c1e1900 */
[C---:B--2---:R-:W-:Y:S01]  /*3f50*/  FMUL.FTZ R0, R6.reuse, 1 ;  /* 0x3f80000006007820 */ /* 0x044fe20000410000 */
[----:B------:R-:W-:-:S03]  /*3f60*/  FSETP.NEU.FTZ.AND P4, PT, R6, 1, PT ;  /* 0x3f8000000600780b */ /* 0x000fc60003f9d000 */
[----:B------:R-:W2:Y:S02]  /*3f70*/  F2F.F64.F32 R8, R0 ;  /* 0x0000000000087310 */ /* 0x000ea40000201800 */
[----:B--2---:R-:W-:-:S10]  /*3f80*/  DMUL R8, R8, R28 ;  /* 0x0000001c08087228 */ /* 0x004fd40000000000 */
[----:B------:R-:W-:Y:S02]  /*3f90*/  FSEL R3, R28, R8, !P4 ;  /* 0x000000081c037208 */ /* 0x000fe40006000000 */
[----:B------:R-:W-:-:S03]  /*3fa0*/  FSEL R8, R29, R9, !P4 ;  /* 0x000000091d087208 */ /* 0x000fc60006000000 */
[----:B-1----:R-:W-:Y:S02]  /*3fb0*/  IMAD.MOV.U32 R4, RZ, RZ, R3 ;  /* 0x000000ffff047224 */ /* 0x002fe400078e0003 */
[----:B------:R-:W-:-:S07]  /*3fc0*/  IMAD.MOV.U32 R5, RZ, RZ, R8 ;  /* 0x000000ffff057224 */ /* 0x000fce00078e0008 */
.L_x_1709:
[----:B------:R-:W-:Y:S05]  /*3fd0*/  BSYNC.RECONVERGENT B0 ;  /* 0x0000000000007941 */ /* 0x000fea0003800200 */
.L_x_1708:
[----:B------:R-:W-:Y:S04]  /*3fe0*/  BSSY.RECONVERGENT B0, `(.L_x_1710) ;  /* 0x0000013000007945 */ /* 0x000fe80003800200 */
[----:B------:R-:W-:Y:S05]  /*3ff0*/  @P3 BRA `(.L_x_1711) ;  /* 0x0000000000443947 */ /* 0x000fea0003800000 */
[----:B------:R-:W-:Y:S01]  /*4000*/  UMOV UR4, 0xf0000000 ;  /* 0xf000000000047882 */ /* 0x000fe20000000000 */
[----:B------:R-:W-:Y:S01]  /*4010*/  UMOV UR5, 0x380fffff ;  /* 0x380fffff00057882 */ /* 0x000fe20000000000 */
[----:B---3-5:R-:W1:Y:S01]  /*4020*/  F2F.F32.F64 R0, R26 ;  /* 0x0000001a00007310 */ /* 0x028e620000301000 */
[----:B------:R-:W-:Y:S01]  /*4030*/  DSETP.GEU.AND P3, PT, |R26|, UR4, PT ;  /* 0x000000041a007e2a */ /* 0x000fe2000bf6e200 */
[----:B------:R-:W3:-:S13]  /*4040*/  LDC.64 R10, c[0x0][0x390] ;  /* 0x0000e400ff0a7b82 */ /* 0x000eda0000000a00 */
[----:B-1----:R-:W-:-:S05]  /*4050*/  @!P3 FMUL R0, R0, 1.175494350822287508e-38 ;  /* 0x008000000000b820 */ /* 0x002fca0000400000 */
[----:B------:R-:W-:-:S13]  /*4060*/  FSETP.NE.FTZ.AND P3, PT, |R0|, +INF , PT ;  /* 0x7f8000000000780b */ /* 0x000fda0003f75200 */
[----:B------:R-:W1:Y:S01]  /*4070*/  @!P3 LDC.64 R8, c[0x0][0x388] ;  /* 0x0000e200ff08bb82 */ /* 0x000e620000000a00 */
[----:B------:R-:W-:-:S05]  /*4080*/  @!P3 IMAD.MOV.U32 R3, RZ, RZ, 0x3f800000 ;  /* 0x3f800000ff03b424 */ /* 0x000fca00078e00ff */
[----:B-1----:R1:W-:Y:S04]  /*4090*/  @!P3 STG.E desc[UR36][R8.64], R3 ;  /* 0x000000030800b986 */ /* 0x0023e8000c101924 */
[----:B---3--:R-:W3:Y:S02]  /*40a0*/  LDG.E R10, desc[UR36][R10.64] ;  /* 0x000000240a0a7981 */ /* 0x008ee4000c1e1900 */
[C---:B---3--:R-:W-:Y:S01]  /*40b0*/  FMUL.FTZ R0, R10.reuse, 1 ;  /* 0x3f8000000a007820 */ /* 0x048fe20000410000 */
[----:B------:R-:W-:-:S03]  /*40c0*/  FSETP.NEU.FTZ.AND P3, PT, R10, 1, PT ;  /* 0x3f8000000a00780b */ /* 0x000fc60003f7d000 */
[----:B------:R-:W3:Y:S02]  /*40d0*/  F2F.F64.F32 R6, R0 ;  /* 0x0000000000067310 */ /* 0x000ee40000201800 */
[----:B---3--:R-:W-:-:S10]  /*40e0*/  DMUL R6, R6, R26 ;  /* 0x0000001a06067228 */ /* 0x008fd40000000000 */
[----:B--2-4-:R-:W-:Y:S02]  /*40f0*/  FSEL R28, R26, R6, !P3 ;  /* 0x000000061a1c7208 */ /* 0x014fe40005800000 */
[----:B-1----:R-:W-:-:S07]  /*4100*/  FSEL R29, R27, R7, !P3 ;  /* 0x000000071b1d7208 */ /* 0x002fce0005800000 */
.L_x_1711:
[----:B------:R-:W-:Y:S05]  /*4110*/  BSYNC.RECONVERGENT B0 ;  /* 0x0000000000007941 */ /* 0x000fea0003800200 */
.L_x_1710:
[----:B------:R-:W-:Y:S04]  /*4120*/  BSSY.RECONVERGENT B0, `(.L_x_1712) ;  /* 0x0000013000007945 */ /* 0x000fe80003800200 */
[----:B------:R-:W-:Y:S05]  /*4130*/  @P0 BRA `(.L_x_1713) ;  /* 0x0000000000440947 */ /* 0x000fea0003800000 */
[----:B------:R-:W-:Y:S01]  /*4140*/  UMOV UR4, 0xf0000000 ;  /* 0xf000000000047882 */ /* 0x000fe20000000000 */
[----:B------:R-:W-:Y:S01]  /*4150*/  UMOV UR5, 0x380fffff ;  /* 0x380fffff00057882 */ /* 0x000fe20000000000 */
[----:B--2--5:R-:W1:Y:S01]  /*4160*/  F2F.F32.F64 R0, R24 ;  /* 0x0000001800007310 */ /* 0x024e620000301000 */
        /* <DEDUP_REMOVED lines=13> */
[----:B-1----:R-:W-:-:S07]  /*4240*/  FSEL R25, R25, R7, !P0 ;  /* 0x0000000719197208 */ /* 0x002fce0004000000 */
.L_x_1713:
[----:B------:R-:W-:Y:S05]  /*4250*/  BSYNC.RECONVERGENT B0 ;  /* 0x0000000000007941 */ /* 0x000fea0003800200 */
.L_x_1712:
[----:B------:R-:W-:Y:S04]  /*4260*/  BSSY.RECONVERGENT B0, `(.L_x_1714) ;  /* 0x0000013000007945 */ /* 0x000fe80003800200 */
[----:B------:R-:W-:Y:S05]  /*4270*/  @P1 BRA `(.L_x_1715) ;  /* 0x0000000000441947 */ /* 0x000fea0003800000 */
[----:B------:R-:W-:Y:S01]  /*4280*/  UMOV UR4, 0xf0000000 ;  /* 0xf000000000047882 */ /* 0x000fe20000000000 */
[----:B------:R-:W-:Y:S01]  /*4290*/  UMOV UR5, 0x380fffff ;  /* 0x380fffff00057882 */ /* 0x000fe20000000000 */
[----:B-----5:R-:W1:Y:S01]  /*42a0*/  F2F.F32.F64 R0, R16 ;  /* 0x0000001000007310 */ /* 0x020e620000301000 */
[----:B------:R-:W-:Y:S01]  /*42b0*/  DSETP.GEU.AND P0, PT, |R16|, UR4, PT ;  /* 0x0000000410007e2a */ /* 0x000fe2000bf0e200 */
[----:B------:R-:W0:-:S13]  /*42c0*/  LDC.64 R10, c[0x0][0x390] ;  /* 0x0000e400ff0a7b82 */ /* 0x000e1a0000000a00 */
[----:B-1----:R-:W-:-:S05]  /*42d0*/  @!P0 FMUL R0, R0, 1.175494350822287508e-38 ;  /* 0x0080000000008820 */ /* 0x002fca0000400000 */
[----:B------:R-:W-:-:S13]  /*42e0*/  FSETP.NE.FTZ.AND P0, PT, |R0|, +INF , PT ;  /* 0x7f8000000000780b */ /* 0x000fda0003f15200 */
[----:B------:R-:W1:Y:S01]  /*42f0*/  @!P0 LDC.64 R8, c[0x0][0x388] ;  /* 0x0000e200ff088b82 */ /* 0x000e620000000a00 */
[----:B------:R-:W-:-:S05]  /*4300*/  @!P0 IMAD.MOV.U32 R3, RZ, RZ, 0x3f800000 ;  /* 0x3f800000ff038424 */ /* 0x000fca00078e00ff */
[----:B-1----:R1:W-:Y:S04]  /*4310*/  @!P0 STG.E desc[UR36][R8.64], R3 ;  /* 0x0000000308008986 */ /* 0x0023e8000c101924 */
[----:B0-----:R-:W2:Y:S02]  /*4320*/  LDG.E R10, desc[UR36][R10.64] ;  /* 0x000000240a0a7981 */ /* 0x001ea4000c1e1900 */
[C---:B--2---:R-:W-:Y:S01]  /*4330*/  FMUL.FTZ R0, R10.reuse, 1 ;  /* 0x3f8000000a007820 */ /* 0x044fe20000410000 */
[----:B------:R-:W-:-:S03]  /*4340*/  FSETP.NEU.FTZ.AND P0, PT, R10, 1, PT ;  /* 0x3f8000000a00780b */ /* 0x000fc60003f1d000 */
[----:B------:R-:W0:Y:S02]  /*4350*/  F2F.F64.F32 R6, R0 ;  /* 0x0000000000067310 */ /* 0x000e240000201800 */
[----:B0-----:R-:W-:-:S10]  /*4360*/  DMUL R6, R6, R16 ;  /* 0x0000001006067228 */ /* 0x001fd40000000000 */
[----:B------:R-:W-:Y:S02]  /*4370*/  FSEL R16, R16, R6, !P0 ;  /* 0x0000000610107208 */ /* 0x000fe40004000000 */
[----:B-1----:R-:W-:-:S07]  /*4380*/  FSEL R17, R17, R7, !P0 ;  /* 0x0000000711117208 */ /* 0x002fce0004000000 */
.L_x_1715:
[----:B------:R-:W-:Y:S05]  /*4390*/  BSYNC.RECONVERGENT B0 ;  /* 0x0000000000007941 */ /* 0x000fea0003800200 */
.L_x_1714:
[----:B------:R-:W-:Y:S04]  /*43a0*/  BSSY.RECONVERGENT B6, `(.L_x_1716) ;  /* 0x0000128000067945 */ /* 0x000fe80003800200 */
[----:B------:R-:W-:Y:S05]  /*43b0*/  @P2 BRA `(.L_x_1717) ;  /* 0x0000001000982947 */ /* 0x000fea0003800000 */
[----:B------:R-:W1:Y:S01]  /*43c0*/  LDCU UR4, c[0x0][0x3c0] ;  /* 0x00007800ff0477ac */ /* 0x000e620008000800 */
[----:B------:R-:W2:Y:S01]  /*43d0*/  LDC.64 R8, c[0x0][0x3a0] ;  /* 0x0000e800ff087b82 */ /* 0x000ea20000000a00 */
[----:B------:R-:W-:Y:S01]  /*43e0*/  IMAD R0, R18, 0x200, R23 ;  /* 0x0000020012007824 */ /* 0x000fe200078e0217 */
[----:B0-----:R-:W-:-:S03]  /*43f0*/  PRMT R6, R2, 0x9910, RZ ;  /* 0x0000991002067816 */ /* 0x001fc600000000ff */
[----:B-1----:R-:W-:Y:S02]  /*4400*/  IMAD R3, R0, UR4, RZ ;  /* 0x0000000400037c24 */ /* 0x002fe4000f8e02ff */
        /* <DEDUP_REMOVED lines=13> */
[----:B------:R-:W0:Y:S01]  /*44e0*/  F2I.F64.TRUNC R5, R4 ;  /* 0x0000000400057311 */ /* 0x000e22000030d100 */
[----:B------:R-:W-:Y:S01]  /*44f0*/  IMAD.MOV.U32 R23, RZ, RZ, R22 ;  /* 0x000000ffff177224 */ /* 0x000fe200078e0016 */
[----:B0-----:R0:W-:Y:S01]  /*4500*/  STG.E.U8 desc[UR36][R8.64], R5 ;  /* 0x0000000508007986 */ /* 0x0011e2000c101124 */
[----:B------:R-:W-:Y:S05]  /*4510*/  BRA `(.L_x_1717) ;  /* 0x0000001000407947 */ /* 0x000fea0003800000 */
.L_x_1721:
[----:B------:R-:W0:Y:S01]  /*4520*/  F2I.S64.F64.TRUNC R4, R4 ;  /* 0x0000000400047311 */ /* 0x000e22000030d900 */
[----:B------:R-:W-:Y:S02]  /*4530*/  IMAD.MOV.U32 R23, RZ, RZ, R22 ;  /* 0x000000ffff177224 */ /* 0x000fe400078e0016 */
[----:B0-----:R-:W-:-:S05]  /*4540*/  IMAD.MOV.U32 R3, RZ, RZ, R4 ;  /* 0x000000ffff037224 */ /* 0x001fca00078e0004 */
[----:B------:R0:W-:Y:S01]  /*4550*/  STG.E.U8 desc[UR36][R8.64], R3 ;  /* 0x0000000308007986 */ /* 0x0001e2000c101124 */
[----:B------:R-:W-:Y:S05]  /*4560*/  BRA `(.L_x_1717) ;  /* 0x00000010002c7947 */ /* 0x000fea0003800000 */
.L_x_1720:
[----:B------:R-:W-:-:S13]  /*4570*/  ISETP.NE.AND P0, PT, R0, 0x2, PT ;  /* 0x000000020000780c */ /* 0x000fda0003f05270 */
[----:B------:R-:W-:Y:S05]  /*4580*/  @!P0 BRA `(.L_x_1723) ;  /* 0x0000000000308947 */ /* 0x000fea0003800000 */
[----:B------:R-:W-:-:S13]  /*4590*/  ISETP.NE.AND P0, PT, R0, 0x3, PT ;  /* 0x000000030000780c */ /* 0x000fda0003f05270 */
[----:B------:R-:W-:Y:S05]  /*45a0*/  @!P0 BRA `(.L_x_1724) ;  /* 0x0000000000188947 */ /* 0x000fea0003800000 */
[----:B------:R-:W-:-:S13]  /*45b0*/  ISETP.NE.AND P0, PT, R0, 0x4, PT ;  /* 0x000000040000780c */ /* 0x000fda0003f05270 */
[----:B------:R-:W-:Y:S05]  /*45c0*/  @P0 BRA `(.L_x_1722) ;  /* 0x0000000c005c0947 */ /* 0x000fea0003800000 */
[----:B------:R-:W0:Y:S01]  /*45d0*/  F2I.S64.F64.TRUNC R4, R4 ;  /* 0x0000000400047311 */ /* 0x000e22000030d900 */
[----:B------:R-:W-:Y:S01]  /*45e0*/  IMAD.MOV.U32 R23, RZ, RZ, R22 ;  /* 0x000000ffff177224 */ /* 0x000fe200078e0016 */
[----:B0-----:R0:W-:Y:S01]  /*45f0*/  STG.E.64 desc[UR36][R8.64], R4 ;  /* 0x0000000408007986 */ /* 0x0011e2000c101b24 */
[----:B------:R-:W-:Y:S05]  /*4600*/  BRA `(.L_x_1717) ;  /* 0x0000001000047947 */ /* 0x000fea0003800000 */
.L_x_1724:
[----:B------:R-:W0:Y:S01]  /*4610*/  F2I.F64.TRUNC R5, R4 ;  /* 0x0000000400057311 */ /* 0x000e22000030d100 */
[----:B------:R-:W-:Y:S01]  /*4620*/  IMAD.MOV.U32 R23, RZ, RZ, R22 ;  /* 0x000000ffff177224 */ /* 0x000fe200078e0016 */
[----:B0-----:R0:W-:Y:S01]  /*4630*/  STG.E desc[UR36][R8.64], R5 ;  /* 0x0000000508007986 */ /* 0x0011e2000c101924 */
[----:B------:R-:W-:Y:S05]  /*4640*/  BRA `(.L_x_1717) ;  /* 0x0000000c00f47947 */ /* 0x000fea0003800000 */
.L_x_1723:
[----:B------:R-:W0:Y:S01]  /*4650*/  F2I.F64.TRUNC R5, R4 ;  /* 0x0000000400057311 */ /* 0x000e22000030d100 */
[----:B------:R-:W-:Y:S01]  /*4660*/  IMAD.MOV.U32 R23, RZ, RZ, R22 ;  /* 0x000000ffff177224 */ /* 0x000fe200078e0016 */
[----:B0-----:R1:W-:Y:S01]  /*4670*/  STG.E.U16 desc[UR36][R8.64], R5 ;  /* 0x0000000508007986 */ /* 0x0013e2000c101524 */
[----:B------:R-:W-:Y:S05]  /*4680*/  BRA `(.L_x_1717) ;  /* 0x0000000c00e47947 */ /* 0x000fea0003800000 */
.L_x_1719:
[----:B------:R-:W-:-:S13]  /*4690*/  ISETP.GT.AND P0, PT, R0, 0x6, PT ;  /* 0x000000060000780c */ /* 0x000fda0003f04270 */
[----:B------:R-:W-:Y:S05]  /*46a0*/  @P0 BRA `(.L_x_1725) ;  /* 0x0000000000540947 */ /* 0x000fea0003800000 */
[----:B------:R-:W-:-:S13]  /*46b0*/  ISETP.NE.AND P0, PT, R0, 0x5, PT ;  /* 0x000000050000780c */ /* 0x000fda0003f05270 */
[----:B------:R-:W-:Y:S05]  /*46c0*/  @!P0 BRA `(.L_x_1726) ;  /* 0x0000000000288947 */ /* 0x000fea0003800000 */
[----:B------:R-:W-:-:S13]  /*46d0*/  ISETP.NE.AND P0, PT, R0, 0x6, PT ;  /* 0x000000060000780c */ /* 0x000fda0003f05270 */
[----:B------:R-:W-:Y:S05]  /*46e0*/  @P0 BRA `(.L_x_1722) ;  /* 0x0000000c00140947 */ /* 0x000fea0003800000 */
[----:B------:R-:W-:Y:S01]  /*46f0*/  UMOV UR4, 0xf0000000 ;  /* 0xf000000000047882 */ /* 0x000fe20000000000 */
[----:B------:R-:W-:Y:S01]  /*4700*/  UMOV UR5, 0x380fffff ;  /* 0x380fffff00057882 */ /* 0x000fe20000000000 */
[----:B------:R-:W0:Y:S01]  /*4710*/  F2F.F32.F64 R3, R4 ;  /* 0x0000000400037310 */ /* 0x000e220000301000 */
[----:B------:R-:W-:Y:S01]  /*4720*/  DSETP.GEU.AND P0, PT, |R4|, UR4, PT ;  /* 0x0000000404007e2a */ /* 0x000fe2000bf0e200 */
[----:B------:R-:W-:-:S13]  /*4730*/  IMAD.MOV.U32 R23, RZ, RZ, R22 ;  /* 0x000000ffff177224 */ /* 0x000fda00078e0016 */
[----:B0-----:R-:W-:-:S05]  /*4740*/  @!P0 FMUL R3, R3, 1.175494350822287508e-38 ;  /* 0x0080000003038820 */ /* 0x001fca0000400000 */
[----:B------:R0:W-:Y:S01]  /*4750*/  STG.E desc[UR36][R8.64], R3 ;  /* 0x0000000308007986 */ /* 0x0001e2000c101924 */
[----:B------:R-:W-:Y:S05]  /*4760*/  BRA `(.L_x_1717) ;  /* 0x0000000c00ac7947 */ /* 0x000fea0003800000 */
.L_x_1726:
[----:B------:R-:W-:Y:S01]  /*4770*/  UMOV UR4, 0xf0000000 ;  /* 0xf000000000047882 */ /* 0x000fe20000000000 */
[----:B------:R-:W-:Y:S01]  /*4780*/  UMOV UR5, 0x380fffff ;  /* 0x380fffff00057882 */ /* 0x000fe20000000000 */
[----:B------:R-:W0:Y:S01]  /*4790*/  F2F.F32.F64 R0, R4 ;  /* 0x0000000400007310 */ /* 0x000e220000301000 */
[----:B------:R-:W-:Y:S01]  /*47a0*/  DSETP.GEU.AND P0, PT, |R4|, UR4, PT ;  /* 0x0000000404007e2a */ /* 0x000fe2000bf0e200 */
[----:B------:R-:W-:-:S13]  /*47b0*/  IMAD.MOV.U32 R23, RZ, RZ, R22 ;  /* 0x000000ffff177224 */ /* 0x000fda00078e0016 */
[----:B0-----:R-:W-:-:S05]  /*47c0*/  @!P0 FMUL R0, R0, 1.175494350822287508e-38 ;  /* 0x0080000000008820 */ /* 0x001fca0000400000 */
[----:B------:R-:W-:-:S05]  /*47d0*/  F2FP.F16.F32.PACK_AB R0, RZ, R0 ;  /* 0x00000000ff00723e */ /* 0x000fca00000000ff */
[----:B------:R0:W-:Y:S01]  /*47e0*/  STG.E.U16 desc[UR36][R8.64], R0 ;  /* 0x0000000008007986 */ /* 0x0001e2000c101524 */
[----:B------:R-:W-:Y:S05]  /*47f0*/  BRA `(.L_x_1717) ;  /* 0x0000000c00887947 */ /* 0x000fea0003800000 */
.L_x_1725:
[----:B------:R-:W-:-:S13]  /*4800*/  ISETP.NE.AND P0, PT, R0, 0x7, PT ;  /* 0x000000070000780c */ /* 0x000fda0003f05270 */
[----:B------:R-:W-:Y:S05]  /*4810*/  @!P0 BRA `(.L_x_1727) ;  /* 0x00000000005c8947 */ /* 0x000fea0003800000 */
        /* <DEDUP_REMOVED lines=8> */
[----:B------:R-:W-:Y:S02]  /*48a0*/  IMAD.MOV.U32 R7, RZ, RZ, RZ ;  /* 0x000000ffff077224 */ /* 0x000fe400078e00ff */
[----:B------:R-:W-:-:S11]  /*48b0*/  IMAD.MOV.U32 R23, RZ, RZ, R22 ;  /* 0x000000ffff177224 */ /* 0x000fd600078e0016 */
[----:B0-----:R-:W-:-:S05]  /*48c0*/  @!P0 FMUL R6, R6, 1.175494350822287508e-38 ;  /* 0x0080000006068820 */ /* 0x001fca0000400000 */
[----:B------:R0:W-:Y:S01]  /*48d0*/  STG.E.64 desc[UR36][R8.64], R6 ;  /* 0x0000000608007986 */ /* 0x0001e2000c101b24 */
[----:B------:R-:W-:Y:S05]  /*48e0*/  BRA `(.L_x_1717) ;  /* 0x0000000c004c7947 */ /* 0x000fea0003800000 */
.L_x_1728:
[----:B------:R-:W-:Y:S01]  /*48f0*/  UMOV UR4, 0xf0000000 ;  /* 0xf000000000047882 */ /* 0x000fe20000000000 */
[----:B------:R-:W-:Y:S01]  /*4900*/  UMOV UR5, 0x380fffff ;  /* 0x380fffff00057882 */ /* 0x000fe20000000000 */
[----:B------:R-:W0:Y:S01]  /*4910*/  F2F.F32.F64 R0, R4 ;  /* 0x0000000400007310 */ /* 0x000e220000301000 */
[----:B------:R-:W-:Y:S01]  /*4920*/  DSETP.GEU.AND P0, PT, |R4|, UR4, PT ;  /* 0x0000000404007e2a */ /* 0x000fe2000bf0e200 */
[----:B------:R-:W-:-:S13]  /*4930*/  IMAD.MOV.U32 R23, RZ, RZ, R22 ;  /* 0x000000ffff177224 */ /* 0x000fda00078e0016 */
[----:B0-----:R-:W-:-:S05]  /*4940*/  @!P0 FMUL R0, R0, 1.175494350822287508e-38 ;  /* 0x0080000000008820 */ /* 0x001fca0000400000 */
[----:B------:R-:W-:-:S04]  /*4950*/  F2FP.F16.F32.PACK_AB R3, RZ, R0 ;  /* 0x00000000ff03723e */ /* 0x000fc800000000ff */
[----:B------:R-:W-:-:S05]  /*4960*/  PRMT R3, R3, 0x5410, RZ ;  /* 0x0000541003037816 */ /* 0x000fca00000000ff */
[----:B------:R0:W-:Y:S01]  /*4970*/  STG.E desc[UR36][R8.64], R3 ;  /* 0x0000000308007986 */ /* 0x0001e2000c101924 */
[----:B------:R-:W-:Y:S05]  /*4980*/  BRA `(.L_x_1717) ;  /* 0x0000000c00247947 */ /* 0x000fea0003800000 */
.L_x_1727:
[----:B------:R0:W-:Y:S01]  /*4990*/  STG.E.64 desc[UR36][R8.64], R4 ;  /* 0x0000000408007986 */ /* 0x0001e2000c101b24 */
[----:B------:R-:W-:Y:S01]  /*49a0*/  IMAD.MOV.U32 R23, RZ, RZ, R22 ;  /* 0x000000ffff177224 */ /* 0x000fe200078e0016 */
[----:B------:R-:W-:Y:S06]  /*49b0*/  BRA `(.L_x_1717) ;  /* 0x0000000c00187947 */ /* 0x000fec0003800000 */
.L_x_1718:
        /* <DEDUP_REMOVED lines=8> */
[----:B------:R-:W-:Y:S01]  /*4a40*/  DSETP.NEU.AND P0, PT, R4, RZ, PT ;  /* 0x000000ff0400722a */ /* 0x000fe20003f0d000 */
[----:B------:R-:W-:-:S05]  /*4a50*/  IMAD.MOV.U32 R23, RZ, RZ, R22 ;  /* 0x000000ffff177224 */ /* 0x000fca00078e0016 */
[----:B------:R-:W-:-:S05]  /*4a60*/  SEL R3, RZ, 0x1, !P0 ;  /* 0x00000001ff037807 */ /* 0x000fca0004000000 */
[----:B------:R0:W-:Y:S01]  /*4a70*/  STG.E.U8 desc[UR36][R8.64], R3 ;  /* 0x0000000308007986 */ /* 0x0001e2000c101124 */
[----:B------:R-:W-:Y:S05]  /*4a80*/  BRA `(.L_x_1717) ;  /* 0x0000000800e47947 */ /* 0x000fea0003800000 */
.L_x_1731:
[----:B------:R-:W-:Y:S01]  /*4a90*/  CS2R R6, SRZ ;  /* 0x0000000000067805 */ /* 0x000fe2000001ff00 */
[----:B------:R-:W-:-:S04]  /*4aa0*/  IMAD.MOV.U32 R23, RZ, RZ, R22 ;  /* 0x000000ffff177224 */ /* 0x000fc800078e0016 */
[----:B------:R0:W-:Y:S01]  /*4ab0*/  STG.E.128 desc[UR36][R8.64], R4 ;  /* 0x0000000408007986 */ /* 0x0001e2000c101d24 */
[----:B------:R-:W-:Y:S05]  /*4ac0*/  BRA `(.L_x_1717) ;  /* 0x0000000800d47947 */ /* 0x000fea0003800000 */
.L_x_1730:
        /* <DEDUP_REMOVED lines=23> */
.L_x_1735:
[----:B------:R-:W-:Y:S05]  /*4c40*/  BSYNC.RECONVERGENT B0 ;  /* 0x0000000000007941 */ /* 0x000fea0003800200 */
.L_x_1734:
[----:B------:R-:W-:Y:S01]  /*4c50*/  LOP3.LUT R7, R0, 0x80, R7, 0xf8, !PT ;  /* 0x0000008000077812 */ /* 0x000fe200078ef807 */
[----:B------:R-:W-:-:S04]  /*4c60*/  IMAD.MOV.U32 R23, RZ, RZ, R22 ;  /* 0x000000ffff177224 */ /* 0x000fc800078e0016 */
[----:B------:R0:W-:Y:S01]  /*4c70*/  STG.E.U8 desc[UR36][R8.64], R7 ;  /* 0x0000000708007986 */ /* 0x0001e2000c101124 */
[----:B------:R-:W-:Y:S05]  /*4c80*/  BRA `(.L_x_1717) ;  /* 0x0000000800647947 */ /* 0x000fea0003800000 */
.L_x_1733:
[----:B------:R-:W-:Y:S01]  /*4c90*/  UMOV UR4, 0xf0000000 ;  /* 0xf000000000047882 */ /* 0x000fe20000000000 */
[----:B------:R-:W-:Y:S01]  /*4ca0*/  UMOV UR5, 0x380fffff ;  /* 0x380fffff00057882 */ /* 0x000fe20000000000 */
        /* <DEDUP_REMOVED lines=17> */
.L_x_1737:
[----:B------:R-:W-:Y:S05]  /*4dc0*/  BSYNC.RECONVERGENT B0 ;  /* 0x0000000000007941 */ /* 0x000fea0003800200 */
.L_x_1736:
[----:B------:R-:W-:Y:S01]  /*4dd0*/  LOP3.LUT R7, R0, 0x80, R7, 0xf8, !PT ;  /* 0x0000008000077812 */ /* 0x000fe200078ef807 */
[----:B------:R-:W-:-:S04]  /*4de0*/  IMAD.MOV.U32 R23, RZ, RZ, R22 ;  /* 0x000000ffff177224 */ /* 0x000fc800078e0016 */
[----:B------:R0:W-:Y:S01]  /*4df0*/  STG.E.U8 desc[UR36][R8.64], R7 ;  /* 0x0000000708007986 */ /* 0x0001e2000c101124 */
[----:B------:R-:W-:Y:S05]  /*4e00*/  BRA `(.L_x_1717) ;  /* 0x0000000800047947 */ /* 0x000fea0003800000 */
.L_x_1732:
[----:B------:R-:W-:Y:S01]  /*4e10*/  UMOV UR4, 0xf0000000 ;  /* 0xf000000000047882 */ /* 0x000fe20000000000 */
[----:B------:R-:W-:Y:S01]  /*4e20*/  UMOV UR5, 0x380fffff ;  /* 0x380fffff00057882 */ /* 0x000fe20000000000 */
[----:B------:R-:W0:Y:S01]  /*4e30*/  F2F.F32.F64 R0, R4 ;  /* 0x0000000400007310 */ /* 0x000e220000301000 */
[----:B------:R-:W-:Y:S01]  /*4e40*/  DSETP.GEU.AND P0, PT, |R4|, UR4, PT ;  /* 0x0000000404007e2a */ /* 0x000fe2000bf0e200 */
[----:B------:R-:W-:-:S13]  /*4e50*/  IMAD.MOV.U32 R23, RZ, RZ, R22 ;  /* 0x000000ffff177224 */ /* 0x000fda00078e0016 */
[----:B0-----:R-:W-:-:S05]  /*4e60*/  @!P0 FMUL R0, R0, 1.175494350822287508e-38 ;  /* 0x0080000000008820 */ /* 0x001fca0000400000 */
[----:B------:R-:W-:-:S05]  /*4e70*/  F2FP.BF16.F32.PACK_AB R0, RZ, R0 ;  /* 0x00000000ff00723e */ /* 0x000fca00000010ff */
[----:B------:R0:W-:Y:S01]  /*4e80*/  STG.E.U16 desc[UR36][R8.64], R0 ;  /* 0x0000000008007986 */ /* 0x0001e2000c101524 */
[----:B------:R-:W-:Y:S05]  /*4e90*/  BRA `(.L_x_1717) ;  /* 0x0000000400e07947 */ /* 0x000fea0003800000 */
.L_x_1729:
        /* <DEDUP_REMOVED lines=8> */
[----:B------:R-:W0:Y:S01]  /*4f20*/  F2I.U32.F64.TRUNC R5, R4 ;  /* 0x0000000400057311 */ /* 0x000e22000030d000 */
[----:B------:R-:W-:Y:S01]  /*4f30*/  IMAD.MOV.U32 R23, RZ, RZ, R22 ;  /* 0x000000ffff177224 */ /* 0x000fe200078e0016 */
[----:B0-----:R0:W-:Y:S01]  /*4f40*/  STG.E.U16 desc[UR36][R8.64], R5 ;  /* 0x0000000508007986 */ /* 0x0011e2000c101524 */
[----:B------:R-:W-:Y:S05]  /*4f50*/  BRA `(.L_x_1717) ;  /* 0x0000000400b07947 */ /* 0x000fea0003800000 */
.L_x_1740:
[----:B------:R-:W-:Y:S01]  /*4f60*/  UMOV UR4, 0xf0000000 ;  /* 0xf000000000047882 */ /* 0x000fe20000000000 */
[----:B------:R-:W-:Y:S01]  /*4f70*/  UMOV UR5, 0x380fffff ;  /* 0x380fffff00057882 */ /* 0x000fe20000000000 */
        /* <DEDUP_REMOVED lines=15> */
.L_x_1743:
[----:B------:R-:W-:-:S04]  /*5070*/  SHF.R.U32.HI R0, RZ, 0x14, R7 ;  /* 0x00000014ff007819 */ /* 0x000fc80000011607 */
[----:B------:R-:W-:-:S04]  /*5080*/  LOP3.LUT R0, R0, 0x1, RZ, 0xc0, !PT ;  /* 0x0000000100007812 */ /* 0x000fc800078ec0ff */
[----:B------:R-:W-:-:S04]  /*5090*/  IADD3 R0, PT, PT, R7, 0x487ffff, R0 ;  /* 0x0487ffff07007810 */ /* 0x000fc80007ffe000 */
[----:B------:R-:W-:-:S04]  /*50a0*/  SHF.R.U32.HI R0, RZ, 0x14, R0 ;  /* 0x00000014ff007819 */ /* 0x000fc80000011600 */
[----:B------:R-:W-:-:S07]  /*50b0*/  LOP3.LUT R3, R0, 0xff, RZ, 0xc0, !PT ;  /* 0x000000ff00037812 */ /* 0x000fce00078ec0ff */
.L_x_1744:
[----:B------:R-:W-:-:S04]  /*50c0*/  SHF.R.U32.HI R0, RZ, 0x18, R7 ;  /* 0x00000018ff007819 */ /* 0x000fc80000011607 */
[----:B------:R-:W-:-:S07]  /*50d0*/  LOP3.LUT R0, R3, 0x80, R0, 0xf8, !PT ;  /* 0x0000008003007812 */ /* 0x000fce00078ef800 */
.L_x_1742:
[----:B------:R-:W-:Y:S05]  /*50e0*/  BSYNC.RECONVERGENT B0 ;  /* 0x0000000000007941 */ /* 0x000fea0003800200 */
.L_x_1741:
[----:B------:R0:W-:Y:S01]  /*50f0*/  STG.E.U8 desc[UR36][R8.64], R0 ;  /* 0x0000000008007986 */ /* 0x0001e2000c101124 */
[----:B------:R-:W-:Y:S01]  /*5100*/  IMAD.MOV.U32 R23, RZ, RZ, R22 ;  /* 0x000000ffff177224 */ /* 0x000fe200078e0016 */
[----:B------:R-:W-:Y:S06]  /*5110*/  BRA `(.L_x_1717) ;  /* 0x0000000400407947 */ /* 0x000fec0003800000 */
.L_x_1739:
        /* <DEDUP_REMOVED lines=17> */
.L_x_1747:
[----:B------:R-:W-:-:S04]  /*5230*/  SHF.R.U32.HI R0, RZ, 0x15, R7 ;  /* 0x00000015ff007819 */ /* 0x000fc80000011607 */
[----:B------:R-:W-:-:S04]  /*5240*/  LOP3.LUT R0, R0, 0x1, RZ, 0xc0, !PT ;  /* 0x0000000100007812 */ /* 0x000fc800078ec0ff */
[----:B------:R-:W-:-:S04]  /*5250*/  IADD3 R0, PT, PT, R7, 0x88fffff, R0 ;  /* 0x088fffff07007810 */ /* 0x000fc80007ffe000 */
[----:B------:R-:W-:-:S04]  /*5260*/  SHF.R.U32.HI R0, RZ, 0x15, R0 ;  /* 0x00000015ff007819 */ /* 0x000fc80000011600 */
[----:B------:R-:W-:-:S07]  /*5270*/  LOP3.LUT R3, R0, 0xff, RZ, 0xc0, !PT ;  /* 0x000000ff00037812 */ /* 0x000fce00078ec0ff */
.L_x_1748:
[----:B------:R-:W-:-:S04]  /*5280*/  SHF.R.U32.HI R0, RZ, 0x18, R7 ;  /* 0x00000018ff007819 */ /* 0x000fc80000011607 */
[----:B------:R-:W-:-:S07]  /*5290*/  LOP3.LUT R0, R3, 0x80, R0, 0xf8, !PT ;  /* 0x0000008003007812 */ /* 0x000fce00078ef800 */
.L_x_1746:
[----:B------:R-:W-:Y:S05]  /*52a0*/  BSYNC.RECONVERGENT B0 ;  /* 0x0000000000007941 */ /* 0x000fea0003800200 */
.L_x_1745:
[----:B------:R0:W-:Y:S01]  /*52b0*/  STG.E.U8 desc[UR36][R8.64], R0 ;  /* 0x0000000008007986 */ /* 0x0001e2000c101124 */
[----:B------:R-:W-:Y:S01]  /*52c0*/  IMAD.MOV.U32 R23, RZ, RZ, R22 ;  /* 0x000000ffff177224 */ /* 0x000fe200078e0016 */
[----:B------:R-:W-:Y:S06]  /*52d0*/  BRA `(.L_x_1717) ;  /* 0x0000000000d07947 */ /* 0x000fec0003800000 */
.L_x_1738:
[----:B------:R-:W-:-:S13]  /*52e0*/  ISETP.NE.AND P0, PT, R0, 0x1c, PT ;  /* 0x0000001c0000780c */ /* 0x000fda0003f05270 */
[----:B------:R-:W-:Y:S05]  /*52f0*/  @!P0 BRA `(.L_x_1749) ;  /* 0x0000000000bc8947 */ /* 0x000fea0003800000 */
[----:B------:R-:W-:-:S13]  /*5300*/  ISETP.NE.AND P0, PT, R0, 0x1d, PT ;  /* 0x0000001d0000780c */ /* 0x000fda0003f05270 */
[----:B------:R-:W-:Y:S05]  /*5310*/  @!P0 BRA `(.L_x_1750) ;  /* 0x0000000000a48947 */ /* 0x000fea0003800000 */
[----:B------:R-:W-:-:S13]  /*5320*/  ISETP.NE.AND P0, PT, R0, 0x2c, PT ;  /* 0x0000002c0000780c */ /* 0x000fda0003f05270 */
[----:B------:R-:W-:Y:S05]  /*5330*/  @!P0 BRA `(.L_x_1751) ;  /* 0x0000000000488947 */ /* 0x000fea0003800000 */
.L_x_1722:
        /* <DEDUP_REMOVED lines=16> */
.L_x_1752:
[----:B------:R-:W-:Y:S01]  /*5440*/  IMAD.MOV.U32 R23, RZ, RZ, R22 ;  /* 0x000000ffff177224 */ /* 0x000fe200078e0016 */
[----:B------:R-:W-:Y:S06]  /*5450*/  BRA `(.L_x_1717) ;  /* 0x0000000000707947 */ /* 0x000fec0003800000 */
.L_x_1751:
[----:B------:R-:W-:Y:S01]  /*5460*/  UMOV UR4, 0xf0000000 ;  /* 0xf000000000047882 */ /* 0x000fe20000000000 */
[----:B------:R-:W-:Y:S01]  /*5470*/  UMOV UR5, 0x380fffff ;  /* 0x380fffff00057882 */ /* 0x000fe20000000000 */
[----:B------:R-:W0:Y:S01]  /*5480*/  F2F.F32.F64 R10, R4 ;  /* 0x00000004000a7310 */ /* 0x000e220000301000 */
[----:B------:R-:W-:Y:S01]  /*5490*/  DSETP.GEU.AND P0, PT, |R4|, UR4, PT ;  /* 0x0000000404007e2a */ /* 0x000fe2000bf0e200 */
[----:B------:R-:W-:-:S13]  /*54a0*/  IMAD.MOV.U32 R23, RZ, RZ, R22 ;  /* 0x000000ffff177224 */ /* 0x000fda00078e0016 */
[----:B0-----:R-:W-:-:S05]  /*54b0*/  @!P0 FMUL R10, R10, 1.175494350822287508e-38 ;  /* 0x008000000a0a8820 */ /* 0x001fca0000400000 */
        /* <DEDUP_REMOVED lines=15> */
.L_x_1750:
[----:B------:R-:W0:Y:S01]  /*55b0*/  F2I.U64.F64.TRUNC R4, R4 ;  /* 0x0000000400047311 */ /* 0x000e22000030d800 */
[----:B------:R-:W-:Y:S01]  /*55c0*/  IMAD.MOV.U32 R23, RZ, RZ, R22 ;  /* 0x000000ffff177224 */ /* 0x000fe200078e0016 */
[----:B0-----:R0:W-:Y:S01]  /*55d0*/  STG.E.64 desc[UR36][R8.64], R4 ;  /* 0x0000000408007986 */ /* 0x0011e2000c101b24 */
[----:B------:R-:W-:Y:S05]  /*55e0*/  BRA `(.L_x_1717) ;  /* 0x00000000000c7947 */ /* 0x000fea0003800000 */
.L_x_1749:
[----:B------:R-:W0:Y:S01]  /*55f0*/  F2I.U32.F64.TRUNC R5, R4 ;  /* 0x0000000400057311 */ /* 0x000e22000030d000 */
[----:B------:R-:W-:Y:S01]  /*5600*/  IMAD.MOV.U32 R23, RZ, RZ, R22 ;  /* 0x000000ffff177224 */ /* 0x000fe200078e0016 */
[----:B0-----:R0:W-:Y:S06]  /*5610*/  STG.E desc[UR36][R8.64], R5 ;  /* 0x0000000508007986 */ /* 0x0011ec000c101924 */
.L_x_1717:
[----:B------:R-:W-:Y:S05]  /*5620*/  BSYNC.RECONVERGENT B6 ;  /* 0x0000000000067941 */ /* 0x000fea0003800200 */
.L_x_1716:
[----:B------:R-:W-:Y:S01]  /*5630*/  ISETP.GE.AND P0, PT, R23, R19, PT ;  /* 0x000000131700720c */ /* 0x000fe20003f06270 */
[----:B------:R-:W-:-:S12]  /*5640*/  BSSY.RECONVERGENT B6, `(.L_x_1753) ;  /* 0x0000228000067945 */ /* 0x000fd80003800200 */
[----:B------:R-:W-:Y:S05]  /*5650*/  @P0 BRA `(.L_x_1754) ;  /* 0x0000002000980947 */ /* 0x000fea0003800000 */
[----:B------:R-:W2:Y:S01]  /*5660*/  LDCU UR4, c[0x0][0x3c0] ;  /* 0x00007800ff0477ac */ /* 0x000ea20008000800 */
[----:B01----:R-:W0:Y:S01]  /*5670*/  LDC.64 R4, c[0x0][0x3a0] ;  /* 0x0000e800ff047b82 */ /* 0x003e220000000a00 */
[----:B------:R-:W-:Y:S01]  /*5680*/  IMAD R0, R18, 0x200, R23 ;  /* 0x0000020012007824 */ /* 0x000fe200078e0217 */
[----:B------:R-:W-:-:S03]  /*5690*/  PRMT R6, R2, 0x9910, RZ ;  /* 0x0000991002067816 */ /* 0x000fc600000000ff */
[----:B--2---:R-:W-:Y:S02]  /*56a0*/  IMAD R3, R0, UR4, RZ ;  /* 0x0000000400037c24 */ /* 0x004fe4000f8e02ff */
        /* <DEDUP_REMOVED lines=13> */
[----:B----45:R-:W0:Y:S02]  /*5780*/  F2I.F64.TRUNC R29, R28 ;  /* 0x0000001c001d7311 */ /* 0x030e24000030d100 */
[----:B0-----:R1:W-:Y:S01]  /*5790*/  STG.E.U8 desc[UR36][R4.64], R29 ;  /* 0x0000001d04007986 */ /* 0x0013e2000c101124 */
[----:B------:R-:W-:Y:S05]  /*57a0*/  BRA `(.L_x_1760) ;  /* 0x0000000c00f07947 */ /* 0x000fea0003800000 */
.L_x_1758:
[----:B----45:R-:W0:Y:S02]  /*57b0*/  F2I.S64.F64.TRUNC R28, R28 ;  /* 0x0000001c001c7311 */ /* 0x030e24000030d900 */
[----:B0-----:R-:W-:-:S05]  /*57c0*/  IMAD.MOV.U32 R3, RZ, RZ, R28 ;  /* 0x000000ffff037224 */ /* 0x001fca00078e001c */
[----:B------:R0:W-:Y:S01]  /*57d0*/  STG.E.U8 desc[UR36][R4.64], R3 ;  /* 0x0000000304007986 */ /* 0x0001e2000c101124 */
[----:B------:R-:W-:Y:S05]  /*57e0*/  BRA `(.L_x_1760) ;  /* 0x0000000c00e07947 */ /* 0x000fea0003800000 */
.L_x_1757:
[----:B------:R-:W-:-:S13]  /*57f0*/  ISETP.NE.AND P0, PT, R0, 0x2, PT ;  /* 0x000000020000780c */ /* 0x000fda0003f05270 */
[----:B------:R-:W-:Y:S05]  /*5800*/  @!P0 BRA `(.L_x_1761) ;  /* 0x0000000000288947 */ /* 0x000fea0003800000 */
[----:B------:R-:W-:-:S13]  /*5810*/  ISETP.NE.AND P0, PT, R0, 0x3, PT ;  /* 0x000000030000780c */ /* 0x000fda0003f05270 */
[----:B------:R-:W-:Y:S05]  /*5820*/  @!P0 BRA `(.L_x_1762) ;  /* 0x0000000000148947 */ /* 0x000fea0003800000 */
[----:B------:R-:W-:-:S13]  /*5830*/  ISETP.NE.AND P0, PT, R0, 0x4, PT ;  /* 0x000000040000780c */ /* 0x000fda0003f05270 */
[----:B------:R-:W-:Y:S05]  /*5840*/  @P0 BRA `(.L_x_1759) ;  /* 0x0000000800b40947 */ /* 0x000fea0003800000 */
[----:B----45:R-:W0:Y:S02]  /*5850*/  F2I.S64.F64.TRUNC R28, R28 ;  /* 0x0000001c001c7311 */ /* 0x030e24000030d900 */
[----:B0-----:R0:W-:Y:S01]  /*5860*/  STG.E.64 desc[UR36][R4.64], R28 ;  /* 0x0000001c04007986 */ /* 0x0011e2000c101b24 */
[----:B------:R-:W-:Y:S05]  /*5870*/  BRA `(.L_x_1760) ;  /* 0x0000000c00bc7947 */ /* 0x000fea0003800000 */
.L_x_1762:
[----:B----45:R-:W0:Y:S02]  /*5880*/  F2I.F64.TRUNC R29, R28 ;  /* 0x0000001c001d7311 */ /* 0x030e24000030d100 */
[----:B0-----:R4:W-:Y:S01]  /*5890*/  STG.E desc[UR36][R4.64], R29 ;  /* 0x0000001d04007986 */ /* 0x0019e2000c101924 */
[----:B------:R-:W-:Y:S05]  /*58a0*/  BRA `(.L_x_1760) ;  /* 0x0000000c00b07947 */ /* 0x000fea0003800000 */
.L_x_1761:
[----:B----45:R-:W0:Y:S02]  /*58b0*/  F2I.F64.TRUNC R29, R28 ;  /* 0x0000001c001d7311 */ /* 0x030e24000030d100 */
[----:B0-----:R2:W-:Y:S01]  /*58c0*/  STG.E.U16 desc[UR36][R4.64], R29 ;  /* 0x0000001d04007986 */ /* 0x0015e2000c101524 */
[----:B------:R-:W-:Y:S05]  /*58d0*/  BRA `(.L_x_1760) ;  /* 0x0000000c00a47947 */ /* 0x000fea0003800000 */
.L_x_1756:
        /* <DEDUP_REMOVED lines=8> */
[----:B----45:R-:W0:Y:S01]  /*5960*/  F2F.F32.F64 R3, R28 ;  /* 0x0000001c00037310 */ /* 0x030e220000301000 */
[----:B------:R-:W-:-:S14]  /*5970*/  DSETP.GEU.AND P0, PT, |R28|, UR4, PT ;  /* 0x000000041c007e2a */ /* 0x000fdc000bf0e200 */
[----:B0-----:R-:W-:-:S05]  /*5980*/  @!P0 FMUL R3, R3, 1.175494350822287508e-38 ;  /* 0x0080000003038820 */ /* 0x001fca0000400000 */
[----:B------:R0:W-:Y:S01]  /*5990*/  STG.E desc[UR36][R4.64], R3 ;  /* 0x0000000304007986 */ /* 0x0001e2000c101924 */
[----:B------:R-:W-:Y:S05]  /*59a0*/  BRA `(.L_x_1760) ;  /* 0x0000000c00707947 */ /* 0x000fea0003800000 */
.L_x_1764:
[----:B------:R-:W-:Y:S01]  /*59b0*/  UMOV UR4, 0xf0000000 ;  /* 0xf000000000047882 */ /* 0x000fe20000000000 */
[----:B------:R-:W-:Y:S01]  /*59c0*/  UMOV UR5, 0x380fffff ;  /* 0x380fffff00057882 */ /* 0x000fe20000000000 */
[----:B----45:R-:W0:Y:S01]  /*59d0*/  F2F.F32.F64 R0, R28 ;  /* 0x0000001c00007310 */ /* 0x030e220000301000 */
[----:B------:R-:W-:-:S14]  /*59e0*/  DSETP.GEU.AND P0, PT, |R28|, UR4, PT ;  /* 0x000000041c007e2a */ /* 0x000fdc000bf0e200 */
[----:B0-----:R-:W-:-:S05]  /*59f0*/  @!P0 FMUL R0, R0, 1.175494350822287508e-38 ;  /* 0x0080000000008820 */ /* 0x001fca0000400000 */
[----:B------:R-:W-:-:S05]  /*5a00*/  F2FP.F16.F32.PACK_AB R0, RZ, R0 ;  /* 0x00000000ff00723e */ /* 0x000fca00000000ff */
[----:B------:R0:W-:Y:S01]  /*5a10*/  STG.E.U16 desc[UR36][R4.64], R0 ;  /* 0x0000000004007986 */ /* 0x0001e2000c101524 */
[----:B------:R-:W-:Y:S05]  /*5a20*/  BRA `(.L_x_1760) ;  /* 0x0000000c00507947 */ /* 0x000fea0003800000 */
.L_x_1763:
        /* <DEDUP_REMOVED lines=8> */
[----:B----45:R-:W0:Y:S01]  /*5ab0*/  F2F.F32.F64 R6, R28 ;  /* 0x0000001c00067310 */ /* 0x030e220000301000 */
[----:B------:R-:W-:Y:S01]  /*5ac0*/  DSETP.GEU.AND P0, PT, |R28|, UR4, PT ;  /* 0x000000041c007e2a */ /* 0x000fe2000bf0e200 */
[----:B------:R-:W-:-:S13]  /*5ad0*/  IMAD.MOV.U32 R7, RZ, RZ, RZ ;  /* 0x000000ffff077224 */ /* 0x000fda00078e00ff */
[----:B0-----:R-:W-:-:S05]  /*5ae0*/  @!P0 FMUL R6, R6, 1.175494350822287508e-38 ;  /* 0x0080000006068820 */ /* 0x001fca0000400000 */
[----:B------:R0:W-:Y:S01]  /*5af0*/  STG.E.64 desc[UR36][R4.64], R6 ;  /* 0x0000000604007986 */ /* 0x0001e2000c101b24 */
[----:B------:R-:W-:Y:S05]  /*5b00*/  BRA `(.L_x_1760) ;  /* 0x0000000c00187947 */ /* 0x000fea0003800000 */
.L_x_1766:
[----:B------:R-:W-:Y:S01]  /*5b10*/  UMOV UR4, 0xf0000000 ;  /* 0xf000000000047882 */ /* 0x000fe20000000000 */
[----:B------:R-:W-:Y:S01]  /*5b20*/  UMOV UR5, 0x380fffff ;  /* 0x380fffff00057882 */ /* 0x000fe20000000000 */
[----:B----45:R-:W0:Y:S01]  /*5b30*/  F2F.F32.F64 R0, R28 ;  /* 0x0000001c00007310 */ /* 0x030e220000301000 */
[----:B------:R-:W-:-:S14]  /*5b40*/  DSETP.GEU.AND P0, PT, |R28|, UR4, PT ;  /* 0x000000041c007e2a */ /* 0x000fdc000bf0e200 */
[----:B0-----:R-:W-:-:S05]  /*5b50*/  @!P0 FMUL R0, R0, 1.175494350822287508e-38 ;  /* 0x0080000000008820 */ /* 0x001fca0000400000 */
[----:B------:R-:W-:-:S04]  /*5b60*/  F2FP.F16.F32.PACK_AB R3, RZ, R0 ;  /* 0x00000000ff03723e */ /* 0x000fc800000000ff */
[----:B------:R-:W-:-:S05]  /*5b70*/  PRMT R3, R3, 0x5410, RZ ;  /* 0x0000541003037816 */ /* 0x000fca00000000ff */
[----:B------:R0:W-:Y:S01]  /*5b80*/  STG.E desc[UR36][R4.64], R3 ;  /* 0x0000000304007986 */ /* 0x0001e2000c101924 */
[----:B------:R-:W-:Y:S05]  /*5b90*/  BRA `(.L_x_1760) ;  /* 0x0000000800f47947 */ /* 0x000fea0003800000 */
.L_x_1765:
[----:B----45:R0:W-:Y:S01]  /*5ba0*/  STG.E.64 desc[UR36][R4.64], R28 ;  /* 0x0000001c04007986 */ /* 0x0301e2000c101b24 */
[----:B------:R-:W-:Y:S05]  /*5bb0*/  BRA `(.L_x_1760) ;  /* 0x0000000800ec7947 */ /* 0x000fea0003800000 */
.L_x_1755:
        /* <DEDUP_REMOVED lines=10> */
[----:B----45:R-:W0:Y:S02]  /*5c60*/  F2I.U32.F64.TRUNC R29, R28 ;  /* 0x0000001c001d7311 */ /* 0x030e24000030d000 */
[----:B0-----:R0:W-:Y:S01]  /*5c70*/  STG.E.U16 desc[UR36][R4.64], R29 ;  /* 0x0000001d04007986 */ /* 0x0011e2000c101524 */
[----:B------:R-:W-:Y:S05]  /*5c80*/  BRA `(.L_x_1760) ;  /* 0x0000000800b87947 */ /* 0x000fea0003800000 */
.L_x_1770:
[----:B------:R-:W-:Y:S01]  /*5c90*/  UMOV UR4, 0xf0000000 ;  /* 0xf000000000047882 */ /* 0x000fe20000000000 */
[----:B------:R-:W-:Y:S01]  /*5ca0*/  UMOV UR5, 0x380fffff ;  /* 0x380fffff00057882 */ /* 0x000fe20000000000 */
[----:B----45:R-:W0:Y:S01]  /*5cb0*/  F2F.F32.F64 R7, R28 ;  /* 0x0000001c00077310 */ /* 0x030e220000301000 */
        /* <DEDUP_REMOVED lines=19> */
.L_x_1773:
[----:B------:R-:W-:-:S04]  /*5df0*/  SHF.R.U32.HI R3, RZ, 0x18, R7 ;  /* 0x00000018ff037819 */ /* 0x000fc80000011607 */
[----:B------:R-:W-:-:S07]  /*5e00*/  LOP3.LUT R0, R0, 0x80, R3, 0xf8, !PT ;  /* 0x0000008000007812 */ /* 0x000fce00078ef803 */
.L_x_1772:
[----:B------:R-:W-:Y:S05]  /*5e10*/  BSYNC.RECONVERGENT B0 ;  /* 0x0000000000007941 */ /* 0x000fea0003800200 */
.L_x_1771:
[----:B------:R0:W-:Y:S01]  /*5e20*/  STG.E.U8 desc[UR36][R4.64], R0 ;  /* 0x0000000004007986 */ /* 0x0001e2000c101124 */
[----:B------:R-:W-:Y:S05]  /*5e30*/  BRA `(.L_x_1760) ;  /* 0x00000008004c7947 */ /* 0x000fea0003800000 */
.L_x_1769:
        /* <DEDUP_REMOVED lines=22> */
.L_x_1776:
[----:B------:R-:W-:-:S04]  /*5fa0*/  SHF.R.U32.HI R3, RZ, 0x18, R7 ;  /* 0x00000018ff037819 */ /* 0x000fc80000011607 */
[----:B------:R-:W-:-:S07]  /*5fb0*/  LOP3.LUT R0, R0, 0x80, R3, 0xf8, !PT ;  /* 0x0000008000007812 */ /* 0x000fce00078ef803 */
.L_x_1775:
[----:B------:R-:W-:Y:S05]  /*5fc0*/  BSYNC.RECONVERGENT B0 ;  /* 0x0000000000007941 */ /* 0x000fea0003800200 */
.L_x_1774:
[----:B------:R0:W-:Y:S01]  /*5fd0*/  STG.E.U8 desc[UR36][R4.64], R0 ;  /* 0x0000000004007986 */ /* 0x0001e2000c101124 */
[----:B------:R-:W-:Y:S05]  /*5fe0*/  BRA `(.L_x_1760) ;  /* 0x0000000400e07947 */ /* 0x000fea0003800000 */
.L_x_1768:
        /* <DEDUP_REMOVED lines=26> */
.L_x_1778:
[----:B----45:R-:W0:Y:S02]  /*6190*/  F2I.U64.F64.TRUNC R28, R28 ;  /* 0x0000001c001c7311 */ /* 0x030e24000030d800 */
[----:B0-----:R0:W-:Y:S01]  /*61a0*/  STG.E.64 desc[UR36][R4.64], R28 ;  /* 0x0000001c04007986 */ /* 0x0011e2000c101b24 */
[----:B------:R-:W-:Y:S05]  /*61b0*/  BRA `(.L_x_1760) ;  /* 0x00000004006c7947 */ /* 0x000fea0003800000 */
.L_x_1777:
[----:B----45:R-:W0:Y:S02]  /*61c0*/  F2I.U32.F64.TRUNC R29, R28 ;  /* 0x0000001c001d7311 */ /* 0x030e24000030d000 */
[----:B0-----:R0:W-:Y:S01]  /*61d0*/  STG.E desc[UR36][R4.64], R29 ;  /* 0x0000001d04007986 */ /* 0x0011e2000c101924 */
[----:B------:R-:W-:Y:S05]  /*61e0*/  BRA `(.L_x_1760) ;  /* 0x0000000400607947 */ /* 0x000fea0003800000 */
.L_x_1767:
[----:B------:R-:W-:-:S13]  /*61f0*/  ISETP.GT.AND P0, PT, R0, 0xe, PT ;  /* 0x0000000e0000780c */ /* 0x000fda0003f04270 */
[----:B------:R-:W-:Y:S05]  /*6200*/  @P0 BRA `(.L_x_1779) ;  /* 0x00000000002c0947 */ /* 0x000fea0003800000 */
[----:B------:R-:W-:-:S13]  /*6210*/  ISETP.NE.AND P0, PT, R0, 0xa, PT ;  /* 0x0000000a0000780c */ /* 0x000fda0003f05270 */
[----:B------:R-:W-:Y:S05]  /*6220*/  @!P0 BRA `(.L_x_1780) ;  /* 0x0000000000188947 */ /* 0x000fea0003800000 */
[----:B------:R-:W-:-:S13]  /*6230*/  ISETP.NE.AND P0, PT, R0, 0xb, PT ;  /* 0x0000000b0000780c */ /* 0x000fda0003f05270 */
[----:B------:R-:W-:Y:S05]  /*6240*/  @P0 BRA `(.L_x_1759) ;  /* 0x0000000000340947 */ /* 0x000fea0003800000 */
[----:B----45:R-:W-:-:S06]  /*6250*/  DSETP.NEU.AND P0, PT, R28, RZ, PT ;  /* 0x000000ff1c00722a */ /* 0x030fcc0003f0d000 */
[----:B------:R-:W-:-:S05]  /*6260*/  SEL R3, RZ, 0x1, !P0 ;  /* 0x00000001ff037807 */ /* 0x000fca0004000000 */
[----:B------:R0:W-:Y:S01]  /*6270*/  STG.E.U8 desc[UR36][R4.64], R3 ;  /* 0x0000000304007986 */ /* 0x0001e2000c101124 */
[----:B------:R-:W-:Y:S05]  /*6280*/  BRA `(.L_x_1760) ;  /* 0x0000000400387947 */ /* 0x000fea0003800000 */
.L_x_1780:
[----:B------:R-:W-:-:S05]  /*6290*/  CS2R R30, SRZ ;  /* 0x00000000001e7805 */ /* 0x000fca000001ff00 */
[----:B----45:R0:W-:Y:S01]  /*62a0*/  STG.E.128 desc[UR36][R4.64], R28 ;  /* 0x0000001c04007986 */ /* 0x0301e2000c101d24 */
[----:B------:R-:W-:Y:S05]  /*62b0*/  BRA `(.L_x_1760) ;  /* 0x00000004002c7947 */ /* 0x000fea0003800000 */
.L_x_1779:
[----:B------:R-:W-:-:S13]  /*62c0*/  ISETP.NE.AND P0, PT, R0, 0xf, PT ;  /* 0x0000000f0000780c */ /* 0x000fda0003f05270 */
[----:B------:R-:W-:Y:S05]  /*62d0*/  @!P0 BRA `(.L_x_1781) ;  /* 0x0000000400088947 */ /* 0x000fea0003800000 */
[----:B------:R-:W-:-:S13]  /*62e0*/  ISETP.NE.AND P0, PT, R0, 0x17, PT ;  /* 0x000000170000780c */ /* 0x000fda0003f05270 */
[----:B------:R-:W-:Y:S05]  /*62f0*/  @!P0 BRA `(.L_x_1782) ;  /* 0x0000000000a08947 */ /* 0x000fea0003800000 */
[----:B------:R-:W-:-:S13]  /*6300*/  ISETP.NE.AND P0, PT, R0, 0x18, PT ;  /* 0x000000180000780c */ /* 0x000fda0003f05270 */
[----:B------:R-:W-:Y:S05]  /*6310*/  @!P0 BRA `(.L_x_1783) ;  /* 0x0000000000448947 */ /* 0x000fea0003800000 */
.L_x_1759:
        /* <DEDUP_REMOVED lines=16> */
.L_x_1784:
[----:B------:R-:W-:Y:S05]  /*6420*/  BRA `(.L_x_1760) ;  /* 0x0000000000d07947 */ /* 0x000fea0003800000 */
.L_x_1783:
[----:B------:R-:W-:Y:S01]  /*6430*/  UMOV UR4, 0xf0000000 ;  /* 0xf000000000047882 */ /* 0x000fe20000000000 */
[----:B------:R-:W-:Y:S01]  /*6440*/  UMOV UR5, 0x380fffff ;  /* 0x380fffff00057882 */ /* 0x000fe20000000000 */
[----:B----45:R-:W0:Y:S01]  /*6450*/  F2F.F32.F64 R7, R28 ;  /* 0x0000001c00077310 */ /* 0x030e220000301000 */
        /* <DEDUP_REMOVED lines=14> */
.L_x_1786:
[----:B------:R-:W-:Y:S05]  /*6540*/  BSYNC.RECONVERGENT B0 ;  /* 0x0000000000007941 */ /* 0x000fea0003800200 */
.L_x_1785:
[----:B------:R-:W-:-:S05]  /*6550*/  LOP3.LUT R3, R0, 0x80, R3, 0xf8, !PT ;  /* 0x0000008000037812 */ /* 0x000fca00078ef803 */
[----:B------:R0:W-:Y:S01]  /*6560*/  STG.E.U8 desc[UR36][R4.64], R3 ;  /* 0x0000000304007986 */ /* 0x0001e2000c101124 */
[----:B------:R-:W-:Y:S05]  /*6570*/  BRA `(.L_x_1760) ;  /* 0x00000000007c7947 */ /* 0x000fea0003800000 */
.L_x_1782:
[----:B------:R-:W-:Y:S01]  /*6580*/  UMOV UR4, 0xf0000000 ;  /* 0xf000000000047882 */ /* 0x000fe20000000000 */
[----:B------:R-:W-:Y:S01]  /*6590*/  UMOV UR5, 0x380fffff ;  /* 0x380fffff00057882 */ /* 0x000fe20000000000 */
[----:B----45:R-:W0:Y:S01]  /*65a0*/  F2F.F32.F64 R7, R28 ;  /* 0x0000001c00077310 */ /* 0x030e220000301000 */
        /* <DEDUP_REMOVED lines=13> */
.L_x_1788:
[----:B------:R-:W-:Y:S01]  /*6680*/  IMAD.MOV.U32 R0, RZ, RZ, 0x7f ;  /* 0x0000007fff007424 */ /* 0x000fe200078e00ff */
[----:B------:R-:W-:-:S04]  /*6690*/  ISETP.GT.U32.AND P0, PT, R3, 0x7f800000, PT ;  /* 0x7f8000000300780c */ /* 0x000fc80003f04070 */
[----:B------:R-:W-:-:S09]  /*66a0*/  SEL R0, R0, 0x7c, P0 ;  /* 0x0000007c00007807 */ /* 0x000fd20000000000 */
.L_x_1789:
[----:B------:R-:W-:Y:S05]  /*66b0*/  BSYNC.RECONVERGENT B0 ;  /* 0x0000000000007941 */ /* 0x000fea0003800200 */
.L_x_1787:
[----:B------:R-:W-:-:S04]  /*66c0*/  SHF.R.U32.HI R3, RZ, 0x18, R7 ;  /* 0x00000018ff037819 */ /* 0x000fc80000011607 */
[----:B------:R-:W-:-:S05]  /*66d0*/  LOP3.LUT R3, R0, 0x80, R3, 0xf8, !PT ;  /* 0x0000008000037812 */ /* 0x000fca00078ef803 */
[----:B------:R0:W-:Y:S01]  /*66e0*/  STG.E.U8 desc[UR36][R4.64], R3 ;  /* 0x0000000304007986 */ /* 0x0001e2000c101124 */
[----:B------:R-:W-:Y:S05]  /*66f0*/  BRA `(.L_x_1760) ;  /* 0x00000000001c7947 */ /* 0x000fea0003800000 */
.L_x_1781:
[----:B------:R-:W-:Y:S01]  /*6700*/  UMOV UR4, 0xf0000000 ;  /* 0xf000000000047882 */ /* 0x000fe20000000000 */
[----:B------:R-:W-:Y:S01]  /*6710*/  UMOV UR5, 0x380fffff ;  /* 0x380fffff00057882 */ /* 0x000fe20000000000 */
[----:B----45:R-:W0:Y:S01]  /*6720*/  F2F.F32.F64 R0, R28 ;  /* 0x0000001c00007310 */ /* 0x030e220000301000 */
[----:B------:R-:W-:-:S14]  /*6730*/  DSETP.GEU.AND P0, PT, |R28|, UR4, PT ;  /* 0x000000041c007e2a */ /* 0x000fdc000bf0e200 */
[----:B0-----:R-:W-:-:S05]  /*6740*/  @!P0 FMUL R0, R0, 1.175494350822287508e-38 ;  /* 0x0080000000008820 */ /* 0x001fca0000400000 */
[----:B------:R-:W-:-:S05]  /*6750*/  F2FP.BF16.F32.PACK_AB R0, RZ, R0 ;  /* 0x00000000ff00723e */ /* 0x000fca00000010ff */
[----:B------:R0:W-:Y:S02]  /*6760*/  STG.E.U16 desc[UR36][R4.64], R0 ;  /* 0x0000000004007986 */ /* 0x0001e4000c101524 */
.L_x_1760:
[----:B------:R-:W-:-:S05]  /*6770*/  VIADD R23, R23, 0x80 ;  /* 0x0000008017177836 */ /* 0x000fca0000000000 */
[----:B------:R-:W-:-:S13]  /*6780*/  ISETP.GE.AND P0, PT, R23, R19, PT ;  /* 0x000000131700720c */ /* 0x000fda0003f06270 */
[----:B------:R-:W-:Y:S05]  /*6790*/  @P0 BRA `(.L_x_1754) ;  /* 0x0000001000480947 */ /* 0x000fea0003800000 */
[----:B------:R-:W5:Y:S01]  /*67a0*/  LDCU UR4, c[0x0][0x3c0] ;  /* 0x00007800ff0477ac */ /* 0x000f620008000800 */
[----:B012-4-:R-:W0:Y:S01]  /*67b0*/  LDC.64 R4, c[0x0][0x3a0] ;  /* 0x0000e800ff047b82 */ /* 0x017e220000000a00 */
        /* <DEDUP_REMOVED lines=16> */
[----:B------:R-:W0:Y:S02]  /*68c0*/  F2I.F64.TRUNC R25, R24 ;  /* 0x0000001800197311 */ /* 0x000e24000030d100 */
[----:B0-----:R0:W-:Y:S01]  /*68d0*/  STG.E.U8 desc[UR36][R4.64], R25 ;  /* 0x0000001904007986 */ /* 0x0011e2000c101124 */
[----:B------:R-:W-:Y:S05]  /*68e0*/  BRA `(.L_x_1795) ;  /* 0x0000000c00f07947 */ /* 0x000fea0003800000 */
.L_x_1793:
[----:B------:R-:W0:Y:S02]  /*68f0*/  F2I.S64.F64.TRUNC R24, R24 ;  /* 0x0000001800187311 */ /* 0x000e24000030d900 */
[----:B0-----:R-:W-:-:S05]  /*6900*/  IMAD.MOV.U32 R3, RZ, RZ, R24 ;  /* 0x000000ffff037224 */ /* 0x001fca00078e0018 */
[----:B------:R0:W-:Y:S01]  /*6910*/  STG.E.U8 desc[UR36][R4.64], R3 ;  /* 0x0000000304007986 */ /* 0x0001e2000c101124 */
[----:B------:R-:W-:Y:S05]  /*6920*/  BRA `(.L_x_1795) ;  /* 0x0000000c00e07947 */ /* 0x000fea0003800000 */
.L_x_1792:
[----:B------:R-:W-:-:S13]  /*6930*/  ISETP.NE.AND P0, PT, R0, 0x2, PT ;  /* 0x000000020000780c */ /* 0x000fda0003f05270 */
[----:B------:R-:W-:Y:S05]  /*6940*/  @!P0 BRA `(.L_x_1796) ;  /* 0x0000000000288947 */ /* 0x000fea0003800000 */
[----:B------:R-:W-:-:S13]  /*6950*/  ISETP.NE.AND P0, PT, R0, 0x3, PT ;  /* 0x000000030000780c */ /* 0x000fda0003f05270 */
[----:B------:R-:W-:Y:S05]  /*6960*/  @!P0 BRA `(.L_x_1797) ;  /* 0x0000000000148947 */ /* 0x000fea0003800000 */
[----:B------:R-:W-:-:S13]  /*6970*/  ISETP.NE.AND P0, PT, R0, 0x4, PT ;  /* 0x000000040000780c */ /* 0x000fda0003f05270 */
[----:B------:R-:W-:Y:S05]  /*6980*/  @P0 BRA `(.L_x_1794) ;  /* 0x0000000800b40947 */ /* 0x000fea0003800000 */
[----:B------:R-:W0:Y:S02]  /*6990*/  F2I.S64.F64.TRUNC R24, R24 ;  /* 0x0000001800187311 */ /* 0x000e24000030d900 */
[----:B0-----:R0:W-:Y:S01]  /*69a0*/  STG.E.64 desc[UR36][R4.64], R24 ;  /* 0x0000001804007986 */ /* 0x0011e2000c101b24 */
[----:B------:R-:W-:Y:S05]  /*69b0*/  BRA `(.L_x_1795) ;  /* 0x0000000c00bc7947 */ /* 0x000fea0003800000 */
.L_x_1797:
[----:B------:R-:W0:Y:S02]  /*69c0*/  F2I.F64.TRUNC R25, R24 ;  /* 0x0000001800197311 */ /* 0x000e24000030d100 */
[----:B0-----:R0:W-:Y:S01]  /*69d0*/  STG.E desc[UR36][R4.64], R25 ;  /* 0x0000001904007986 */ /* 0x0011e2000c101924 */
[----:B------:R-:W-:Y:S05]  /*69e0*/  BRA `(.L_x_1795) ;  /* 0x0000000c00b07947 */ /* 0x000fea0003800000 */
.L_x_1796:
[----:B------:R-:W0:Y:S02]  /*69f0*/  F2I.F64.TRUNC R25, R24 ;  /* 0x0000001800197311 */ /* 0x000e24000030d100 */
[----:B0-----:R0:W-:Y:S01]  /*6a00*/  STG.E.U16 desc[UR36][R4.64], R25 ;  /* 0x0000001904007986 */ /* 0x0011e2000c101524 */
[----:B------:R-:W-:Y:S05]  /*6a10*/  BRA `(.L_x_1795) ;  /* 0x0000000c00a47947 */ /* 0x000fea0003800000 */
.L_x_1791:
        /* <DEDUP_REMOVED lines=9> */
[----:B------:R-:W-:-:S14]  /*6ab0*/  DSETP.GEU.AND P0, PT, |R24|, UR4, PT ;  /* 0x0000000418007e2a */ /* 0x000fdc000bf0e200 */
[----:B0-----:R-:W-:-:S05]  /*6ac0*/  @!P0 FMUL R3, R3, 1.175494350822287508e-38 ;  /* 0x0080000003038820 */ /* 0x001fca0000400000 */
[----:B------:R0:W-:Y:S01]  /*6ad0*/  STG.E desc[UR36][R4.64], R3 ;  /* 0x0000000304007986 */ /* 0x0001e2000c101924 */
[----:B------:R-:W-:Y:S05]  /*6ae0*/  BRA `(.L_x_1795) ;  /* 0x0000000c00707947 */ /* 0x000fea0003800000 */
.L_x_1799:
[----:B------:R-:W-:Y:S01]  /*6af0*/  UMOV UR4, 0xf0000000 ;  /* 0xf000000000047882 */ /* 0x000fe20000000000 */
[----:B------:R-:W-:Y:S01]  /*6b00*/  UMOV UR5, 0x380fffff ;  /* 0x380fffff00057882 */ /* 0x000fe20000000000 */
[----:B------:R-:W0:Y:S01]  /*6b10*/  F2F.F32.F64 R0, R24 ;  /* 0x0000001800007310 */ /* 0x000e220000301000 */
[----:B------:R-:W-:-:S14]  /*6b20*/  DSETP.GEU.AND P0, PT, |R24|, UR4, PT ;  /* 0x0000000418007e2a */ /* 0x000fdc000bf0e200 */
[----:B0-----:R-:W-:-:S05]  /*6b30*/  @!P0 FMUL R0, R0, 1.175494350822287508e-38 ;  /* 0x0080000000008820 */ /* 0x001fca0000400000 */
[----:B------:R-:W-:-:S05]  /*6b40*/  F2FP.F16.F32.PACK_AB R0, RZ, R0 ;  /* 0x00000000ff00723e */ /* 0x000fca00000000ff */
[----:B------:R0:W-:Y:S01]  /*6b50*/  STG.E.U16 desc[UR36][R4.64], R0 ;  /* 0x0000000004007986 */ /* 0x0001e2000c101524 */
[----:B------:R-:W-:Y:S05]  /*6b60*/  BRA `(.L_x_1795) ;  /* 0x0000000c00507947 */ /* 0x000fea0003800000 */
.L_x_1798:
        /* <DEDUP_REMOVED lines=10> */
[----:B------:R-:W-:-:S13]  /*6c10*/  IMAD.MOV.U32 R7, RZ, RZ, RZ ;  /* 0x000000ffff077224 */ /* 0x000fda00078e00ff */
[----:B0-----:R-:W-:-:S05]  /*6c20*/  @!P0 FMUL R6, R6, 1.175494350822287508e-38 ;  /* 0x0080000006068820 */ /* 0x001fca0000400000 */
[----:B------:R0:W-:Y:S01]  /*6c30*/  STG.E.64 desc[UR36][R4.64], R6 ;  /* 0x0000000604007986 */ /* 0x0001e2000c101b24 */
[----:B------:R-:W-:Y:S05]  /*6c40*/  BRA `(.L_x_1795) ;  /* 0x0000000c00187947 */ /* 0x000fea0003800000 */
.L_x_1801:
[----:B------:R-:W-:Y:S01]  /*6c50*/  UMOV UR4, 0xf0000000 ;  /* 0xf000000000047882 */ /* 0x000fe20000000000 */
[----:B------:R-:W-:Y:S01]  /*6c60*/  UMOV UR5, 0x380fffff ;  /* 0x380fffff00057882 */ /* 0x000fe20000000000 */
[----:B------:R-:W0:Y:S01]  /*6c70*/  F2F.F32.F64 R0, R24 ;  /* 0x0000001800007310 */ /* 0x000e220000301000 */
[----:B------:R-:W-:-:S14]  /*6c80*/  DSETP.GEU.AND P0, PT, |R24|, UR4, PT ;  /* 0x0000000418007e2a */ /* 0x000fdc000bf0e200 */
[----:B0-----:R-:W-:-:S05]  /*6c90*/  @!P0 FMUL R0, R0, 1.175494350822287508e-38 ;  /* 0x0080000000008820 */ /* 0x001fca0000400000 */
[----:B------:R-:W-:-:S04]  /*6ca0*/  F2FP.F16.F32.PACK_AB R3, RZ, R0 ;  /* 0x00000000ff03723e */ /* 0x000fc800000000ff */
[----:B------:R-:W-:-:S05]  /*6cb0*/  PRMT R3, R3, 0x5410, RZ ;  /* 0x0000541003037816 */ /* 0x000fca00000000ff */
[----:B------:R0:W-:Y:S01]  /*6cc0*/  STG.E desc[UR36][R4.64], R3 ;  /* 0x0000000304007986 */ /* 0x0001e2000c101924 */
[----:B------:R-:W-:Y:S05]  /*6cd0*/  BRA `(.L_x_1795) ;  /* 0x0000000800f47947 */ /* 0x000fea0003800000 */
.L_x_1800:
[----:B------:R0:W-:Y:S01]  /*6ce0*/  STG.E.64 desc[UR36][R4.64], R24 ;  /* 0x0000001804007986 */ /* 0x0001e2000c101b24 */
[----:B------:R-:W-:Y:S05]  /*6cf0*/  BRA `(.L_x_1795) ;  /* 0x0000000800ec7947 */ /* 0x000fea0003800000 */
.L_x_1790:
        /* <DEDUP_REMOVED lines=10> */
[----:B------:R-:W0:Y:S02]  /*6da0*/  F2I.U32.F64.TRUNC R25, R24 ;  /* 0x0000001800197311 */ /* 0x000e24000030d000 */
[----:B0-----:R0:W-:Y:S01]  /*6db0*/  STG.E.U16 desc[UR36][R4.64], R25 ;  /* 0x0000001904007986 */ /* 0x0011e2000c101524 */
[----:B------:R-:W-:Y:S05]  /*6dc0*/  BRA `(.L_x_1795) ;  /* 0x0000000800b87947 */ /* 0x000fea0003800000 */
.L_x_1805:
        /* <DEDUP_REMOVED lines=22> */
.L_x_1808:
[----:B------:R-:W-:-:S04]  /*6f30*/  SHF.R.U32.HI R3, RZ, 0x18, R7 ;  /* 0x00000018ff037819 */ /* 0x000fc80000011607 */
[----:B------:R-:W-:-:S07]  /*6f40*/  LOP3.LUT R0, R0, 0x80, R3, 0xf8, !PT ;  /* 0x0000008000007812 */ /* 0x000fce00078ef803 */
.L_x_1807:
[----:B------:R-:W-:Y:S05]  /*6f50*/  BSYNC.RECONVERGENT B0 ;  /* 0x0000000000007941 */ /* 0x000fea0003800200 */
.L_x_1806:
[----:B------:R0:W-:Y:S01]  /*6f60*/  STG.E.U8 desc[UR36][R4.64], R0 ;  /* 0x0000000004007986 */ /* 0x0001e2000c101124 */
[----:B------:R-:W-:Y:S05]  /*6f70*/  BRA `(.L_x_1795) ;  /* 0x00000008004c7947 */ /* 0x000fea0003800000 */
.L_x_1804:
        /* <DEDUP_REMOVED lines=22> */
.L_x_1811:
[----:B------:R-:W-:-:S04]  /*70e0*/  SHF.R.U32.HI R3, RZ, 0x18, R7 ;  /* 0x00000018ff037819 */ /* 0x000fc80000011607 */
[----:B------:R-:W-:-:S07]  /*70f0*/  LOP3.LUT R0, R0, 0x80, R3, 0xf8, !PT ;  /* 0x0000008000007812 */ /* 0x000fce00078ef803 */
.L_x_1810:
[----:B------:R-:W-:Y:S05]  /*7100*/  BSYNC.RECONVERGENT B0 ;  /* 0x0000000000007941 */ /* 0x000fea0003800200 */
.L_x_1809:
[----:B------:R0:W-:Y:S01]  /*7110*/  STG.E.U8 desc[UR36][R4.64], R0 ;  /* 0x0000000004007986 */ /* 0x0001e2000c101124 */
[----:B------:R-:W-:Y:S05]  /*7120*/  BRA `(.L_x_1795) ;  /* 0x0000000400e07947 */ /* 0x000fea0003800000 */
.L_x_1803:
        /* <DEDUP_REMOVED lines=26> */
.L_x_1813:
[----:B------:R-:W0:Y:S02]  /*72d0*/  F2I.U64.F64.TRUNC R24, R24 ;  /* 0x0000001800187311 */ /* 0x000e24000030d800 */
[----:B0-----:R0:W-:Y:S01]  /*72e0*/  STG.E.64 desc[UR36][R4.64], R24 ;  /* 0x0000001804007986 */ /* 0x0011e2000c101b24 */
[----:B------:R-:W-:Y:S05]  /*72f0*/  BRA `(.L_x_1795) ;  /* 0x00000004006c7947 */ /* 0x000fea0003800000 */
.L_x_1812:
[----:B------:R-:W0:Y:S02]  /*7300*/  F2I.U32.F64.TRUNC R25, R24 ;  /* 0x0000001800197311 */ /* 0x000e24000030d000 */
[----:B0-----:R0:W-:Y:S01]  /*7310*/  STG.E desc[UR36][R4.64], R25 ;  /* 0x0000001904007986 */ /* 0x0011e2000c101924 */
[----:B------:R-:W-:Y:S05]  /*7320*/  BRA `(.L_x_1795) ;  /* 0x0000000400607947 */ /* 0x000fea0003800000 */
.L_x_1802:
[----:B------:R-:W-:-:S13]  /*7330*/  ISETP.GT.AND P0, PT, R0, 0xe, PT ;  /* 0x0000000e0000780c */ /* 0x000fda0003f04270 */
[----:B------:R-:W-:Y:S05]  /*7340*/  @P0 BRA `(.L_x_1814) ;  /* 0x00000000002c0947 */ /* 0x000fea0003800000 */
[----:B------:R-:W-:-:S13]  /*7350*/  ISETP.NE.AND P0, PT, R0, 0xa, PT ;  /* 0x0000000a0000780c */ /* 0x000fda0003f05270 */
[----:B------:R-:W-:Y:S05]  /*7360*/  @!P0 BRA `(.L_x_1815) ;  /* 0x0000000000188947 */ /* 0x000fea0003800000 */
[----:B------:R-:W-:-:S13]  /*7370*/  ISETP.NE.AND P0, PT, R0, 0xb, PT ;  /* 0x0000000b0000780c */ /* 0x000fda0003f05270 */
[----:B------:R-:W-:Y:S05]  /*7380*/  @P0 BRA `(.L_x_1794) ;  /* 0x0000000000340947 */ /* 0x000fea0003800000 */
[----:B------:R-:W-:-:S06]  /*7390*/  DSETP.NEU.AND P0, PT, R24, RZ, PT ;  /* 0x000000ff1800722a */ /* 0x000fcc0003f0d000 */
[----:B------:R-:W-:-:S05]  /*73a0*/  SEL R3, RZ, 0x1, !P0 ;  /* 0x00000001ff037807 */ /* 0x000fca0004000000 */
[----:B------:R1:W-:Y:S01]  /*73b0*/  STG.E.U8 desc[UR36][R4.64], R3 ;  /* 0x0000000304007986 */ /* 0x0003e2000c101124 */
[----:B------:R-:W-:Y:S05]  /*73c0*/  BRA `(.L_x_1795) ;  /* 0x0000000400387947 */ /* 0x000fea0003800000 */
.L_x_1815:
[----:B---3--:R-:W-:-:S05]  /*73d0*/  CS2R R26, SRZ ;  /* 0x00000000001a7805 */ /* 0x008fca000001ff00 */
[----:B------:R0:W-:Y:S01]  /*73e0*/  STG.E.128 desc[UR36][R4.64], R24 ;  /* 0x0000001804007986 */ /* 0x0001e2000c101d24 */
[----:B------:R-:W-:Y:S05]  /*73f0*/  BRA `(.L_x_1795) ;  /* 0x00000004002c7947 */ /* 0x000fea0003800000 */
.L_x_1814:
[----:B------:R-:W-:-:S13]  /*7400*/  ISETP.NE.AND P0, PT, R0, 0xf, PT ;  /* 0x0000000f0000780c */ /* 0x000fda0003f05270 */
[----:B------:R-:W-:Y:S05]  /*7410*/  @!P0 BRA `(.L_x_1816) ;  /* 0x0000000400088947 */ /* 0x000fea0003800000 */
[----:B------:R-:W-:-:S13]  /*7420*/  ISETP.NE.AND P0, PT, R0, 0x17, PT ;  /* 0x000000170000780c */ /* 0x000fda0003f05270 */
[----:B------:R-:W-:Y:S05]  /*7430*/  @!P0 BRA `(.L_x_1817) ;  /* 0x0000000000a08947 */ /* 0x000fea0003800000 */
[----:B------:R-:W-:-:S13]  /*7440*/  ISETP.NE.AND P0, PT, R0, 0x18, PT ;  /* 0x000000180000780c */ /* 0x000fda0003f05270 */
[----:B------:R-:W-:Y:S05]  /*7450*/  @!P0 BRA `(.L_x_1818) ;  /* 0x0000000000448947 */ /* 0x000fea0003800000 */
.L_x_1794:
        /* <DEDUP_REMOVED lines=15> */
[----:B--23--:R-:W-:Y:S05]  /*7550*/  CALL.ABS.NOINC R14 ;  /* 0x000000000e007343 */ /* 0x00cfea0003c00000 */
.L_x_1819:
[----:B------:R-:W-:Y:S05]  /*7560*/  BRA `(.L_x_1795) ;  /* 0x0000000000d07947 */ /* 0x000fea0003800000 */
.L_x_1818:
        /* <DEDUP_REMOVED lines=17> */
.L_x_1821:
[----:B------:R-:W-:Y:S05]  /*7680*/  BSYNC.RECONVERGENT B0 ;  /* 0x0000000000007941 */ /* 0x000fea0003800200 */
.L_x_1820:
[----:B------:R-:W-:-:S05]  /*7690*/  LOP3.LUT R3, R0, 0x80, R3, 0xf8, !PT ;  /* 0x0000008000037812 */ /* 0x000fca00078ef803 */
[----:B------:R4:W-:Y:S01]  /*76a0*/  STG.E.U8 desc[UR36][R4.64], R3 ;  /* 0x0000000304007986 */ /* 0x0009e2000c101124 */
[----:B------:R-:W-:Y:S05]  /*76b0*/  BRA `(.L_x_1795) ;  /* 0x00000000007c7947 */ /* 0x000fea0003800000 */
.L_x_1817:
[----:B------:R-:W-:Y:S01]  /*76c0*/  UMOV UR4, 0xf0000000 ;  /* 0xf000000000047882 */ /* 0x000fe20000000000 */
[----:B------:R-:W-:Y:S01]  /*76d0*/  UMOV UR5, 0x380fffff ;  /* 0x380fffff00057882 */ /* 0x000fe20000000000 */
        /* <DEDUP_REMOVED lines=14> */
.L_x_1823:
[----:B------:R-:W-:Y:S01]  /*77c0*/  IMAD.MOV.U32 R0, RZ, RZ, 0x7f ;  /* 0x0000007fff007424 */ /* 0x000fe200078e00ff */
[----:B------:R-:W-:-:S04]  /*77d0*/  ISETP.GT.U32.AND P0, PT, R3, 0x7f800000, PT ;  /* 0x7f8000000300780c */ /* 0x000fc80003f04070 */
[----:B------:R-:W-:-:S09]  /*77e0*/  SEL R0, R0, 0x7c, P0 ;  /* 0x0000007c00007807 */ /* 0x000fd20000000000 */
.L_x_1824:
[----:B------:R-:W-:Y:S05]  /*77f0*/  BSYNC.RECONVERGENT B0 ;  /* 0x0000000000007941 */ /* 0x000fea0003800200 */
.L_x_1822:
[----:B------:R-:W-:-:S04]  /*7800*/  SHF.R.U32.HI R3, RZ, 0x18, R7 ;  /* 0x00000018ff037819 */ /* 0x000fc80000011607 */
[----:B------:R-:W-:-:S05]  /*7810*/  LOP3.LUT R3, R0, 0x80, R3, 0xf8, !PT ;  /* 0x0000008000037812 */ /* 0x000fca00078ef803 */
[----:B------:R2:W-:Y:S01]  /*7820*/  STG.E.U8 desc[UR36][R4.64], R3 ;  /* 0x0000000304007986 */ /* 0x0005e2000c101124 */
[----:B------:R-:W-:Y:S05]  /*7830*/  BRA `(.L_x_1795) ;  /* 0x00000000001c7947 */ /* 0x000fea0003800000 */
.L_x_1816:
[----:B------:R-:W-:Y:S01]  /*7840*/  UMOV UR4, 0xf0000000 ;  /* 0xf000000000047882 */ /* 0x000fe20000000000 */
[----:B------:R-:W-:Y:S01]  /*7850*/  UMOV UR5, 0x380fffff ;  /* 0x380fffff00057882 */ /* 0x000fe20000000000 */
[----:B------:R-:W0:Y:S01]  /*7860*/  F2F.F32.F64 R0, R24 ;  /* 0x0000001800007310 */ /* 0x000e220000301000 */
[----:B------:R-:W-:-:S14]  /*7870*/  DSETP.GEU.AND P0, PT, |R24|, UR4, PT ;  /* 0x0000000418007e2a */ /* 0x000fdc000bf0e200 */
[----:B0-----:R-:W-:-:S05]  /*7880*/  @!P0 FMUL R0, R0, 1.175494350822287508e-38 ;  /* 0x0080000000008820 */ /* 0x001fca0000400000 */
[----:B------:R-:W-:-:S05]  /*7890*/  F2FP.BF16.F32.PACK_AB R0, RZ, R0 ;  /* 0x00000000ff00723e */ /* 0x000fca00000010ff */
[----:B------:R0:W-:Y:S02]  /*78a0*/  STG.E.U16 desc[UR36][R4.64], R0 ;  /* 0x0000000004007986 */ /* 0x0001e4000c101524 */
.L_x_1795:
[----:B------:R-:W-:-:S07]  /*78b0*/  VIADD R23, R23, 0x80 ;  /* 0x0000008017177836 */ /* 0x000fce0000000000 */
.L_x_1754:
[----:B------:R-:W-:Y:S05]  /*78c0*/  BSYNC.RECONVERGENT B6 ;  /* 0x0000000000067941 */ /* 0x000fea0003800200 */
.L_x_1753:
[----:B------:R-:W-:-:S13]  /*78d0*/  ISETP.GE.AND P0, PT, R23, R19, PT ;  /* 0x000000131700720c */ /* 0x000fda0003f06270 */
[----:B------:R-:W-:Y:S05]  /*78e0*/  @P0 EXIT ;  /* 0x000000000000094d */ /* 0x000fea0003800000 */
[----:B012-4-:R-:W0:Y:S01]  /*78f0*/  LDC.64 R4, c[0x0][0x3a0] ;  /* 0x0000e800ff047b82 */ /* 0x017e220000000a00 */
        /* <DEDUP_REMOVED lines=16> */
[----:B-----5:R-:W0:Y:S02]  /*7a00*/  F2I.F64.TRUNC R17, R16 ;  /* 0x0000001000117311 */ /* 0x020e24000030d100 */
[----:B0-----:R-:W-:Y:S01]  /*7a10*/  STG.E.U8 desc[UR36][R4.64], R17 ;  /* 0x0000001104007986 */ /* 0x001fe2000c101124 */
[----:B------:R-:W-:Y:S05]  /*7a20*/  EXIT ;  /* 0x000000000000794d */ /* 0x000fea0003800000 */
.L_x_1828:
[----:B-----5:R-:W0:Y:S02]  /*7a30*/  F2I.S64.F64.TRUNC R16, R16 ;  /* 0x0000001000107311 */ /* 0x020e24000030d900 */
[----:B0-----:R-:W-:-:S05]  /*7a40*/  IMAD.MOV.U32 R3, RZ, RZ, R16 ;  /* 0x000000ffff037224 */ /* 0x001fca00078e0010 */
[----:B------:R-:W-:Y:S01]  /*7a50*/  STG.E.U8 desc[UR36][R4.64], R3 ;  /* 0x0000000304007986 */ /* 0x000fe2000c101124 */
[----:B------:R-:W-:Y:S05]  /*7a60*/  EXIT ;  /* 0x000000000000794d */ /* 0x000fea0003800000 */
.L_x_1827:
[----:B------:R-:W-:-:S13]  /*7a70*/  ISETP.NE.AND P0, PT, R0, 0x2, PT ;  /* 0x000000020000780c */ /* 0x000fda0003f05270 */
[----:B------:R-:W-:Y:S05]  /*7a80*/  @!P0 BRA `(.L_x_1830) ;  /* 0x0000000000288947 */ /* 0x000fea0003800000 */
[----:B------:R-:W-:-:S13]  /*7a90*/  ISETP.NE.AND P0, PT, R0, 0x3, PT ;  /* 0x000000030000780c */ /* 0x000fda0003f05270 */
[----:B------:R-:W-:Y:S05]  /*7aa0*/  @!P0 BRA `(.L_x_1831) ;  /* 0x0000000000148947 */ /* 0x000fea0003800000 */
[----:B------:R-:W-:-:S13]  /*7ab0*/  ISETP.NE.AND P0, PT, R0, 0x4, PT ;  /* 0x000000040000780c */ /* 0x000fda0003f05270 */
[----:B------:R-:W-:Y:S05]  /*7ac0*/  @P0 BRA `(.L_x_1829) ;  /* 0x0000000800b40947 */ /* 0x000fea0003800000 */
[----:B-----5:R-:W0:Y:S02]  /*7ad0*/  F2I.S64.F64.TRUNC R16, R16 ;  /* 0x0000001000107311 */ /* 0x020e24000030d900 */
[----:B0-----:R-:W-:Y:S01]  /*7ae0*/  STG.E.64 desc[UR36][R4.64], R16 ;  /* 0x0000001004007986 */ /* 0x001fe2000c101b24 */
[----:B------:R-:W-:Y:S05]  /*7af0*/  EXIT ;  /* 0x000000000000794d */ /* 0x000fea0003800000 */
.L_x_1831:
[----:B-----5:R-:W0:Y:S02]  /*7b00*/  F2I.F64.TRUNC R17, R16 ;  /* 0x0000001000117311 */ /* 0x020e24000030d100 */
[----:B0-----:R-:W-:Y:S01]  /*7b10*/  STG.E desc[UR36][R4.64], R17 ;  /* 0x0000001104007986 */ /* 0x001fe2000c101924 */
[----:B------:R-:W-:Y:S05]  /*7b20*/  EXIT ;  /* 0x000000000000794d */ /* 0x000fea0003800000 */
.L_x_1830:
[----:B-----5:R-:W0:Y:S02]  /*7b30*/  F2I.F64.TRUNC R17, R16 ;  /* 0x0000001000117311 */ /* 0x020e24000030d100 */
[----:B0-----:R-:W-:Y:S01]  /*7b40*/  STG.E.U16 desc[UR36][R4.64], R17 ;  /* 0x0000001104007986 */ /* 0x001fe2000c101524 */
[----:B------:R-:W-:Y:S05]  /*7b50*/  EXIT ;  /* 0x000000000000794d */ /* 0x000fea0003800000 */
.L_x_1826:
        /* <DEDUP_REMOVED lines=8> */
[----:B-----5:R-:W0:Y:S01]  /*7be0*/  F2F.F32.F64 R3, R16 ;  /* 0x0000001000037310 */ /* 0x020e220000301000 */
[----:B------:R-:W-:-:S14]  /*7bf0*/  DSETP.GEU.AND P0, PT, |R16|, UR4, PT ;  /* 0x0000000410007e2a */ /* 0x000fdc000bf0e200 */
[----:B0-----:R-:W-:-:S05]  /*7c00*/  @!P0 FMUL R3, R3, 1.175494350822287508e-38 ;  /* 0x0080000003038820 */ /* 0x001fca0000400000 */
[----:B------:R-:W-:Y:S01]  /*7c10*/  STG.E desc[UR36][R4.64], R3 ;  /* 0x0000000304007986 */ /* 0x000fe2000c101924 */
[----:B------:R-:W-:Y:S05]  /*7c20*/  EXIT ;  /* 0x000000000000794d */ /* 0x000fea0003800000 */
.L_x_1833:
[----:B------:R-:W-:Y:S01]  /*7c30*/  UMOV UR4, 0xf0000000 ;  /* 0xf000000000047882 */ /* 0x000fe20000000000 */
[----:B------:R-:W-:Y:S01]  /*7c40*/  UMOV UR5, 0x380fffff ;  /* 0x380fffff00057882 */ /* 0x000fe20000000000 */
[----:B-----5:R-:W0:Y:S01]  /*7c50*/  F2F.F32.F64 R0, R16 ;  /* 0x0000001000007310 */ /* 0x020e220000301000 */
[----:B------:R-:W-:-:S14]  /*7c60*/  DSETP.GEU.AND P0, PT, |R16|, UR4, PT ;  /* 0x0000000410007e2a */ /* 0x000fdc000bf0e200 */
[----:B0-----:R-:W-:-:S05]  /*7c70*/  @!P0 FMUL R0, R0, 1.175494350822287508e-38 ;  /* 0x0080000000008820 */ /* 0x001fca0000400000 */
[----:B------:R-:W-:-:S05]  /*7c80*/  F2FP.F16.F32.PACK_AB R0, RZ, R0 ;  /* 0x00000000ff00723e */ /* 0x000fca00000000ff */
[----:B------:R-:W-:Y:S01]  /*7c90*/  STG.E.U16 desc[UR36][R4.64], R0 ;  /* 0x0000000004007986 */ /* 0x000fe2000c101524 */
[----:B------:R-:W-:Y:S05]  /*7ca0*/  EXIT ;  /* 0x000000000000794d */ /* 0x000fea0003800000 */
.L_x_1832:
        /* <DEDUP_REMOVED lines=8> */
[----:B-----5:R-:W0:Y:S01]  /*7d30*/  F2F.F32.F64 R2, R16 ;  /* 0x0000001000027310 */ /* 0x020e220000301000 */
[----:B------:R-:W-:Y:S01]  /*7d40*/  DSETP.GEU.AND P0, PT, |R16|, UR4, PT ;  /* 0x0000000410007e2a */ /* 0x000fe2000bf0e200 */
[----:B------:R-:W-:-:S13]  /*7d50*/  IMAD.MOV.U32 R3, RZ, RZ, RZ ;  /* 0x000000ffff037224 */ /* 0x000fda00078e00ff */
[----:B0-----:R-:W-:-:S05]  /*7d60*/  @!P0 FMUL R2, R2, 1.175494350822287508e-38 ;  /* 0x0080000002028820 */ /* 0x001fca0000400000 */
[----:B------:R-:W-:Y:S01]  /*7d70*/  STG.E.64 desc[UR36][R4.64], R2 ;  /* 0x0000000204007986 */ /* 0x000fe2000c101b24 */
[----:B------:R-:W-:Y:S05]  /*7d80*/  EXIT ;  /* 0x000000000000794d */ /* 0x000fea0003800000 */
.L_x_1835:
[----:B------:R-:W-:Y:S01]  /*7d90*/  UMOV UR4, 0xf0000000 ;  /* 0xf000000000047882 */ /* 0x000fe20000000000 */
[----:B------:R-:W-:Y:S01]  /*7da0*/  UMOV UR5, 0x380fffff ;  /* 0x380fffff00057882 */ /* 0x000fe20000000000 */
[----:B-----5:R-:W0:Y:S01]  /*7db0*/  F2F.F32.F64 R0, R16 ;  /* 0x0000001000007310 */ /* 0x020e220000301000 */
[----:B------:R-:W-:-:S14]  /*7dc0*/  DSETP.GEU.AND P0, PT, |R16|, UR4, PT ;  /* 0x0000000410007e2a */ /* 0x000fdc000bf0e200 */
[----:B0-----:R-:W-:-:S05]  /*7dd0*/  @!P0 FMUL R0, R0, 1.175494350822287508e-38 ;  /* 0x0080000000008820 */ /* 0x001fca0000400000 */
[----:B------:R-:W-:-:S04]  /*7de0*/  F2FP.F16.F32.PACK_AB R3, RZ, R0 ;  /* 0x00000000ff03723e */ /* 0x000fc800000000ff */
[----:B------:R-:W-:-:S05]  /*7df0*/  PRMT R3, R3, 0x5410, RZ ;  /* 0x0000541003037816 */ /* 0x000fca00000000ff */
[----:B------:R-:W-:Y:S01]  /*7e00*/  STG.E desc[UR36][R4.64], R3 ;  /* 0x0000000304007986 */ /* 0x000fe2000c101924 */
[----:B------:R-:W-:Y:S05]  /*7e10*/  EXIT ;  /* 0x000000000000794d */ /* 0x000fea0003800000 */
.L_x_1834:
[----:B-----5:R-:W-:Y:S01]  /*7e20*/  STG.E.64 desc[UR36][R4.64], R16 ;  /* 0x0000001004007986 */ /* 0x020fe2000c101b24 */
[----:B------:R-:W-:Y:S05]  /*7e30*/  EXIT ;  /* 0x000000000000794d */ /* 0x000fea0003800000 */
.L_x_1825:
        /* <DEDUP_REMOVED lines=10> */
[----:B-----5:R-:W0:Y:S02]  /*7ee0*/  F2I.U32.F64.TRUNC R17, R16 ;  /* 0x0000001000117311 */ /* 0x020e24000030d000 */
[----:B0-----:R-:W-:Y:S01]  /*7ef0*/  STG.E.U16 desc[UR36][R4.64], R17 ;  /* 0x0000001104007986 */ /* 0x001fe2000c101524 */
[----:B------:R-:W-:Y:S05]  /*7f00*/  EXIT ;  /* 0x000000000000794d */ /* 0x000fea0003800000 */
.L_x_1839:
[----:B------:R-:W-:Y:S01]  /*7f10*/  UMOV UR4, 0xf0000000 ;  /* 0xf000000000047882 */ /* 0x000fe20000000000 */
[----:B------:R-:W-:Y:S01]  /*7f20*/  UMOV UR5, 0x380fffff ;  /* 0x380fffff00057882 */ /* 0x000fe20000000000 */
[----:B-----5:R-:W0:Y:S01]  /*7f30*/  F2F.F32.F64 R7, R16 ;  /* 0x0000001000077310 */ /* 0x020e220000301000 */
        /* <DEDUP_REMOVED lines=18> */
.L_x_1842:
[----:B------:R-:W-:-:S04]  /*8060*/  SHF.R.U32.HI R3, RZ, 0x18, R7 ;  /* 0x00000018ff037819 */ /* 0x000fc80000011607 */
[----:B------:R-:W-:-:S04]  /*8070*/  LOP3.LUT R0, R0, 0x80, R3, 0xf8, !PT ;  /* 0x0000008000007812 */ /* 0x000fc800078ef803 */
[----:B------:R-:W-:-:S07]  /*8080*/  PRMT R2, R0, 0x7610, R2 ;  /* 0x0000761000027816 */ /* 0x000fce0000000002 */
.L_x_1841:
[----:B------:R-:W-:Y:S05]  /*8090*/  BSYNC.RECONVERGENT B0 ;  /* 0x0000000000007941 */ /* 0x000fea0003800200 */
.L_x_1840:
[----:B------:R-:W-:Y:S01]  /*80a0*/  STG.E.U8 desc[UR36][R4.64], R2 ;  /* 0x0000000204007986 */ /* 0x000fe2000c101124 */
[----:B------:R-:W-:Y:S05]  /*80b0*/  EXIT ;  /* 0x000000000000794d */ /* 0x000fea0003800000 */
.L_x_1838:
        /* <DEDUP_REMOVED lines=21> */
.L_x_1845:
[----:B------:R-:W-:-:S04]  /*8210*/  SHF.R.U32.HI R3, RZ, 0x18, R7 ;  /* 0x00000018ff037819 */ /* 0x000fc80000011607 */
[----:B------:R-:W-:-:S04]  /*8220*/  LOP3.LUT R0, R0, 0x80, R3, 0xf8, !PT ;  /* 0x0000008000007812 */ /* 0x000fc800078ef803 */
[----:B------:R-:W-:-:S07]  /*8230*/  PRMT R2, R0, 0x7610, R2 ;  /* 0x0000761000027816 */ /* 0x000fce0000000002 */
.L_x_1844:
[----:B------:R-:W-:Y:S05]  /*8240*/  BSYNC.RECONVERGENT B0 ;  /* 0x0000000000007941 */ /* 0x000fea0003800200 */
.L_x_1843:
[----:B------:R-:W-:Y:S01]  /*8250*/  STG.E.U8 desc[UR36][R4.64], R2 ;  /* 0x0000000204007986 */ /* 0x000fe2000c101124 */
[----:B------:R-:W-:Y:S05]  /*8260*/  EXIT ;  /* 0x000000000000794d */ /* 0x000fea0003800000 */
.L_x_1837:
        /* <DEDUP_REMOVED lines=26> */
.L_x_1847:
[----:B-----5:R-:W0:Y:S02]  /*8410*/  F2I.U64.F64.TRUNC R16, R16 ;  /* 0x0000001000107311 */ /* 0x020e24000030d800 */
[----:B0-----:R-:W-:Y:S01]  /*8420*/  STG.E.64 desc[UR36][R4.64], R16 ;  /* 0x0000001004007986 */ /* 0x001fe2000c101b24 */
[----:B------:R-:W-:Y:S05]  /*8430*/  EXIT ;  /* 0x000000000000794d */ /* 0x000fea0003800000 */
.L_x_1846:
[----:B-----5:R-:W0:Y:S02]  /*8440*/  F2I.U32.F64.TRUNC R17, R16 ;  /* 0x0000001000117311 */ /* 0x020e24000030d000 */
[----:B0-----:R-:W-:Y:S01]  /*8450*/  STG.E desc[UR36][R4.64], R17 ;  /* 0x0000001104007986 */ /* 0x001fe2000c101924 */
[----:B------:R-:W-:Y:S05]  /*8460*/  EXIT ;  /* 0x000000000000794d */ /* 0x000fea0003800000 */
.L_x_1836:
[----:B------:R-:W-:-:S13]  /*8470*/  ISETP.GT.AND P0, PT, R0, 0xe, PT ;  /* 0x0000000e0000780c */ /* 0x000fda0003f04270 */
[----:B------:R-:W-:Y:S05]  /*8480*/  @P0 BRA `(.L_x_1848) ;  /* 0x00000000002c0947 */ /* 0x000fea0003800000 */
[----:B------:R-:W-:-:S13]  /*8490*/  ISETP.NE.AND P0, PT, R0, 0xa, PT ;  /* 0x0000000a0000780c */ /* 0x000fda0003f05270 */
[----:B------:R-:W-:Y:S05]  /*84a0*/  @!P0 BRA `(.L_x_1849) ;  /* 0x0000000000188947 */ /* 0x000fea0003800000 */
[----:B------:R-:W-:-:S13]  /*84b0*/  ISETP.NE.AND P0, PT, R0, 0xb, PT ;  /* 0x0000000b0000780c */ /* 0x000fda0003f05270 */
[----:B------:R-:W-:Y:S05]  /*84c0*/  @P0 BRA `(.L_x_1829) ;  /* 0x0000000000340947 */ /* 0x000fea0003800000 */
[----:B-----5:R-:W-:-:S06]  /*84d0*/  DSETP.NEU.AND P0, PT, R16, RZ, PT ;  /* 0x000000ff1000722a */ /* 0x020fcc0003f0d000 */
[----:B------:R-:W-:-:S05]  /*84e0*/  SEL R3, RZ, 0x1, !P0 ;  /* 0x00000001ff037807 */ /* 0x000fca0004000000 */
[----:B------:R-:W-:Y:S01]  /*84f0*/  STG.E.U8 desc[UR36][R4.64], R3 ;  /* 0x0000000304007986 */ /* 0x000fe2000c101124 */
[----:B------:R-:W-:Y:S05]  /*8500*/  EXIT ;  /* 0x000000000000794d */ /* 0x000fea0003800000 */
.L_x_1849:
[----:B------:R-:W-:-:S05]  /*8510*/  CS2R R18, SRZ ;  /* 0x0000000000127805 */ /* 0x000fca000001ff00 */
[----:B-----5:R-:W-:Y:S01]  /*8520*/  STG.E.128 desc[UR36][R4.64], R16 ;  /* 0x0000001004007986 */ /* 0x020fe2000c101d24 */
[----:B------:R-:W-:Y:S05]  /*8530*/  EXIT ;  /* 0x000000000000794d */ /* 0x000fea0003800000 */
.L_x_1848:
[----:B------:R-:W-:-:S13]  /*8540*/  ISETP.NE.AND P0, PT, R0, 0xf, PT ;  /* 0x0000000f0000780c */ /* 0x000fda0003f05270 */
[----:B------:R-:W-:Y:S05]  /*8550*/  @!P0 BRA `(.L_x_1850) ;  /* 0x0000000400088947 */ /* 0x000fea0003800000 */
[----:B------:R-:W-:-:S13]  /*8560*/  ISETP.NE.AND P0, PT, R0, 0x17, PT ;  /* 0x000000170000780c */ /* 0x000fda0003f05270 */
[----:B------:R-:W-:Y:S05]  /*8570*/  @!P0 BRA `(.L_x_1851) ;  /* 0x0000000000a08947 */ /* 0x000fea0003800000 */
[----:B------:R-:W-:-:S13]  /*8580*/  ISETP.NE.AND P0, PT, R0, 0x18, PT ;  /* 0x000000180000780c */ /* 0x000fda0003f05270 */
[----:B------:R-:W-:Y:S05]  /*8590*/  @!P0 BRA `(.L_x_1852) ;  /* 0x0000000000448947 */ /* 0x000fea0003800000 */
.L_x_1829:
[----:B------:R-:W-:Y:S01]  /*85a0*/  MOV R0, 0x120 ;  /* 0x0000012000007802 */ /* 0x000fe20000000f00 */
[----:B------:R-:W0:Y:S01]  /*85b0*/  LDCU.64 UR4, c[0x4][0x110] ;  /* 0x01002200ff0477ac */ /* 0x000e220008000a00 */
[----:B------:R-:W-:Y:S02]  /*85c0*/  IMAD.MOV.U32 R8, RZ, RZ, 0x65 ;  /* 0x00000065ff087424 */ /* 0x000fe400078e00ff */
[----:B------:R1:W2:Y:S01]  /*85d0*/  LDC.64 R2, c[0x4][R0] ;  /* 0x0100000000027b82 */ /* 0x0002a20000000a00 */
[----:B------:R-:W4:Y:S01]  /*85e0*/  LDCU.64 UR6, c[0x4][0x118] ;  /* 0x01002300ff0677ac */ /* 0x000f220008000a00 */
[----:B------:R-:W-:Y:S02]  /*85f0*/  IMAD.MOV.U32 R12, RZ, RZ, 0x1 ;  /* 0x00000001ff0c7424 */ /* 0x000fe400078e00ff */
[----:B------:R-:W-:Y:S01]  /*8600*/  IMAD.MOV.U32 R13, RZ, RZ, RZ ;  /* 0x000000ffff0d7224 */ /* 0x000fe200078e00ff */
[----:B------:R-:W3:Y:S01]  /*8610*/  LDCU.64 UR8, c[0x4][0x8] ;  /* 0x01000100ff0877ac */ /* 0x000ee20008000a00 */
[----:B0-----:R-:W-:-:S02]  /*8620*/  IMAD.U32 R4, RZ, RZ, UR4 ;  /* 0x00000004ff047e24 */ /* 0x001fc4000f8e00ff */
[----:B------:R-:W-:Y:S02]  /*8630*/  IMAD.U32 R5, RZ, RZ, UR5 ;  /* 0x00000005ff057e24 */ /* 0x000fe4000f8e00ff */
[----:B----4-:R-:W-:Y:S02]  /*8640*/  IMAD.U32 R6, RZ, RZ, UR6 ;  /* 0x00000006ff067e24 */ /* 0x010fe4000f8e00ff */
[----:B------:R-:W-:Y:S02]  /*8650*/  IMAD.U32 R7, RZ, RZ, UR7 ;  /* 0x00000007ff077e24 */ /* 0x000fe4000f8e00ff */
[----:B---3--:R-:W-:Y:S02]  /*8660*/  IMAD.U32 R10, RZ, RZ, UR8 ;  /* 0x00000008ff0a7e24 */ /* 0x008fe4000f8e00ff */
[----:B-1----:R-:W-:-:S07]  /*8670*/  IMAD.U32 R11, RZ, RZ, UR9 ;  /* 0x00000009ff0b7e24 */ /* 0x002fce000f8e00ff */
[----:B------:R-:W-:-:S07]  /*8680*/  LEPC R20, `(.L_x_1853) ;  /* 0x000000001014794e */ /* 0x000fce0000000000 */
[----:B--2--5:R-:W-:Y:S05]  /*8690*/  CALL.ABS.NOINC R2 ;  /* 0x0000000002007343 */ /* 0x024fea0003c00000 */
.L_x_1853:
[----:B------:R-:W-:Y:S05]  /*86a0*/  EXIT ;  /* 0x000000000000794d */ /* 0x000fea0003800000 */
.L_x_1852:
[----:B------:R-:W-:Y:S01]  /*86b0*/  UMOV UR4, 0xf0000000 ;  /* 0xf000000000047882 */ /* 0x000fe20000000000 */
[----:B------:R-:W-:Y:S01]  /*86c0*/  UMOV UR5, 0x380fffff ;  /* 0x380fffff00057882 */ /* 0x000fe20000000000 */
[----:B-----5:R-:W0:Y:S01]  /*86d0*/  F2F.F32.F64 R7, R16 ;  /* 0x0000001000077310 */ /* 0x020e220000301000 */
        /* <DEDUP_REMOVED lines=14> */
.L_x_1855:
[----:B------:R-:W-:Y:S05]  /*87c0*/  BSYNC.RECONVERGENT B0 ;  /* 0x0000000000007941 */ /* 0x000fea0003800200 */
.L_x_1854:
[----:B------:R-:W-:-:S05]  /*87d0*/  LOP3.LUT R3, R0, 0x80, R3, 0xf8, !PT ;  /* 0x0000008000037812 */ /* 0x000fca00078ef803 */
[----:B------:R-:W-:Y:S01]  /*87e0*/  STG.E.U8 desc[UR36][R4.64], R3 ;  /* 0x0000000304007986 */ /* 0x000fe2000c101124 */
[----:B------:R-:W-:Y:S05]  /*87f0*/  EXIT ;  /* 0x000000000000794d */ /* 0x000fea0003800000 */
.L_x_1851:
[----:B------:R-:W-:Y:S01]  /*8800*/  UMOV UR4, 0xf0000000 ;  /* 0xf000000000047882 */ /* 0x000fe20000000000 */
[----:B------:R-:W-:Y:S01]  /*8810*/  UMOV UR5, 0x380fffff ;  /* 0x380fffff00057882 */ /* 0x000fe20000000000 */
[----:B-----5:R-:W0:Y:S01]  /*8820*/  F2F.F32.F64 R3, R16 ;  /* 0x0000001000037310 */ /* 0x020e220000301000 */
        /* <DEDUP_REMOVED lines=13> */
.L_x_1857:
[----:B------:R-:W-:Y:S01]  /*8900*/  IMAD.MOV.U32 R0, RZ, RZ, 0x7f ;  /* 0x0000007fff007424 */ /* 0x000fe200078e00ff */
[----:B------:R-:W-:-:S04]  /*8910*/  ISETP.GT.U32.AND P0, PT, R2, 0x7f800000, PT ;  /* 0x7f8000000200780c */ /* 0x000fc80003f04070 */
[----:B------:R-:W-:-:S09]  /*8920*/  SEL R0, R0, 0x7c, P0 ;  /* 0x0000007c00007807 */ /* 0x000fd20000000000 */
.L_x_1858:
[----:B------:R-:W-:Y:S05]  /*8930*/  BSYNC.RECONVERGENT B0 ;  /* 0x0000000000007941 */ /* 0x000fea0003800200 */
.L_x_1856:
[----:B------:R-:W-:-:S04]  /*8940*/  SHF.R.U32.HI R3, RZ, 0x18, R3 ;  /* 0x00000018ff037819 */ /* 0x000fc80000011603 */
[----:B------:R-:W-:-:S05]  /*8950*/  LOP3.LUT R3, R0, 0x80, R3, 0xf8, !PT ;  /* 0x0000008000037812 */ /* 0x000fca00078ef803 */
[----:B------:R-:W-:Y:S01]  /*8960*/  STG.E.U8 desc[UR36][R4.64], R3 ;  /* 0x0000000304007986 */ /* 0x000fe2000c101124 */
[----:B------:R-:W-:Y:S05]  /*8970*/  EXIT ;  /* 0x000000000000794d */ /* 0x000fea0003800000 */
.L_x_1850:
[----:B------:R-:W-:Y:S01]  /*8980*/  UMOV UR4, 0xf0000000 ;  /* 0xf000000000047882 */ /* 0x000fe20000000000 */
[----:B------:R-:W-:Y:S01]  /*8990*/  UMOV UR5, 0x380fffff ;  /* 0x380fffff00057882 */ /* 0x000fe20000000000 */
[----:B-----5:R-:W0:Y:S01]  /*89a0*/  F2F.F32.F64 R0, R16 ;  /* 0x0000001000007310 */ /* 0x020e220000301000 */
[----:B------:R-:W-:-:S14]  /*89b0*/  DSETP.GEU.AND P0, PT, |R16|, UR4, PT ;  /* 0x0000000410007e2a */ /* 0x000fdc000bf0e200 */
[----:B0-----:R-:W-:-:S05]  /*89c0*/  @!P0 FMUL R0, R0, 1.175494350822287508e-38 ;  /* 0x0080000000008820 */ /* 0x001fca0000400000 */
[----:B------:R-:W-:-:S05]  /*89d0*/  F2FP.BF16.F32.PACK_AB R0, RZ, R0 ;  /* 0x00000000ff00723e */ /* 0x000fca00000010ff */
[----:B------:R-:W-:Y:S01]  /*89e0*/  STG.E.U16 desc[UR36][R4.64], R0 ;  /* 0x0000000004007986 */ /* 0x000fe2000c101524 */
[----:B------:R-:W-:Y:S05]  /*89f0*/  EXIT ;  /* 0x000000000000794d */ /* 0x000fea0003800000 */
.L_x_1859:
        /* <DEDUP_REMOVED lines=16> */
.L_x_1975:


//--------------------- .text._ZN2at6native18elementwise_kernelILi128ELi2EZNS0_22gpu_kernel_impl_nocastIZZZNS0_46_GLOBAL__N__5fd40885_13_AmpKernels_cu_3810c27339_amp_non_finite_check_and_unscale_cuda_ERNS_6TensorES5_RKS4_ENKUlvE_clEvENKUlvE_clEvEUldE_EEvRNS_18TensorIteratorBaseERKT_EUliE_EEviT1_ --------------------------
	.section	.text._ZN2at6native18elementwise_kernelILi128ELi2EZNS0_22gpu_kernel_impl_nocastIZZZNS0_46_GLOBAL__N__5fd40885_13_AmpKernels_cu_3810c27339_amp_non_finite_check_and_unscale_cuda_ERNS_6TensorES5_RKS4_ENKUlvE_clEvENKUlvE_clEvEUldE_EEvRNS_18TensorIteratorBaseERKT_EUliE_EEviT1_,"ax",@progbits
	.align	128
        .global         _ZN2at6native18elementwise_kernelILi128ELi2EZNS0_22gpu_kernel_impl_nocastIZZZNS0_46_GLOBAL__N__5fd40885_13_AmpKernels_cu_3810c27339_amp_non_finite_check_and_unscale_cuda_ERNS_6TensorES5_RKS4_ENKUlvE_clEvENKUlvE_clEvEUldE_EEvRNS_18TensorIteratorBaseERKT_EUliE_EEviT1_
        .type           _ZN2at6native18elementwise_kernelILi128ELi2EZNS0_22gpu_kernel_impl_nocastIZZZNS0_46_GLOBAL__N__5fd40885_13_AmpKernels_cu_3810c27339_amp_non_finite_check_and_unscale_cuda_ERNS_6TensorES5_RKS4_ENKUlvE_clEvENKUlvE_clEvEUldE_EEvRNS_18TensorIteratorBaseERKT_EUliE_EEviT1_,@function
        .size           _ZN2at6native18elementwise_kernelILi128ELi2EZNS0_22gpu_kernel_impl_nocastIZZZNS0_46_GLOBAL__N__5fd40885_13_AmpKernels_cu_3810c27339_amp_non_finite_check_and_unscale_cuda_ERNS_6TensorES5_RKS4_ENKUlvE_clEvENKUlvE_clEvEUldE_EEvRNS_18TensorIteratorBaseERKT_EUliE_EEviT1_,(.L_x_1976 - _ZN2at6native18elementwise_kernelILi128ELi2EZNS0_22gpu_kernel_impl_nocastIZZZNS0_46_GLOBAL__N__5fd40885_13_AmpKernels_cu_3810c27339_amp_non_finite_check_and_unscale_cuda_ERNS_6TensorES5_RKS4_ENKUlvE_clEvENKUlvE_clEvEUldE_EEvRNS_18TensorIteratorBaseERKT_EUliE_EEviT1_)
        .other          _ZN2at6native18elementwise_kernelILi128ELi2EZNS0_22gpu_kernel_impl_nocastIZZZNS0_46_GLOBAL__N__5fd40885_13_AmpKernels_cu_3810c27339_amp_non_finite_check_and_unscale_cuda_ERNS_6TensorES5_RKS4_ENKUlvE_clEvENKUlvE_clEvEUldE_EEvRNS_18TensorIteratorBaseERKT_EUliE_EEviT1_,@"STO_CUDA_ENTRY STV_DEFAULT"
_ZN2at6native18elementwise_kernelILi128ELi2EZNS0_22gpu_kernel_impl_nocastIZZZNS0_46_GLOBAL__N__5fd40885_13_AmpKernels_cu_3810c27339_amp_non_finite_check_and_unscale_cuda_ERNS_6TensorES5_RKS4_ENKUlvE_clEvENKUlvE_clEvEUldE_EEvRNS_18TensorIteratorBaseERKT_EUliE_EEviT1_:
.text._ZN2at6native18elementwise_kernelILi128ELi2EZNS0_22gpu_kernel_impl_nocastIZZZNS0_46_GLOBAL__N__5fd40885_13_AmpKernels_cu_3810c27339_amp_non_finite_check_and_unscale_cuda_ERNS_6TensorES5_RKS4_ENKUlvE_clEvENKUlvE_clEvEUldE_EEvRNS_18TensorIteratorBaseERKT_EUliE_EEviT1_:
        /* <DEDUP_REMOVED lines=14> */
[----:B0-----:R-:W2:Y:S01]  /*00e0*/  LDG.E.64 R4, desc[UR6][R4.64] ;  /* 0x0000000604047981 */ /* 0x001ea2000c1e1b00 */
[----:B------:R-:W-:Y:S01]  /*00f0*/  UMOV UR8, 0xf0000000 ;  /* 0xf000000000087882 */ /* 0x000fe20000000000 */
[----:B------:R-:W-:-:S04]  /*0100*/  UMOV UR9, 0x380fffff ;  /* 0x380fffff00097882 */ /* 0x000fc80000000000 */
[----:B------:R-:W0:Y:S01]  /*0110*/  LDC.64 R8, c[0x0][0x598] ;  /* 0x00016600ff087b82 */ /* 0x000e220000000a00 */
[----:B--2---:R-:W1:Y:S01]  /*0120*/  F2F.F32.F64 R0, R4 ;  /* 0x0000000400007310 */ /* 0x004e620000301000 */
[----:B------:R-:W-:-:S14]  /*0130*/  DSETP.GEU.AND P0, PT, |R4|, UR8, PT ;  /* 0x0000000804007e2a */ /* 0x000fdc000bf0e200 */
[----:B-1----:R-:W-:-:S05]  /*0140*/  @!P0 FMUL R0, R0, 1.175494350822287508e-38 ;  /* 0x0080000000008820 */ /* 0x002fca0000400000 */
[----:B------:R-:W-:-:S13]  /*0150*/  FSETP.NE.FTZ.AND P0, PT, |R0|, +INF , PT ;  /* 0x7f8000000000780b */ /* 0x000fda0003f15200 */
[----:B------:R-:W1:Y:S01]  /*0160*/  @!P0 LDC.64 R6, c[0x0][0x590] ;  /* 0x00016400ff068b82 */ /* 0x000e620000000a00 */
[----:B------:R-:W-:-:S05]  /*0170*/  @!P0 MOV R15, 0x3f800000 ;  /* 0x3f800000000f8802 */ /* 0x000fca0000000f00 */
[----:B-1----:R1:W-:Y:S04]  /*0180*/  @!P0 STG.E desc[UR6][R6.64], R15 ;  /* 0x0000000f06008986 */ /* 0x0023e8000c101906 */
[----:B0-----:R-:W2:Y:S01]  /*0190*/  LDG.E R8, desc[UR6][R8.64] ;  /* 0x0000000608087981 */ /* 0x001ea2000c1e1900 */
[----:B------:R-:W0:Y:S01]  /*01a0*/  LDC.64 R12, c[0x0][0x580] ;  /* 0x00016000ff0c7b82 */ /* 0x000e220000000a00 */
[----:B------:R-:W-:Y:S01]  /*01b0*/  IADD3 R3, PT, PT, R3, 0x80, RZ ;  /* 0x0000008003037810 */ /* 0x000fe20007ffe0ff */
[C---:B--2---:R-:W-:Y:S01]  /*01c0*/  FMUL.FTZ R0, R8.reuse, 1 ;  /* 0x3f80000008007820 */ /* 0x044fe20000410000 */
[----:B------:R-:W-:-:S03]  /*01d0*/  FSETP.NEU.FTZ.AND P0, PT, R8, 1, PT ;  /* 0x3f8000000800780b */ /* 0x000fc60003f1d000 */
[----:B------:R-:W2:Y:S02]  /*01e0*/  F2F.F64.F32 R10, R0 ;  /* 0x00000000000a7310 */ /* 0x000ea40000201800 */
[----:B--2---:R-:W-:-:S10]  /*01f0*/  DMUL R10, R4, R10 ;  /* 0x0000000a040a7228 */ /* 0x004fd40000000000 */
[----:B------:R-:W-:Y:S02]  /*0200*/  FSEL R4, R4, R10, !P0 ;  /* 0x0000000a04047208 */ /* 0x000fe40004000000 */
[----:B------:R-:W-:-:S05]  /*0210*/  FSEL R5, R5, R11, !P0 ;  /* 0x0000000b05057208 */ /* 0x000fca0004000000 */
[----:B0-----:R1:W-:Y:S02]  /*0220*/  STG.E.64 desc[UR6][R12.64], R4 ;  /* 0x000000040c007986 */ /* 0x0013e4000c101b06 */
.L_x_1862:
[----:B------:R-:W-:Y:S05]  /*0230*/  BSYNC.RECONVERGENT B0 ;  /* 0x0000000000007941 */ /* 0x000fea0003800200 */
.L_x_1861:
[----:B------:R-:W-:-:S13]  /*0240*/  ISETP.GE.AND P0, PT, R3, UR4, PT ;  /* 0x0000000403007c0c */ /* 0x000fda000bf06270 */
[----:B------:R-:W-:Y:S05]  /*0250*/  @P0 EXIT ;  /* 0x000000000000094d */ /* 0x000fea0003800000 */
[----:B------:R-:W0:Y:S02]  /*0260*/  LDC.64 R2, c[0x0][0x588] ;  /* 0x00016200ff027b82 */ /* 0x000e240000000a00 */
[----:B0-----:R-:W2:Y:S01]  /*0270*/  LDG.E.64 R2, desc[UR6][R2.64] ;  /* 0x0000000602027981 */ /* 0x001ea2000c1e1b00 */
[----:B------:R-:W-:Y:S01]  /*0280*/  UMOV UR4, 0xf0000000 ;  /* 0xf000000000047882 */ /* 0x000fe20000000000 */
[----:B------:R-:W-:-:S04]  /*0290*/  UMOV UR5, 0x380fffff ;  /* 0x380fffff00057882 */ /* 0x000fc80000000000 */
[----:B------:R-:W0:Y:S01]  /*02a0*/  LDC.64 R8, c[0x0][0x598] ;  /* 0x00016600ff087b82 */ /* 0x000e220000000a00 */
[----:B--2---:R-:W2:Y:S01]  /*02b0*/  F2F.F32.F64 R0, R2 ;  /* 0x0000000200007310 */ /* 0x004ea20000301000 */
[----:B------:R-:W-:-:S14]  /*02c0*/  DSETP.GEU.AND P0, PT, |R2|, UR4, PT ;  /* 0x0000000402007e2a */ /* 0x000fdc000bf0e200 */
[----:B--2---:R-:W-:-:S05]  /*02d0*/  @!P0 FMUL R0, R0, 1.175494350822287508e-38 ;  /* 0x0080000000008820 */ /* 0x004fca0000400000 */
[----:B------:R-:W-:-:S13]  /*02e0*/  FSETP.NE.FTZ.AND P0, PT, |R0|, +INF , PT ;  /* 0x7f8000000000780b */ /* 0x000fda0003f15200 */
[----:B-1----:R-:W1:Y:S01]  /*02f0*/  @!P0 LDC.64 R6, c[0x0][0x590] ;  /* 0x00016400ff068b82 */ /* 0x002e620000000a00 */
[----:B------:R-:W-:-:S05]  /*0300*/  @!P0 MOV R13, 0x3f800000 ;  /* 0x3f800000000d8802 */ /* 0x000fca0000000f00 */
[----:B-1----:R-:W-:Y:S04]  /*0310*/  @!P0 STG.E desc[UR6][R6.64], R13 ;  /* 0x0000000d06008986 */ /* 0x002fe8000c101906 */
[----:B0-----:R-:W2:Y:S01]  /*0320*/  LDG.E R8, desc[UR6][R8.64] ;  /* 0x0000000608087981 */ /* 0x001ea2000c1e1900 */
[----:B------:R-:W0:Y:S01]  /*0330*/  LDC.64 R10, c[0x0][0x580] ;  /* 0x00016000ff0a7b82 */ /* 0x000e220000000a00 */
[C---:B--2---:R-:W-:Y:S01]  /*0340*/  FMUL.FTZ R0, R8.reuse, 1 ;  /* 0x3f80000008007820 */ /* 0x044fe20000410000 */
[----:B------:R-:W-:-:S03]  /*0350*/  FSETP.NEU.FTZ.AND P0, PT, R8, 1, PT ;  /* 0x3f8000000800780b */ /* 0x000fc60003f1d000 */
[----:B------:R-:W1:Y:S02]  /*0360*/  F2F.F64.F32 R4, R0 ;  /* 0x0000000000047310 */ /* 0x000e640000201800 */
[----:B-1----:R-:W-:-:S10]  /*0370*/  DMUL R4, R2, R4 ;  /* 0x0000000402047228 */ /* 0x002fd40000000000 */
[----:B------:R-:W-:Y:S02]  /*0380*/  FSEL R2, R2, R4, !P0 ;  /* 0x0000000402027208 */ /* 0x000fe40004000000 */
[----:B------:R-:W-:-:S05]  /*0390*/  FSEL R3, R3, R5, !P0 ;  /* 0x0000000503037208 */ /* 0x000fca0004000000 */
[----:B0-----:R-:W-:Y:S01]  /*03a0*/  STG.E.64 desc[UR6][R10.64], R2 ;  /* 0x000000020a007986 */ /* 0x001fe2000c101b06 */
[----:B------:R-:W-:Y:S05]  /*03b0*/  EXIT ;  /* 0x000000000000794d */ /* 0x000fea0003800000 */
.L_x_1860:
        /* <DEDUP_REMOVED lines=8> */
[----:B------:R-:W-:Y:S01]  /*0440*/  MOV R4, RZ ;  /* 0x000000ff00047202 */ /* 0x000fe20000000f00 */
        /* <DEDUP_REMOVED lines=296> */
.L_x_1865:
[----:B------:R-:W0:Y:S02]  /*16d0*/  LDCU.64 UR8, c[0x0][0x588] ;  /* 0x0000b100ff0877ac */ /* 0x000e240008000a00 */
[----:B0-----:R-:W-:-:S04]  /*16e0*/  IADD3 R6, P0, PT, R4, UR8, RZ ;  /* 0x0000000804067c10 */ /* 0x001fc8000ff1e0ff */
[----:B------:R-:W-:-:S05]  /*16f0*/  IADD3.X R7, PT, PT, RZ, UR9, RZ, P0, !PT ;  /* 0x00000009ff077c10 */ /* 0x000fca00087fe4ff */
[----:B------:R-:W2:Y:S01]  /*1700*/  LDG.E.64 R10, desc[UR6][R6.64] ;  /* 0x00000006060a7981 */ /* 0x000ea2000c1e1b00 */
[----:B------:R-:W-:Y:S01]  /*1710*/  UMOV UR8, 0xf0000000 ;  /* 0xf000000000087882 */ /* 0x000fe20000000000 */
[----:B------:R-:W-:Y:S01]  /*1720*/  UMOV UR9, 0x380fffff ;  /* 0x380fffff00097882 */ /* 0x000fe20000000000 */
[----:B------:R-:W0:Y:S01]  /*1730*/  LDC.64 R14, c[0x0][0x598] ;  /* 0x00016600ff0e7b82 */ /* 0x000e220000000a00 */
[----:B--2---:R-:W1:Y:S01]  /*1740*/  F2F.F32.F64 R4, R10 ;  /* 0x0000000a00047310 */ /* 0x004e620000301000 */
[----:B------:R-:W-:Y:S01]  /*1750*/  DSETP.GEU.AND P0, PT, |R10|, UR8, PT ;  /* 0x000000080a007e2a */ /* 0x000fe2000bf0e200 */
[----:B------:R-:W2:-:S13]  /*1760*/  LDCU.64 UR8, c[0x0][0x580] ;  /* 0x0000b000ff0877ac */ /* 0x000e9a0008000a00 */
[----:B-1----:R-:W-:-:S05]  /*1770*/  @!P0 FMUL R4, R4, 1.175494350822287508e-38 ;  /* 0x0080000004048820 */ /* 0x002fca0000400000 */
[----:B------:R-:W-:-:S13]  /*1780*/  FSETP.NE.FTZ.AND P0, PT, |R4|, +INF , PT ;  /* 0x7f8000000400780b */ /* 0x000fda0003f15200 */
[----:B------:R-:W1:Y:S01]  /*1790*/  @!P0 LDC.64 R12, c[0x0][0x590] ;  /* 0x00016400ff0c8b82 */ /* 0x000e620000000a00 */
[----:B------:R-:W-:-:S05]  /*17a0*/  @!P0 MOV R17, 0x3f800000 ;  /* 0x3f80000000118802 */ /* 0x000fca0000000f00 */
[----:B-1----:R1:W-:Y:S04]  /*17b0*/  @!P0 STG.E desc[UR6][R12.64], R17 ;  /* 0x000000110c008986 */ /* 0x0023e8000c101906 */
[----:B0-----:R-:W3:Y:S01]  /*17c0*/  LDG.E R14, desc[UR6][R14.64] ;  /* 0x000000060e0e7981 */ /* 0x001ee2000c1e1900 */
[----:B--2---:R-:W-:Y:S02]  /*17d0*/  IADD3 R8, P1, PT, R5, UR8, RZ ;  /* 0x0000000805087c10 */ /* 0x004fe4000ff3e0ff */
[----:B------:R-:W-:Y:S02]  /*17e0*/  IADD3 R3, PT, PT, R3, 0x80, RZ ;  /* 0x0000008003037810 */ /* 0x000fe40007ffe0ff */
[----:B------:R-:W-:Y:S01]  /*17f0*/  IADD3.X R9, PT, PT, RZ, UR9, RZ, P1, !PT ;  /* 0x00000009ff097c10 */ /* 0x000fe20008ffe4ff */
[C---:B---3--:R-:W-:Y:S01]  /*1800*/  FMUL.FTZ R16, R14.reuse, 1 ;  /* 0x3f8000000e107820 */ /* 0x048fe20000410000 */
[----:B------:R-:W-:-:S03]  /*1810*/  FSETP.NEU.FTZ.AND P0, PT, R14, 1, PT ;  /* 0x3f8000000e00780b */ /* 0x000fc60003f1d000 */
[----:B------:R-:W0:Y:S02]  /*1820*/  F2F.F64.F32 R6, R16 ;  /* 0x0000001000067310 */ /* 0x000e240000201800 */
[----:B0-----:R-:W-:-:S10]  /*1830*/  DMUL R6, R10, R6 ;  /* 0x000000060a067228 */ /* 0x001fd40000000000 */
[----:B------:R-:W-:Y:S02]  /*1840*/  FSEL R4, R10, R6, !P0 ;  /* 0x000000060a047208 */ /* 0x000fe40004000000 */
[----:B------:R-:W-:-:S05]  /*1850*/  FSEL R5, R11, R7, !P0 ;  /* 0x000000070b057208 */ /* 0x000fca0004000000 */
[----:B------:R1:W-:Y:S02]  /*1860*/  STG.E.64 desc[UR6][R8.64], R4 ;  /* 0x0000000408007986 */ /* 0x0003e4000c101b06 */
.L_x_1864:
[----:B------:R-:W-:Y:S05]  /*1870*/  BSYNC.RECONVERGENT B0 ;  /* 0x0000000000007941 */ /* 0x000fea0003800200 */
.L_x_1863:
[----:B------:R-:W-:-:S13]  /*1880*/  ISETP.GE.AND P0, PT, R3, UR4, PT ;  /* 0x0000000403007c0c */ /* 0x000fda000bf06270 */
[----:B------:R-:W-:Y:S05]  /*1890*/  @P0 EXIT ;  /* 0x000000000000094d */ /* 0x000fea0003800000 */
[----:B------:R-:W0:Y:S01]  /*18a0*/  LDCU.64 UR4, c[0x0][0x390] ;  /* 0x00007200ff0477ac */ /* 0x000e220008000a00 */
[----:B-1----:R-:W-:Y:S02]  /*18b0*/  MOV R4, RZ ;  /* 0x000000ff00047202 */ /* 0x002fe40000000f00 */
        /* <DEDUP_REMOVED lines=296> */
.L_x_1866:
[----:B------:R-:W0:Y:S02]  /*2b40*/  LDCU.128 UR8, c[0x0][0x580] ;  /* 0x0000b000ff0877ac */ /* 0x000e240008000c00 */
[----:B0-----:R-:W-:-:S04]  /*2b50*/  IADD3 R4, P0, PT, R2, UR10, RZ ;  /* 0x0000000a02047c10 */ /* 0x001fc8000ff1e0ff */
[----:B------:R-:W-:-:S05]  /*2b60*/  IADD3.X R5, PT, PT, RZ, UR11, RZ, P0, !PT ;  /* 0x0000000bff057c10 */ /* 0x000fca00087fe4ff */
[----:B------:R-:W2:Y:S01]  /*2b70*/  LDG.E.64 R8, desc[UR6][R4.64] ;  /* 0x0000000604087981 */ /* 0x000ea2000c1e1b00 */
[----:B------:R-:W-:Y:S01]  /*2b80*/  UMOV UR4, 0xf0000000 ;  /* 0xf000000000047882 */ /* 0x000fe20000000000 */
[----:B------:R-:W-:Y:S01]  /*2b90*/  UMOV UR5, 0x380fffff ;  /* 0x380fffff00057882 */ /* 0x000fe20000000000 */
[----:B------:R-:W0:Y:S01]  /*2ba0*/  LDC.64 R12, c[0x0][0x598] ;  /* 0x00016600ff0c7b82 */ /* 0x000e220000000a00 */
[----:B--2---:R-:W1:Y:S01]  /*2bb0*/  F2F.F32.F64 R0, R8 ;  /* 0x0000000800007310 */ /* 0x004e620000301000 */
[----:B------:R-:W-:-:S14]  /*2bc0*/  DSETP.GEU.AND P0, PT, |R8|, UR4, PT ;  /* 0x0000000408007e2a */ /* 0x000fdc000bf0e200 */
[----:B-1----:R-:W-:-:S05]  /*2bd0*/  @!P0 FMUL R0, R0, 1.175494350822287508e-38 ;  /* 0x0080000000008820 */ /* 0x002fca0000400000 */
[----:B------:R-:W-:-:S13]  /*2be0*/  FSETP.NE.FTZ.AND P0, PT, |R0|, +INF , PT ;  /* 0x7f8000000000780b */ /* 0x000fda0003f15200 */
[----:B------:R-:W1:Y:S01]  /*2bf0*/  @!P0 LDC.64 R10, c[0x0][0x590] ;  /* 0x00016400ff0a8b82 */ /* 0x000e620000000a00 */
[----:B------:R-:W-:-:S05]  /*2c00*/  @!P0 MOV R15, 0x3f800000 ;  /* 0x3f800000000f8802 */ /* 0x000fca0000000f00 */
[----:B-1----:R-:W-:Y:S04]  /*2c10*/  @!P0 STG.E desc[UR6][R10.64], R15 ;  /* 0x0000000f0a008986 */ /* 0x002fe8000c101906 */
[----:B0-----:R-:W2:Y:S01]  /*2c20*/  LDG.E R12, desc[UR6][R12.64] ;  /* 0x000000060c0c7981 */ /* 0x001ea2000c1e1900 */
[----:B------:R-:W-:-:S04]  /*2c30*/  IADD3 R6, P1, PT, R3, UR8, RZ ;  /* 0x0000000803067c10 */ /* 0x000fc8000ff3e0ff */
[----:B------:R-:W-:Y:S01]  /*2c40*/  IADD3.X R7, PT, PT, RZ, UR9, RZ, P1, !PT ;  /* 0x00000009ff077c10 */ /* 0x000fe20008ffe4ff */
[C---:B--2---:R-:W-:Y:S01]  /*2c50*/  FMUL.FTZ R0, R12.reuse, 1 ;  /* 0x3f8000000c007820 */ /* 0x044fe20000410000 */
[----:B------:R-:W-:-:S03]  /*2c60*/  FSETP.NEU.FTZ.AND P0, PT, R12, 1, PT ;  /* 0x3f8000000c00780b */ /* 0x000fc60003f1d000 */
[----:B------:R-:W0:Y:S02]  /*2c70*/  F2F.F64.F32 R4, R0 ;  /* 0x0000000000047310 */ /* 0x000e240000201800 */
[----:B0-----:R-:W-:-:S10]  /*2c80*/  DMUL R4, R8, R4 ;  /* 0x0000000408047228 */ /* 0x001fd40000000000 */
[----:B------:R-:W-:Y:S02]  /*2c90*/  FSEL R2, R8, R4, !P0 ;  /* 0x0000000408027208 */ /* 0x000fe40004000000 */
[----:B------:R-:W-:-:S05]  /*2ca0*/  FSEL R3, R9, R5, !P0 ;  /* 0x0000000509037208 */ /* 0x000fca0004000000 */
[----:B------:R-:W-:Y:S01]  /*2cb0*/  STG.E.64 desc[UR6][R6.64], R2 ;  /* 0x0000000206007986 */ /* 0x000fe2000c101b06 */
[----:B------:R-:W-:Y:S05]  /*2cc0*/  EXIT ;  /* 0x000000000000794d */ /* 0x000fea0003800000 */
.L_x_1867:
        /* <DEDUP_REMOVED lines=11> */
.L_x_1976:


//--------------------- .text._ZN2at6native27unrolled_elementwise_kernelIZZZNS0_46_GLOBAL__N__5fd40885_13_AmpKernels_cu_3810c27339_amp_non_finite_check_and_unscale_cuda_ERNS_6TensorES4_RKS3_ENKUlvE_clEvENKUlvE_clEvEUldE_St5arrayIPcLm2EELi4E23TrivialOffsetCalculatorILi1EjESE_NS0_6memory15LoadWithoutCastENSF_16StoreWithoutCastEEEviT_T0_T2_T3_T4_T5_ --------------------------
	.section	.text._ZN2at6native27unrolled_elementwise_kernelIZZZNS0_46_GLOBAL__N__5fd40885_13_AmpKernels_cu_3810c27339_amp_non_finite_check_and_unscale_cuda_ERNS_6TensorES4_RKS3_ENKUlvE_clEvENKUlvE_clEvEUldE_St5arrayIPcLm2EELi4E23TrivialOffsetCalculatorILi1EjESE_NS0_6memory15LoadWithoutCastENSF_16StoreWithoutCastEEEviT_T0_T2_T3_T4_T5_,"ax",@progbits
	.align	128
        .global         _ZN2at6native27unrolled_elementwise_kernelIZZZNS0_46_GLOBAL__N__5fd40885_13_AmpKernels_cu_3810c27339_amp_non_finite_check_and_unscale_cuda_ERNS_6TensorES4_RKS3_ENKUlvE_clEvENKUlvE_clEvEUldE_St5arrayIPcLm2EELi4E23TrivialOffsetCalculatorILi1EjESE_NS0_6memory15LoadWithoutCastENSF_16StoreWithoutCastEEEviT_T0_T2_T3_T4_T5_
        .type           _ZN2at6native27unrolled_elementwise_kernelIZZZNS0_46_GLOBAL__N__5fd40885_13_AmpKernels_cu_3810c27339_amp_non_finite_check_and_unscale_cuda_ERNS_6TensorES4_RKS3_ENKUlvE_clEvENKUlvE_clEvEUldE_St5arrayIPcLm2EELi4E23TrivialOffsetCalculatorILi1EjESE_NS0_6memory15LoadWithoutCastENSF_16StoreWithoutCastEEEviT_T0_T2_T3_T4_T5_,@function
        .size           _ZN2at6native27unrolled_elementwise_kernelIZZZNS0_46_GLOBAL__N__5fd40885_13_AmpKernels_cu_3810c27339_amp_non_finite_check_and_unscale_cuda_ERNS_6TensorES4_RKS3_ENKUlvE_clEvENKUlvE_clEvEUldE_St5arrayIPcLm2EELi4E23TrivialOffsetCalculatorILi1EjESE_NS0_6memory15LoadWithoutCastENSF_16StoreWithoutCastEEEviT_T0_T2_T3_T4_T5_,(.L_x_1977 - _ZN2at6native27unrolled_elementwise_kernelIZZZNS0_46_GLOBAL__N__5fd40885_13_AmpKernels_cu_3810c27339_amp_non_finite_check_and_unscale_cuda_ERNS_6TensorES4_RKS3_ENKUlvE_clEvENKUlvE_clEvEUldE_St5arrayIPcLm2EELi4E23TrivialOffsetCalculatorILi1EjESE_NS0_6memory15LoadWithoutCastENSF_16StoreWithoutCastEEEviT_T0_T2_T3_T4_T5_)
        .other          _ZN2at6native27unrolled_elementwise_kernelIZZZNS0_46_GLOBAL__N__5fd40885_13_AmpKernels_cu_3810c27339_amp_non_finite_check_and_unscale_cuda_ERNS_6TensorES4_RKS3_ENKUlvE_clEvENKUlvE_clEvEUldE_St5arrayIPcLm2EELi4E23TrivialOffsetCalculatorILi1EjESE_NS0_6memory15LoadWithoutCastENSF_16StoreWithoutCastEEEviT_T0_T2_T3_T4_T5_,@"STO_CUDA_ENTRY STV_DEFAULT"
_ZN2at6native27unrolled_elementwise_kernelIZZZNS0_46_GLOBAL__N__5fd40885_13_AmpKernels_cu_3810c27339_amp_non_finite_check_and_unscale_cuda_ERNS_6TensorES4_RKS3_ENKUlvE_clEvENKUlvE_clEvEUldE_St5arrayIPcLm2EELi4E23TrivialOffsetCalculatorILi1EjESE_NS0_6memory15LoadWithoutCastENSF_16StoreWithoutCastEEEviT_T0_T2_T3_T4_T5_:
.text._ZN2at6native27unrolled_elementwise_kernelIZZZNS0_46_GLOBAL__N__5fd40885_13_AmpKernels_cu_3810c27339_amp_non_finite_check_and_unscale_cuda_ERNS_6TensorES4_RKS3_ENKUlvE_clEvENKUlvE_clEvEUldE_St5arrayIPcLm2EELi4E23TrivialOffsetCalculatorILi1EjESE_NS0_6memory15LoadWithoutCastENSF_16StoreWithoutCastEEEviT_T0_T2_T3_T4_T5_:
        /* <DEDUP_REMOVED lines=12> */
[----:B------:R-:W-:Y:S01]  /*00c0*/  @!P1 IMAD R13, R0, 0x200, R7 ;  /* 0x00000200000d9824 */ /* 0x000fe200078e0207 */
[----:B------:R-:W2:Y:S01]  /*00d0*/  @!P1 LDC.64 R16, c[0x0][0x3a8] ;  /* 0x0000ea00ff109b82 */ /* 0x000ea20000000a00 */
[----:B------:R-:W-:-:S05]  /*00e0*/  @!P1 VIADD R7, R7, 0x80 ;  /* 0x0000008007079836 */ /* 0x000fca0000000000 */
[----:B------:R-:W-:Y:S01]  /*00f0*/  ISETP.GE.AND P3, PT, R7, R8, PT ;  /* 0x000000080700720c */ /* 0x000fe20003f66270 */
[----:B0-----:R-:W-:Y:S01]  /*0100*/  @!P0 IMAD.WIDE.U32 R14, R11, 0x8, R14 ;  /* 0x000000080b0e8825 */ /* 0x001fe200078e000e */
[----:B------:R-:W-:-:S06]  /*0110*/  CS2R R10, SRZ ;  /* 0x00000000000a7805 */ /* 0x000fcc000001ff00 */
[----:B-1----:R0:W5:Y:S05]  /*0120*/  @!P0 LDG.E.64 R10, desc[UR4][R14.64] ;  /* 0x000000040e0a8981 */ /* 0x00216a000c1e1b00 */
[----:B------:R-:W-:Y:S01]  /*0130*/  @!P3 LEA R19, R0, R7, 0x9 ;  /* 0x000000070013b211 */ /* 0x000fe200078e48ff */
[----:B------:R-:W-:Y:S01]  /*0140*/  @!P3 VIADD R7, R7, 0x80 ;  /* 0x000000800707b836 */ /* 0x000fe20000000000 */
[----:B------:R-:W1:Y:S04]  /*0150*/  @!P3 LDC.64 R4, c[0x0][0x3a8] ;  /* 0x0000ea00ff04bb82 */ /* 0x000e680000000a00 */
[----:B------:R-:W-:-:S02]  /*0160*/  ISETP.GE.AND P2, PT, R7, R8, PT ;  /* 0x000000080700720c */ /* 0x000fc40003f46270 */
[----:B------:R-:W-:-:S11]  /*0170*/  ISETP.GE.AND P0, PT, R9, R8, PT ;  /* 0x000000080900720c */ /* 0x000fd60003f06270 */
[----:B------:R-:W3:Y:S01]  /*0180*/  @!P2 LDC.64 R2, c[0x0][0x3a8] ;  /* 0x0000ea00ff02ab82 */ /* 0x000ee20000000a00 */
[----:B------:R-:W-:-:S07]  /*0190*/  @!P2 IMAD R7, R0, 0x200, R7 ;  /* 0x000002000007a824 */ /* 0x000fce00078e0207 */
[----:B0-----:R-:W0:Y:S01]  /*01a0*/  @!P0 LDC.64 R14, c[0x0][0x3a0] ;  /* 0x0000e800ff0e8b82 */ /* 0x001e220000000a00 */
[----:B-1----:R-:W-:Y:S01]  /*01b0*/  @!P3 IMAD.WIDE.U32 R18, R19, 0x8, R4 ;  /* 0x000000081312b825 */ /* 0x002fe200078e0004 */
[----:B------:R-:W-:-:S03]  /*01c0*/  IADD3 R25, PT, PT, R9, 0x80, RZ ;  /* 0x0000008009197810 */ /* 0x000fc60007ffe0ff */
[----:B--2---:R-:W-:Y:S01]  /*01d0*/  @!P1 IMAD.WIDE.U32 R16, R13, 0x8, R16 ;  /* 0x000000080d109825 */ /* 0x004fe200078e0010 */
[----:B------:R-:W-:Y:S01]  /*01e0*/  CS2R R12, SRZ ;  /* 0x00000000000c7805 */ /* 0x000fe2000001ff00 */
[----:B------:R-:W-:Y:S02]  /*01f0*/  BSSY.RECONVERGENT B0, `(.L_x_1868) ;  /* 0x0000022000007945 */ /* 0x000fe40003800200 */
[C---:B------:R-:W-:Y:S02]  /*0200*/  VIADD R21, R9.reuse, 0x100 ;  /* 0x0000010009157836 */ /* 0x040fe40000000000 */
[----:B------:R-:W-:Y:S01]  /*0210*/  VIADD R23, R9, 0x180 ;  /* 0x0000018009177836 */ /* 0x000fe20000000000 */
[----:B------:R-:W5:Y:S01]  /*0220*/  @!P1 LDG.E.64 R12, desc[UR4][R16.64] ;  /* 0x00000004100c9981 */ /* 0x000f62000c1e1b00 */
[----:B------:R-:W-:Y:S02]  /*0230*/  @!P0 IMAD R27, R0, 0x200, R9 ;  /* 0x00000200001b8824 */ /* 0x000fe400078e0209 */
[----:B---3--:R-:W-:Y:S01]  /*0240*/  @!P2 IMAD.WIDE.U32 R4, R7, 0x8, R2 ;  /* 0x000000080704a825 */ /* 0x008fe200078e0002 */
[----:B------:R-:W-:-:S02]  /*0250*/  CS2R R6, SRZ ;  /* 0x0000000000067805 */ /* 0x000fc4000001ff00 */
[----:B------:R-:W-:Y:S02]  /*0260*/  CS2R R2, SRZ ;  /* 0x0000000000027805 */ /* 0x000fe4000001ff00 */
[----:B------:R-:W-:Y:S02]  /*0270*/  @!P0 MOV R9, R25 ;  /* 0x0000001900098202 */ /* 0x000fe40000000f00 */
[-C--:B------:R-:W-:Y:S01]  /*0280*/  ISETP.GE.AND P4, PT, R25, R8.reuse, PT ;  /* 0x000000081900720c */ /* 0x080fe20003f86270 */
[----:B------:R-:W5:Y:S01]  /*0290*/  @!P3 LDG.E.64 R6, desc[UR4][R18.64] ;  /* 0x000000041206b981 */ /* 0x000f62000c1e1b00 */
[-C--:B------:R-:W-:Y:S02]  /*02a0*/  ISETP.GE.AND P1, PT, R21, R8.reuse, PT ;  /* 0x000000081500720c */ /* 0x080fe40003f26270 */
[-C--:B------:R-:W-:Y:S01]  /*02b0*/  ISETP.GE.AND P3, PT, R9, R8.reuse, PT ;  /* 0x000000080900720c */ /* 0x080fe20003f66270 */
[----:B------:R0:W5:Y:S01]  /*02c0*/  @!P2 LDG.E.64 R2, desc[UR4][R4.64] ;  /* 0x000000040402a981 */ /* 0x000162000c1e1b00 */
[----:B------:R-:W-:Y:S01]  /*02d0*/  ISETP.GE.AND P2, PT, R23, R8, PT ;  /* 0x000000081700720c */ /* 0x000fe20003f46270 */
[----:B0-----:R-:W-:Y:S01]  /*02e0*/  @!P0 IMAD.WIDE.U32 R4, R27, 0x8, R14 ;  /* 0x000000081b048825 */ /* 0x001fe200078e000e */
[----:B------:R-:W-:Y:S11]  /*02f0*/  @P0 BRA `(.L_x_1869) ;  /* 0x0000000000440947 */ /* 0x000ff60003800000 */
[----:B------:R-:W-:Y:S01]  /*0300*/  UMOV UR6, 0xf0000000 ;  /* 0xf000000000067882 */ /* 0x000fe20000000000 */
[----:B------:R-:W-:Y:S01]  /*0310*/  UMOV UR7, 0x380fffff ;  /* 0x380fffff00077882 */ /* 0x000fe20000000000 */
[----:B-----5:R-:W0:Y:S01]  /*0320*/  F2F.F32.F64 R14, R10 ;  /* 0x0000000a000e7310 */ /* 0x020e220000301000 */
[----:B------:R-:W-:Y:S01]  /*0330*/  DSETP.GEU.AND P5, PT, |R10|, UR6, PT ;  /* 0x000000060a007e2a */ /* 0x000fe2000bfae200 */
[----:B------:R-:W1:-:S13]  /*0340*/  LDC.64 R16, c[0x0][0x390] ;  /* 0x0000e400ff107b82 */ /* 0x000e5a0000000a00 */
[----:B0-----:R-:W-:-:S05]  /*0350*/  @!P5 FMUL R14, R14, 1.175494350822287508e-38 ;  /* 0x008000000e0ed820 */ /* 0x001fca0000400000 */
[----:B------:R-:W-:-:S13]  /*0360*/  FSETP.NE.FTZ.AND P5, PT, |R14|, +INF , PT ;  /* 0x7f8000000e00780b */ /* 0x000fda0003fb5200 */
[----:B------:R-:W0:Y:S01]  /*0370*/  @!P5 LDC.64 R14, c[0x0][0x388] ;  /* 0x0000e200ff0edb82 */ /* 0x000e220000000a00 */
[----:B------:R-:W-:-:S05]  /*0380*/  @!P5 IMAD.MOV.U32 R21, RZ, RZ, 0x3f800000 ;  /* 0x3f800000ff15d424 */ /* 0x000fca00078e00ff */
[----:B0-----:R0:W-:Y:S04]  /*0390*/  @!P5 STG.E desc[UR4][R14.64], R21 ;  /* 0x000000150e00d986 */ /* 0x0011e8000c101904 */
[----:B-1----:R-:W2:Y:S02]  /*03a0*/  LDG.E R16, desc[UR4][R16.64] ;  /* 0x0000000410107981 */ /* 0x002ea4000c1e1900 */
[C---:B--2---:R-:W-:Y:S01]  /*03b0*/  FMUL.FTZ R20, R16.reuse, 1 ;  /* 0x3f80000010147820 */ /* 0x044fe20000410000 */
[----:B------:R-:W-:-:S03]  /*03c0*/  FSETP.NEU.FTZ.AND P5, PT, R16, 1, PT ;  /* 0x3f8000001000780b */ /* 0x000fc60003fbd000 */
[----:B------:R-:W1:Y:S02]  /*03d0*/  F2F.F64.F32 R18, R20 ;  /* 0x0000001400127310 */ /* 0x000e640000201800 */
[----:B-1----:R-:W-:-:S10]  /*03e0*/  DMUL R18, R18, R10 ;  /* 0x0000000a12127228 */ /* 0x002fd40000000000 */
[----:B------:R-:W-:Y:S02]  /*03f0*/  FSEL R10, R10, R18, !P5 ;  /* 0x000000120a0a7208 */ /* 0x000fe40006800000 */
[----:B0-----:R-:W-:-:S07]  /*0400*/  FSEL R11, R11, R19, !P5 ;  /* 0x000000130b0b7208 */ /* 0x001fce0006800000 */
.L_x_1869:
[----:B------:R-:W-:Y:S05]  /*0410*/  BSYNC.RECONVERGENT B0 ;  /* 0x0000000000007941 */ /* 0x000fea0003800200 */
.L_x_1868:
[----:B------:R-:W-:Y:S04]  /*0420*/  BSSY.RECONVERGENT B0, `(.L_x_1870) ;  /* 0x0000013000007945 */ /* 0x000fe80003800200 */
[----:B------:R-:W-:Y:S05]  /*0430*/  @P4 BRA `(.L_x_1871) ;  /* 0x0000000000444947 */ /* 0x000fea0003800000 */
        /* <DEDUP_REMOVED lines=17> */
.L_x_1871:
[----:B------:R-:W-:Y:S05]  /*0550*/  BSYNC.RECONVERGENT B0 ;  /* 0x0000000000007941 */ /* 0x000fea0003800200 */
.L_x_1870:
        /* <DEDUP_REMOVED lines=19> */
.L_x_1873:
[----:B------:R-:W-:Y:S05]  /*0690*/  BSYNC.RECONVERGENT B0 ;  /* 0x0000000000007941 */ /* 0x000fea0003800200 */
.L_x_1872:
        /* <DEDUP_REMOVED lines=10> */
[----:B------:R-:W-:-:S05]  /*0740*/  @!P1 MOV R21, 0x3f800000 ;  /* 0x3f80000000159802 */ /* 0x000fca0000000f00 */
        /* <DEDUP_REMOVED lines=8> */
.L_x_1875:
[----:B------:R-:W-:Y:S05]  /*07d0*/  BSYNC.RECONVERGENT B0 ;  /* 0x0000000000007941 */ /* 0x000fea0003800200 */
.L_x_1874:
[----:B-----5:R0:W-:Y:S01]  /*07e0*/  @!P0 STG.E.64 desc[UR4][R4.64], R10 ;  /* 0x0000000a04008986 */ /* 0x0201e2000c101b04 */
[----:B------:R-:W-:Y:S04]  /*07f0*/  BSSY.RECONVERGENT B0, `(.L_x_1876) ;  /* 0x000000c000007945 */ /* 0x000fe80003800200 */
[----:B------:R-:W-:Y:S05]  /*0800*/  @P3 BRA `(.L_x_1877) ;  /* 0x0000000000283947 */ /* 0x000fea0003800000 */
[----:B0-----:R-:W0:Y:S01]  /*0810*/  LDC.64 R4, c[0x0][0x3a0] ;  /* 0x0000e800ff047b82 */ /* 0x001e220000000a00 */
[----:B------:R-:W-:Y:S02]  /*0820*/  IMAD R11, R0, 0x200, R9 ;  /* 0x00000200000b7824 */ /* 0x000fe400078e0209 */
[----:B------:R-:W-:-:S05]  /*0830*/  VIADD R9, R9, 0x80 ;  /* 0x0000008009097836 */ /* 0x000fca0000000000 */
[----:B------:R-:W-:-:S13]  /*0840*/  ISETP.GE.AND P0, PT, R9, R8, PT ;  /* 0x000000080900720c */ /* 0x000fda0003f06270 */
[----:B------:R-:W-:Y:S01]  /*0850*/  @!P0 IMAD R15, R0, 0x200, R9 ;  /* 0x00000200000f8824 */ /* 0x000fe200078e0209 */
[----:B------:R-:W-:Y:S01]  /*0860*/  @!P0 IADD3 R9, PT, PT, R9, 0x80, RZ ;  /* 0x0000008009098810 */ /* 0x000fe20007ffe0ff */
[----:B0-----:R-:W-:-:S04]  /*0870*/  IMAD.WIDE.U32 R10, R11, 0x8, R4 ;  /* 0x000000080b0a7825 */ /* 0x001fc800078e0004 */
[----:B------:R-:W-:Y:S01]  /*0880*/  @!P0 IMAD.WIDE.U32 R4, R15, 0x8, R4 ;  /* 0x000000080f048825 */ /* 0x000fe200078e0004 */
[----:B------:R1:W-:Y:S04]  /*0890*/  STG.E.64 desc[UR4][R10.64], R12 ;  /* 0x0000000c0a007986 */ /* 0x0003e8000c101b04 */
[----:B------:R1:W-:Y:S02]  /*08a0*/  @!P0 STG.E.64 desc[UR4][R4.64], R6 ;  /* 0x0000000604008986 */ /* 0x0003e4000c101b04 */
.L_x_1877:
[----:B------:R-:W-:Y:S05]  /*08b0*/  BSYNC.RECONVERGENT B0 ;  /* 0x0000000000007941 */ /* 0x000fea0003800200 */
.L_x_1876:
[----:B------:R-:W-:-:S13]  /*08c0*/  ISETP.GE.AND P0, PT, R9, R8, PT ;  /* 0x000000080900720c */ /* 0x000fda0003f06270 */
[----:B------:R-:W-:Y:S05]  /*08d0*/  @P0 EXIT ;  /* 0x000000000000094d */ /* 0x000fea0003800000 */
[----:B01----:R-:W0:Y:S01]  /*08e0*/  LDC.64 R4, c[0x0][0x3a0] ;  /* 0x0000e800ff047b82 */ /* 0x003e220000000a00 */
[----:B------:R-:W-:-:S04]  /*08f0*/  IMAD R9, R0, 0x200, R9 ;  /* 0x0000020000097824 */ /* 0x000fc800078e0209 */
[----:B0-----:R-:W-:-:S05]  /*0900*/  IMAD.WIDE.U32 R4, R9, 0x8, R4 ;  /* 0x0000000809047825 */ /* 0x001fca00078e0004 */
[----:B------:R-:W-:Y:S01]  /*0910*/  STG.E.64 desc[UR4][R4.64], R2 ;  /* 0x0000000204007986 */ /* 0x000fe2000c101b04 */
[----:B------:R-:W-:Y:S05]  /*0920*/  EXIT ;  /* 0x000000000000794d */ /* 0x000fea0003800000 */
.L_x_1878:
        /* <DEDUP_REMOVED lines=13> */
.L_x_1977:


//--------------------- .text._ZN2at6native29vectorized_elementwise_kernelILi2EZZZNS0_46_GLOBAL__N__5fd40885_13_AmpKernels_cu_3810c27339_amp_non_finite_check_and_unscale_cuda_ERNS_6TensorES4_RKS3_ENKUlvE_clEvENKUlvE_clEvEUldE_St5arrayIPcLm2EEEEviT0_T1_ --------------------------
	.section	.text._ZN2at6native29vectorized_elementwise_kernelILi2EZZZNS0_46_GLOBAL__N__5fd40885_13_AmpKernels_cu_3810c27339_amp_non_finite_check_and_unscale_cuda_ERNS_6TensorES4_RKS3_ENKUlvE_clEvENKUlvE_clEvEUldE_St5arrayIPcLm2EEEEviT0_T1_,"ax",@progbits
	.align	128
        .global         _ZN2at6native29vectorized_elementwise_kernelILi2EZZZNS0_46_GLOBAL__N__5fd40885_13_AmpKernels_cu_3810c27339_amp_non_finite_check_and_unscale_cuda_ERNS_6TensorES4_RKS3_ENKUlvE_clEvENKUlvE_clEvEUldE_St5arrayIPcLm2EEEEviT0_T1_
        .type           _ZN2at6native29vectorized_elementwise_kernelILi2EZZZNS0_46_GLOBAL__N__5fd40885_13_AmpKernels_cu_3810c27339_amp_non_finite_check_and_unscale_cuda_ERNS_6TensorES4_RKS3_ENKUlvE_clEvENKUlvE_clEvEUldE_St5arrayIPcLm2EEEEviT0_T1_,@function
        .size           _ZN2at6native29vectorized_elementwise_kernelILi2EZZZNS0_46_GLOBAL__N__5fd40885_13_AmpKernels_cu_3810c27339_amp_non_finite_check_and_unscale_cuda_ERNS_6TensorES4_RKS3_ENKUlvE_clEvENKUlvE_clEvEUldE_St5arrayIPcLm2EEEEviT0_T1_,(.L_x_1978 - _ZN2at6native29vectorized_elementwise_kernelILi2EZZZNS0_46_GLOBAL__N__5fd40885_13_AmpKernels_cu_3810c27339_amp_non_finite_check_and_unscale_cuda_ERNS_6TensorES4_RKS3_ENKUlvE_clEvENKUlvE_clEvEUldE_St5arrayIPcLm2EEEEviT0_T1_)
        .other          _ZN2at6native29vectorized_elementwise_kernelILi2EZZZNS0_46_GLOBAL__N__5fd40885_13_AmpKernels_cu_3810c27339_amp_non_finite_check_and_unscale_cuda_ERNS_6TensorES4_RKS3_ENKUlvE_clEvENKUlvE_clEvEUldE_St5arrayIPcLm2EEEEviT0_T1_,@"STO_CUDA_ENTRY STV_DEFAULT"
_ZN2at6native29vectorized_elementwise_kernelILi2EZZZNS0_46_GLOBAL__N__5fd40885_13_AmpKernels_cu_3810c27339_amp_non_finite_check_and_unscale_cuda_ERNS_6TensorES4_RKS3_ENKUlvE_clEvENKUlvE_clEvEUldE_St5arrayIPcLm2EEEEviT0_T1_:
.text._ZN2at6native29vectorized_elementwise_kernelILi2EZZZNS0_46_GLOBAL__N__5fd40885_13_AmpKernels_cu_3810c27339_amp_non_finite_check_and_unscale_cuda_ERNS_6TensorES4_RKS3_ENKUlvE_clEvENKUlvE_clEvEUldE_St5arrayIPcLm2EEEEviT0_T1_:
        /* <DEDUP_REMOVED lines=11> */
[----:B------:R-:W0:Y:S01]  /*00b0*/  @!P1 LDC.64 R10, c[0x0][0x3a8] ;  /* 0x0000ea00ff0a9b82 */ /* 0x000e220000000a00 */
[----:B------:R-:W-:Y:S02]  /*00c0*/  @!P1 VIADD R3, R2, 0x80 ;  /* 0x0000008002039836 */ /* 0x000fe40000000000 */
[----:B------:R-:W-:-:S03]  /*00d0*/  @!P1 IMAD.IADD R5, R23, 0x1, R2 ;  /* 0x0000000117059824 */ /* 0x000fc600078e0202 */
[----:B------:R-:W-:-:S13]  /*00e0*/  ISETP.GE.U32.AND P0, PT, R3, R0, PT ;  /* 0x000000000300720c */ /* 0x000fda0003f06070 */
[----:B------:R-:W1:Y:S01]  /*00f0*/  @!P0 LDC.64 R12, c[0x0][0x3a8] ;  /* 0x0000ea00ff0c8b82 */ /* 0x000e620000000a00 */
[----:B------:R-:W-:Y:S01]  /*0100*/  @!P0 IADD3 R7, PT, PT, R23, R3, RZ ;  /* 0x0000000317078210 */ /* 0x000fe20007ffe0ff */
[----:B------:R-:W-:Y:S02]  /*0110*/  @!P0 VIADD R3, R3, 0x80 ;  /* 0x0000008003038836 */ /* 0x000fe40000000000 */
[----:B0-----:R-:W-:Y:S01]  /*0120*/  @!P1 IMAD.WIDE.U32 R10, R5, 0x8, R10 ;  /* 0x00000008050a9825 */ /* 0x001fe200078e000a */
[----:B------:R-:W-:-:S06]  /*0130*/  CS2R R4, SRZ ;  /* 0x0000000000047805 */ /* 0x000fcc000001ff00 */
[----:B------:R0:W5:Y:S01]  /*0140*/  @!P1 LDG.E.64 R4, desc[UR4][R10.64] ;  /* 0x000000040a049981 */ /* 0x000162000c1e1b00 */
[----:B------:R-:W-:Y:S01]  /*0150*/  ISETP.GE.U32.AND P1, PT, R3, R0, PT ;  /* 0x000000000300720c */ /* 0x000fe20003f26070 */
[----:B-1----:R-:W-:Y:S01]  /*0160*/  @!P0 IMAD.WIDE.U32 R12, R7, 0x8, R12 ;  /* 0x00000008070c8825 */ /* 0x002fe200078e000c */
[----:B------:R-:W-:Y:S02]  /*0170*/  CS2R R6, SRZ ;  /* 0x0000000000067805 */ /* 0x000fe4000001ff00 */
[----:B------:R-:W-:-:S09]  /*0180*/  CS2R R18, SRZ ;  /* 0x0000000000127805 */ /* 0x000fd2000001ff00 */
[----:B------:R-:W1:Y:S01]  /*0190*/  @!P1 LDC.64 R8, c[0x0][0x3a8] ;  /* 0x0000ea00ff089b82 */ /* 0x000e620000000a00 */
[----:B------:R-:W-:Y:S02]  /*01a0*/  @!P1 IMAD.IADD R15, R23, 0x1, R3 ;  /* 0x00000001170f9824 */ /* 0x000fe400078e0203 */
[----:B------:R-:W-:Y:S01]  /*01b0*/  @!P1 VIADD R3, R3, 0x80 ;  /* 0x0000008003039836 */ /* 0x000fe20000000000 */
[----:B------:R2:W5:Y:S04]  /*01c0*/  @!P0 LDG.E.64 R6, desc[UR4][R12.64] ;  /* 0x000000040c068981 */ /* 0x000568000c1e1b00 */
[----:B------:R-:W-:-:S13]  /*01d0*/  ISETP.GE.U32.AND P0, PT, R3, R0, PT ;  /* 0x000000000300720c */ /* 0x000fda0003f06070 */
[----:B0-----:R-:W0:Y:S01]  /*01e0*/  @!P0 LDC.64 R10, c[0x0][0x3a8] ;  /* 0x0000ea00ff0a8b82 */ /* 0x001e220000000a00 */
[----:B------:R-:W-:Y:S01]  /*01f0*/  @!P0 IMAD.IADD R17, R23, 0x1, R3 ;  /* 0x0000000117118824 */ /* 0x000fe200078e0203 */
[----:B------:R-:W-:Y:S01]  /*0200*/  @!P0 IADD3 R3, PT, PT, R3, 0x80, RZ ;  /* 0x0000008003038810 */ /* 0x000fe20007ffe0ff */
[----:B-1----:R-:W-:Y:S01]  /*0210*/  @!P1 IMAD.WIDE.U32 R14, R15, 0x8, R8 ;  /* 0x000000080f0e9825 */ /* 0x002fe200078e0008 */
[----:B------:R-:W-:-:S06]  /*0220*/  CS2R R8, SRZ ;  /* 0x0000000000087805 */ /* 0x000fcc000001ff00 */
[----:B------:R-:W5:Y:S01]  /*0230*/  @!P1 LDG.E.64 R8, desc[UR4][R14.64] ;  /* 0x000000040e089981 */ /* 0x000f62000c1e1b00 */
[----:B0-----:R-:W-:-:S05]  /*0240*/  @!P0 IMAD.WIDE.U32 R10, R17, 0x8, R10 ;  /* 0x00000008110a8825 */ /* 0x001fca00078e000a */
[----:B------:R0:W5:Y:S01]  /*0250*/  @!P0 LDG.E.64 R18, desc[UR4][R10.64] ;  /* 0x000000040a128981 */ /* 0x000162000c1e1b00 */
[----:B------:R-:W-:-:S13]  /*0260*/  ISETP.GE.U32.AND P0, PT, R3, R0, PT ;  /* 0x000000000300720c */ /* 0x000fda0003f06070 */
[----:B--2---:R-:W1:Y:S01]  /*0270*/  @!P0 LDC.64 R12, c[0x0][0x3a8] ;  /* 0x0000ea00ff0c8b82 */ /* 0x004e620000000a00 */
[----:B------:R-:W-:Y:S02]  /*0280*/  @!P0 IMAD.IADD R17, R23, 0x1, R3 ;  /* 0x0000000117118824 */ /* 0x000fe400078e0203 */
[----:B------:R-:W-:Y:S02]  /*0290*/  @!P0 VIADD R3, R3, 0x80 ;  /* 0x0000008003038836 */ /* 0x000fe40000000000 */
[----:B-1----:R-:W-:Y:S01]  /*02a0*/  @!P0 IMAD.WIDE.U32 R12, R17, 0x8, R12 ;  /* 0x00000008110c8825 */ /* 0x002fe200078e000c */
[----:B------:R-:W-:-:S06]  /*02b0*/  CS2R R16, SRZ ;  /* 0x0000000000107805 */ /* 0x000fcc000001ff00 */
[----:B------:R1:W5:Y:S01]  /*02c0*/  @!P0 LDG.E.64 R16, desc[UR4][R12.64] ;  /* 0x000000040c108981 */ /* 0x000362000c1e1b00 */
[----:B------:R-:W-:-:S13]  /*02d0*/  ISETP.GE.U32.AND P0, PT, R3, R0, PT ;  /* 0x000000000300720c */ /* 0x000fda0003f06070 */
[----:B0-----:R-:W0:Y:S01]  /*02e0*/  @!P0 LDC.64 R10, c[0x0][0x3a8] ;  /* 0x0000ea00ff0a8b82 */ /* 0x001e220000000a00 */
[----:B------:R-:W-:Y:S02]  /*02f0*/  @!P0 IMAD.IADD R15, R23, 0x1, R3 ;  /* 0x00000001170f8824 */ /* 0x000fe400078e0203 */
[----:B------:R-:W-:Y:S02]  /*0300*/  @!P0 VIADD R3, R3, 0x80 ;  /* 0x0000008003038836 */ /* 0x000fe40000000000 */
[----:B0-----:R-:W-:Y:S01]  /*0310*/  @!P0 IMAD.WIDE.U32 R10, R15, 0x8, R10 ;  /* 0x000000080f0a8825 */ /* 0x001fe200078e000a */
[----:B------:R-:W-:-:S06]  /*0320*/  CS2R R14, SRZ ;  /* 0x00000000000e7805 */ /* 0x000fcc000001ff00 */
[----:B------:R0:W5:Y:S01]  /*0330*/  @!P0 LDG.E.64 R14, desc[UR4][R10.64] ;  /* 0x000000040a0e8981 */ /* 0x000162000c1e1b00 */
[----:B------:R-:W-:-:S13]  /*0340*/  ISETP.GE.U32.AND P0, PT, R3, R0, PT ;  /* 0x000000000300720c */ /* 0x000fda0003f06070 */
[----:B-1----:R-:W1:Y:S01]  /*0350*/  @!P0 LDC.64 R12, c[0x0][0x3a8] ;  /* 0x0000ea00ff0c8b82 */ /* 0x002e620000000a00 */
[----:B------:R-:W-:Y:S01]  /*0360*/  @!P0 IADD3 R25, PT, PT, R23, R3, RZ ;  /* 0x0000000317198210 */ /* 0x000fe20007ffe0ff */
[----:B------:R-:W-:-:S04]  /*0370*/  @!P0 VIADD R3, R3, 0x80 ;  /* 0x0000008003038836 */ /* 0x000fc80000000000 */
[----:B-1----:R-:W-:Y:S01]  /*0380*/  @!P0 IMAD.WIDE.U32 R24, R25, 0x8, R12 ;  /* 0x0000000819188825 */ /* 0x002fe200078e000c */
[----:B------:R-:W-:-:S06]  /*0390*/  CS2R R12, SRZ ;  /* 0x00000000000c7805 */ /* 0x000fcc000001ff00 */
[----:B------:R1:W5:Y:S01]  /*03a0*/  @!P0 LDG.E.64 R12, desc[UR4][R24.64] ;  /* 0x00000004180c8981 */ /* 0x000362000c1e1b00 */
[----:B------:R-:W-:Y:S02]  /*03b0*/  ISETP.GE.U32.AND P0, PT, R3, R0, PT ;  /* 0x000000000300720c */ /* 0x000fe40003f06070 */
[----:B0-----:R-:W-:-:S11]  /*03c0*/  CS2R R10, SRZ ;  /* 0x00000000000a7805 */ /* 0x001fd6000001ff00 */
[----:B------:R-:W0:Y:S01]  /*03d0*/  @!P0 LDC.64 R20, c[0x0][0x3a8] ;  /* 0x0000ea00ff148b82 */ /* 0x000e220000000a00 */
[----:B------:R-:W-:Y:S01]  /*03e0*/  @!P0 IMAD.IADD R3, R23, 0x1, R3 ;  /* 0x0000000117038824 */ /* 0x000fe200078e0203 */
[----:B------:R-:W-:Y:S03]  /*03f0*/  BSSY.RECONVERGENT B0, `(.L_x_1880) ;  /* 0x0000016000007945 */ /* 0x000fe60003800200 */
[----:B0-----:R-:W-:-:S05]  /*0400*/  @!P0 IMAD.WIDE.U32 R20, R3, 0x8, R20 ;  /* 0x0000000803148825 */ /* 0x001fca00078e0014 */
[----:B------:R1:W5:Y:S01]  /*0410*/  @!P0 LDG.E.64 R10, desc[UR4][R20.64] ;  /* 0x00000004140a8981 */ /* 0x000362000c1e1b00 */
[----:B------:R-:W-:-:S13]  /*0420*/  ISETP.GE.U32.AND P0, PT, R2, R0, PT ;  /* 0x000000000200720c */ /* 0x000fda0003f06070 */
[----:B-1----:R-:W-:Y:S05]  /*0430*/  @P0 BRA `(.L_x_1881) ;  /* 0x0000000000440947 */ /* 0x002fea0003800000 */
        /* <DEDUP_REMOVED lines=17> */
.L_x_1881:
[----:B------:R-:W-:Y:S05]  /*0550*/  BSYNC.RECONVERGENT B0 ;  /* 0x0000000000007941 */ /* 0x000fea0003800200 */
.L_x_1880:
[----:B------:R-:W-:Y:S01]  /*0560*/  VIADD R3, R2, 0x80 ;  /* 0x0000008002037836 */ /* 0x000fe20000000000 */
[----:B------:R-:W-:Y:S04]  /*0570*/  BSSY.RECONVERGENT B0, `(.L_x_1882) ;  /* 0x0000014000007945 */ /* 0x000fe80003800200 */
[----:B------:R-:W-:-:S13]  /*0580*/  ISETP.GE.U32.AND P1, PT, R3, R0, PT ;  /* 0x000000000300720c */ /* 0x000fda0003f26070 */
[----:B------:R-:W-:Y:S05]  /*0590*/  @P1 BRA `(.L_x_1883) ;  /* 0x0000000000441947 */ /* 0x000fea0003800000 */
[----:B------:R-:W-:Y:S01]  /*05a0*/  UMOV UR6, 0xf0000000 ;  /* 0xf000000000067882 */ /* 0x000fe20000000000 */
[----:B------:R-:W-:Y:S01]  /*05b0*/  UMOV UR7, 0x380fffff ;  /* 0x380fffff00077882 */ /* 0x000fe20000000000 */
[----:B-----5:R-:W0:Y:S01]  /*05c0*/  F2F.F32.F64 R20, R6 ;  /* 0x0000000600147310 */ /* 0x020e220000301000 */
[----:B------:R-:W-:-:S14]  /*05d0*/  DSETP.GEU.AND P1, PT, |R6|, UR6, PT ;  /* 0x0000000606007e2a */ /* 0x000fdc000bf2e200 */
[----:B0-----:R-:W-:-:S05]  /*05e0*/  @!P1 FMUL R20, R20, 1.175494350822287508e-38 ;  /* 0x0080000014149820 */ /* 0x001fca0000400000 */
[----:B------:R-:W-:Y:S02]  /*05f0*/  FSETP.NE.FTZ.AND P1, PT, |R20|, +INF , PT ;  /* 0x7f8000001400780b */ /* 0x000fe40003f35200 */
[----:B------:R-:W0:Y:S11]  /*0600*/  LDC.64 R20, c[0x0][0x390] ;  /* 0x0000e400ff147b82 */ /* 0x000e360000000a00 */
[----:B------:R-:W1:Y:S01]  /*0610*/  @!P1 LDC.64 R24, c[0x0][0x388] ;  /* 0x0000e200ff189b82 */ /* 0x000e620000000a00 */
[----:B------:R-:W-:-:S05]  /*0620*/  @!P1 MOV R29, 0x3f800000 ;  /* 0x3f800000001d9802 */ /* 0x000fca0000000f00 */
        /* <DEDUP_REMOVED lines=8> */
.L_x_1883:
[----:B------:R-:W-:Y:S05]  /*06b0*/  BSYNC.RECONVERGENT B0 ;  /* 0x0000000000007941 */ /* 0x000fea0003800200 */
.L_x_1882:
        /* <DEDUP_REMOVED lines=21> */
.L_x_1885:
[----:B------:R-:W-:Y:S05]  /*0810*/  BSYNC.RECONVERGENT B0 ;  /* 0x0000000000007941 */ /* 0x000fea0003800200 */
.L_x_1884:
[----:B------:R-:W-:Y:S01]  /*0820*/  VIADD R21, R2, 0x180 ;  /* 0x0000018002157836 */ /* 0x000fe20000000000 */
[----:B------:R-:W-:Y:S04]  /*0830*/  BSSY.RECONVERGENT B0, `(.L_x_1886) ;  /* 0x0000014000007945 */ /* 0x000fe80003800200 */
[----:B------:R-:W-:-:S13]  /*0840*/  ISETP.GE.U32.AND P1, PT, R21, R0, PT ;  /* 0x000000001500720c */ /* 0x000fda0003f26070 */
        /* <DEDUP_REMOVED lines=18> */
.L_x_1887:
[----:B------:R-:W-:Y:S05]  /*0970*/  BSYNC.RECONVERGENT B0 ;  /* 0x0000000000007941 */ /* 0x000fea0003800200 */
.L_x_1886:
[----:B-----5:R-:W-:Y:S01]  /*0980*/  IADD3 R19, PT, PT, R2, 0x200, RZ ;  /* 0x0000020002137810 */ /* 0x020fe20007ffe0ff */
[----:B------:R-:W-:Y:S03]  /*0990*/  BSSY.RECONVERGENT B0, `(.L_x_1888) ;  /* 0x0000014000007945 */ /* 0x000fe60003800200 */
[----:B------:R-:W-:-:S13]  /*09a0*/  ISETP.GE.U32.AND P1, PT, R19, R0, PT ;  /* 0x000000001300720c */ /* 0x000fda0003f26070 */
[----:B------:R-:W-:Y:S05]  /*09b0*/  @P1 BRA `(.L_x_1889) ;  /* 0x0000000000441947 */ /* 0x000fea0003800000 */
[----:B------:R-:W-:Y:S01]  /*09c0*/  UMOV UR6, 0xf0000000 ;  /* 0xf000000000067882 */ /* 0x000fe20000000000 */
[----:B------:R-:W-:Y:S01]  /*09d0*/  UMOV UR7, 0x380fffff ;  /* 0x380fffff00077882 */ /* 0x000fe20000000000 */
[----:B------:R-:W0:Y:S01]  /*09e0*/  F2F.F32.F64 R18, R16 ;  /* 0x0000001000127310 */ /* 0x000e220000301000 */
        /* <DEDUP_REMOVED lines=14> */
.L_x_1889:
[----:B------:R-:W-:Y:S05]  /*0ad0*/  BSYNC.RECONVERGENT B0 ;  /* 0x0000000000007941 */ /* 0x000fea0003800200 */
.L_x_1888:
[----:B------:R-:W-:Y:S01]  /*0ae0*/  VIADD R17, R2, 0x280 ;  /* 0x0000028002117836 */ /* 0x000fe20000000000 */
[----:B------:R-:W-:Y:S04]  /*0af0*/  BSSY.RECONVERGENT B0, `(.L_x_1890) ;  /* 0x0000014000007945 */ /* 0x000fe80003800200 */
[----:B------:R-:W-:-:S13]  /*0b00*/  ISETP.GE.U32.AND P1, PT, R17, R0, PT ;  /* 0x000000001100720c */ /* 0x000fda0003f26070 */
[----:B------:R-:W-:Y:S05]  /*0b10*/  @P1 BRA `(.L_x_1891) ;  /* 0x0000000000441947 */ /* 0x000fea0003800000 */
[----:B------:R-:W-:Y:S01]  /*0b20*/  UMOV UR6, 0xf0000000 ;  /* 0xf000000000067882 */ /* 0x000fe20000000000 */
[----:B------:R-:W-:Y:S01]  /*0b30*/  UMOV UR7, 0x380fffff ;  /* 0x380fffff00077882 */ /* 0x000fe20000000000 */
[----:B------:R-:W0:Y:S01]  /*0b40*/  F2F.F32.F64 R16, R14 ;  /* 0x0000000e00107310 */ /* 0x000e220000301000 */
        /* <DEDUP_REMOVED lines=14> */
.L_x_1891:
[----:B------:R-:W-:Y:S05]  /*0c30*/  BSYNC.RECONVERGENT B0 ;  /* 0x0000000000007941 */ /* 0x000fea0003800200 */
.L_x_1890:
        /* <DEDUP_REMOVED lines=21> */
.L_x_1893:
[----:B------:R-:W-:Y:S05]  /*0d90*/  BSYNC.RECONVERGENT B0 ;  /* 0x0000000000007941 */ /* 0x000fea0003800200 */
.L_x_1892:
[----:B------:R-:W-:Y:S01]  /*0da0*/  VIADD R13, R2, 0x380 ;  /* 0x00000380020d7836 */ /* 0x000fe20000000000 */
[----:B------:R-:W-:Y:S04]  /*0db0*/  BSSY.RECONVERGENT B0, `(.L_x_1894) ;  /* 0x0000014000007945 */ /* 0x000fe80003800200 */
        /* <DEDUP_REMOVED lines=19> */
.L_x_1895:
[----:B------:R-:W-:Y:S05]  /*0ef0*/  BSYNC.RECONVERGENT B0 ;  /* 0x0000000000007941 */ /* 0x000fea0003800200 */
.L_x_1894:
[----:B------:R-:W0:Y:S01]  /*0f00*/  @!P0 LDC.64 R10, c[0x0][0x3a0] ;  /* 0x0000e800ff0a8b82 */ /* 0x000e220000000a00 */
[----:B------:R-:W-:Y:S01]  /*0f10*/  @!P0 IMAD.IADD R13, R23, 0x1, R2 ;  /* 0x00000001170d8824 */ /* 0x000fe200078e0202 */
[----:B------:R-:W-:Y:S01]  /*0f20*/  BSSY.RECONVERGENT B0, `(.L_x_1896) ;  /* 0x0000033000007945 */ /* 0x000fe20003800200 */
[----:B------:R-:W-:-:S03]  /*0f30*/  @!P0 IMAD.MOV.U32 R2, RZ, RZ, R3 ;  /* 0x000000ffff028224 */ /* 0x000fc600078e0003 */
[----:B------:R-:W-:Y:S01]  /*0f40*/  BSSY.RELIABLE B1, `(.L_x_1897) ;  /* 0x000002a000017945 */ /* 0x000fe20003800100 */
[----:B0-----:R-:W-:-:S05]  /*0f50*/  @!P0 IMAD.WIDE.U32 R10, R13, 0x8, R10 ;  /* 0x000000080d0a8825 */ /* 0x001fca00078e000a */
[----:B------:R0:W-:Y:S01]  /*0f60*/  @!P0 STG.E.64 desc[UR4][R10.64], R4 ;  /* 0x000000040a008986 */ /* 0x0001e2000c101b04 */
[----:B------:R-:W-:-:S13]  /*0f70*/  ISETP.GE.U32.AND P0, PT, R2, R0, PT ;  /* 0x000000000200720c */ /* 0x000fda0003f06070 */
[----:B0-----:R-:W-:Y:S05]  /*0f80*/  @P0 BRA `(.L_x_1898) ;  /* 0x0000000000300947 */ /* 0x001fea0003800000 */
[----:B------:R-:W0:Y:S01]  /*0f90*/  LDC.64 R4, c[0x0][0x3a0] ;  /* 0x0000e800ff047b82 */ /* 0x000e220000000a00 */
[----:B------:R-:W-:Y:S01]  /*0fa0*/  IADD3 R3, PT, PT, R23, R2, RZ ;  /* 0x0000000217037210 */ /* 0x000fe20007ffe0ff */
[----:B------:R-:W-:-:S05]  /*0fb0*/  VIADD R2, R2, 0x80 ;  /* 0x0000008002027836 */ /* 0x000fca0000000000 */
[----:B------:R-:W-:Y:S01]  /*0fc0*/  ISETP.GE.U32.AND P0, PT, R2, R0, PT ;  /* 0x000000000200720c */ /* 0x000fe20003f06070 */
[----:B0-----:R-:W-:-:S05]  /*0fd0*/  IMAD.WIDE.U32 R4, R3, 0x8, R4 ;  /* 0x0000000803047825 */ /* 0x001fca00078e0004 */
[----:B------:R0:W-:Y:S07]  /*0fe0*/  STG.E.64 desc[UR4][R4.64], R6 ;  /* 0x0000000604007986 */ /* 0x0001ee000c101b04 */
[----:B------:R-:W-:Y:S05]  /*0ff0*/  @P0 BRA `(.L_x_1899) ;  /* 0x0000000000300947 */ /* 0x000fea0003800000 */
[----:B0-----:R-:W0:Y:S01]  /*1000*/  LDC.64 R4, c[0x0][0x3a0] ;  /* 0x0000e800ff047b82 */ /* 0x001e220000000a00 */
[----:B------:R-:W-:Y:S02]  /*1010*/  IMAD.IADD R3, R23, 0x1, R2 ;  /* 0x0000000117037824 */ /* 0x000fe400078e0202 */
[----:B------:R-:W-:Y:S02]  /*1020*/  VIADD R2, R2, 0x80 ;  /* 0x0000008002027836 */ /* 0x000fe40000000000 */
[----:B0-----:R-:W-:-:S05]  /*1030*/  IMAD.WIDE.U32 R4, R3, 0x8, R4 ;  /* 0x0000000803047825 */ /* 0x001fca00078e0004 */
[----:B------:R0:W-:Y:S02]  /*1040*/  STG.E.64 desc[UR4][R4.64], R8 ;  /* 0x0000000804007986 */ /* 0x0001e4000c101b04 */
.L_x_1898:
[----:B------:R-:W-:-:S13]  /*1050*/  ISETP.GE.U32.AND P0, PT, R2, R0, PT ;  /* 0x000000000200720c */ /* 0x000fda0003f06070 */
[----:B------:R-:W-:Y:S05]  /*1060*/  @P0 BRA `(.L_x_1900) ;  /* 0x0000000000380947 */ /* 0x000fea0003800000 */
[----:B0-----:R-:W0:Y:S01]  /*1070*/  LDC.64 R4, c[0x0][0x3a0] ;  /* 0x0000e800ff047b82 */ /* 0x001e220000000a00 */
[----:B------:R-:W-:Y:S01]  /*1080*/  IADD3 R3, PT, PT, R23, R2, RZ ;  /* 0x0000000217037210 */ /* 0x000fe20007ffe0ff */
[----:B------:R-:W-:-:S04]  /*1090*/  VIADD R2, R2, 0x80 ;  /* 0x0000008002027836 */ /* 0x000fc80000000000 */
[----:B0-----:R-:W-:-:S05]  /*10a0*/  IMAD.WIDE.U32 R4, R3, 0x8, R4 ;  /* 0x0000000803047825 */ /* 0x001fca00078e0004 */
[----:B------:R1:W-:Y:S02]  /*10b0*/  STG.E.64 desc[UR4][R4.64], R20 ;  /* 0x0000001404007986 */ /* 0x0003e4000c101b04 */
.L_x_1899:
[----:B------:R-:W-:-:S13]  /*10c0*/  ISETP.GE.U32.AND P0, PT, R2, R0, PT ;  /* 0x000000000200720c */ /* 0x000fda0003f06070 */
[----:B------:R-:W-:Y:S05]  /*10d0*/  @P0 BRA `(.L_x_1901) ;  /* 0x0000000000400947 */ /* 0x000fea0003800000 */
[----:B01----:R-:W0:Y:S01]  /*10e0*/  LDC.64 R4, c[0x0][0x3a0] ;  /* 0x0000e800ff047b82 */ /* 0x003e220000000a00 */
[----:B------:R-:W-:Y:S02]  /*10f0*/  IMAD.IADD R7, R23, 0x1, R2 ;  /* 0x0000000117077824 */ /* 0x000fe400078e0202 */
[----:B------:R-:W-:Y:S02]  /*1100*/  VIADD R2, R2, 0x80 ;  /* 0x0000008002027836 */ /* 0x000fe40000000000 */
[----:B0-----:R-:W-:Y:S01]  /*1110*/  IMAD.WIDE.U32 R6, R7, 0x8, R4 ;  /* 0x0000000807067825 */ /* 0x001fe200078e0004 */
[----:B------:R-:W-:-:S03]  /*1120*/  MOV R5, R25 ;  /* 0x0000001900057202 */ /* 0x000fc60000000f00 */
[----:B------:R-:W-:-:S05]  /*1130*/  IMAD.MOV.U32 R4, RZ, RZ, R22 ;  /* 0x000000ffff047224 */ /* 0x000fca00078e0016 */
[----:B------:R1:W-:Y:S02]  /*1140*/  STG.E.64 desc[UR4][R6.64], R4 ;  /* 0x0000000406007986 */ /* 0x0003e4000c101b04 */
.L_x_1900:
[----:B------:R-:W-:-:S13]  /*1150*/  ISETP.GE.U32.AND P0, PT, R2, R0, PT ;  /* 0x000000000200720c */ /* 0x000fda0003f06070 */
[----:B------:R-:W-:Y:S05]  /*1160*/  @P0 BREAK.RELIABLE B1 ;  /* 0x0000000000010942 */ /* 0x000fea0003800100 */
[----:B------:R-:W-:Y:S05]  /*1170*/  @P0 BRA `(.L_x_1902) ;  /* 0x0000000000340947 */ /* 0x000fea0003800000 */
[----:B01----:R-:W0:Y:S01]  /*1180*/  LDC.64 R4, c[0x0][0x3a0] ;  /* 0x0000e800ff047b82 */ /* 0x003e220000000a00 */
[----:B------:R-:W-:Y:S01]  /*1190*/  IMAD.IADD R3, R23, 0x1, R2 ;  /* 0x0000000117037824 */ /* 0x000fe200078e0202 */
[----:B------:R-:W-:Y:S01]  /*11a0*/  IADD3 R2, PT, PT, R2, 0x80, RZ ;  /* 0x0000008002027810 */ /* 0x000fe20007ffe0ff */
[----:B------:R-:W-:Y:S02]  /*11b0*/  IMAD.MOV.U32 R25, RZ, RZ, R27 ;  /* 0x000000ffff197224 */ /* 0x000fe400078e001b */
[----:B0-----:R-:W-:-:S05]  /*11c0*/  IMAD.WIDE.U32 R4, R3, 0x8, R4 ;  /* 0x0000000803047825 */ /* 0x001fca00078e0004 */
[----:B------:R2:W-:Y:S02]  /*11d0*/  STG.E.64 desc[UR4][R4.64], R24 ;  /* 0x0000001804007986 */ /* 0x0005e4000c101b04 */
.L_x_1901:
[----:B------:R-:W-:Y:S05]  /*11e0*/  BSYNC.RELIABLE B1 ;  /* 0x0000000000017941 */ /* 0x000fea0003800100 */
.L_x_1897:
[----:B------:R-:W-:-:S13]  /*11f0*/  ISETP.GE.U32.AND P0, PT, R2, R0, PT ;  /* 0x000000000200720c */ /* 0x000fda0003f06070 */
[----:B012---:R-:W0:Y:S01]  /*1200*/  @!P0 LDC.64 R4, c[0x0][0x3a0] ;  /* 0x0000e800ff048b82 */ /* 0x007e220000000a00 */
[----:B------:R-:W-:Y:S02]  /*1210*/  @!P0 IMAD.IADD R3, R23, 0x1, R2 ;  /* 0x0000000117038824 */ /* 0x000fe400078e0202 */
[----:B------:R-:W-:Y:S02]  /*1220*/  @!P0 VIADD R2, R2, 0x80 ;  /* 0x0000008002028836 */ /* 0x000fe40000000000 */
[----:B0-----:R-:W-:-:S05]  /*1230*/  @!P0 IMAD.WIDE.U32 R4, R3, 0x8, R4 ;  /* 0x0000000803048825 */ /* 0x001fca00078e0004 */
[----:B------:R2:W-:Y:S02]  /*1240*/  @!P0 STG.E.64 desc[UR4][R4.64], R18 ;  /* 0x0000001204008986 */ /* 0x0005e4000c101b04 */
.L_x_1902:
[----:B------:R-:W-:Y:S05]  /*1250*/  BSYNC.RECONVERGENT B0 ;  /* 0x0000000000007941 */ /* 0x000fea0003800200 */
.L_x_1896:
[----:B------:R-:W-:Y:S05]  /*1260*/  WARPSYNC.ALL ;  /* 0x0000000000007948 */ /* 0x000fea0003800000 */
[----:B------:R-:W-:-:S13]  /*1270*/  ISETP.GE.U32.AND P0, PT, R2, R0, PT ;  /* 0x000000000200720c */ /* 0x000fda0003f06070 */
[----:B------:R-:W-:Y:S05]  /*1280*/  @P0 EXIT ;  /* 0x000000000000094d */ /* 0x000fea0003800000 */
[----:B012---:R-:W0:Y:S01]  /*1290*/  LDC.64 R4, c[0x0][0x3a0] ;  /* 0x0000e800ff047b82 */ /* 0x007e220000000a00 */
[----:B------:R-:W-:-:S04]  /*12a0*/  IMAD.IADD R3, R23, 0x1, R2 ;  /* 0x0000000117037824 */ /* 0x000fc800078e0202 */
[----:B0-----:R-:W-:-:S05]  /*12b0*/  IMAD.WIDE.U32 R2, R3, 0x8, R4 ;  /* 0x0000000803027825 */ /* 0x001fca00078e0004 */
[----:B------:R-:W-:Y:S01]  /*12c0*/  STG.E.64 desc[UR4][R2.64], R16 ;  /* 0x0000001002007986 */ /* 0x000fe2000c101b04 */
[----:B------:R-:W-:Y:S05]  /*12d0*/  EXIT ;  /* 0x000000000000794d */ /* 0x000fea0003800000 */
.L_x_1879:
[----:B------:R-:W0:Y:S01]  /*12e0*/  S2R R21, SR_TID.X ;  /* 0x0000000000157919 */ /* 0x000e220000002100 */
[----:B------:R-:W1:Y:S02]  /*12f0*/  LDC.64 R2, c[0x0][0x3a8] ;  /* 0x0000ea00ff027b82 */ /* 0x000e640000000a00 */
[----:B-1----:R-:W-:-:S04]  /*1300*/  IMAD.WIDE.U32 R2, R23, 0x8, R2 ;  /* 0x0000000817027825 */ /* 0x002fc800078e0002 */
[----:B0-----:R-:W-:-:S05]  /*1310*/  IMAD.WIDE.U32 R20, R21, 0x10, R2 ;  /* 0x0000001015147825 */ /* 0x001fca00078e0002 */
[----:B------:R-:W2:Y:S01]  /*1320*/  LDG.E.128 R16, desc[UR4][R20.64] ;  /* 0x0000000414107981 */ /* 0x000ea2000c1e1d00 */
[----:B------:R-:W-:Y:S01]  /*1330*/  UMOV UR6, 0xf0000000 ;  /* 0xf000000000067882 */ /* 0x000fe20000000000 */
[----:B------:R-:W-:Y:S01]  /*1340*/  UMOV UR7, 0x380fffff ;  /* 0x380fffff00077882 */ /* 0x000fe20000000000 */
[----:B------:R-:W0:Y:S01]  /*1350*/  LDC.64 R28, c[0x0][0x390] ;  /* 0x0000e400ff1c7b82 */ /* 0x000e220000000a00 */
[----:B------:R-:W3:Y:S04]  /*1360*/  LDG.E.128 R12, desc[UR4][R20.64+0x800] ;  /* 0x00080004140c7981 */ /* 0x000ee8000c1e1d00 */
[----:B------:R-:W4:Y:S04]  /*1370*/  LDG.E.128 R4, desc[UR4][R20.64+0x1000] ;  /* 0x0010000414047981 */ /* 0x000f28000c1e1d00 */
[----:B------:R1:W5:Y:S01]  /*1380*/  LDG.E.128 R8, desc[UR4][R20.64+0x1800] ;  /* 0x0018000414087981 */ /* 0x000362000c1e1d00 */
[----:B--2---:R-:W2:Y:S01]  /*1390*/  F2F.F32.F64 R0, R16 ;  /* 0x0000001000007310 */ /* 0x004ea20000301000 */
[----:B------:R-:W-:-:S14]  /*13a0*/  DSETP.GEU.AND P0, PT, |R16|, UR6, PT ;  /* 0x0000000610007e2a */ /* 0x000fdc000bf0e200 */
[----:B--2---:R-:W-:-:S05]  /*13b0*/  @!P0 FMUL R0, R0, 1.175494350822287508e-38 ;  /* 0x0080000000008820 */ /* 0x004fca0000400000 */
[----:B------:R-:W-:-:S13]  /*13c0*/  FSETP.NE.FTZ.AND P0, PT, |R0|, +INF , PT ;  /* 0x7f8000000000780b */ /* 0x000fda0003f15200 */
[----:B------:R-:W2:Y:S01]  /*13d0*/  @!P0 LDC.64 R24, c[0x0][0x388] ;  /* 0x0000e200ff188b82 */ /* 0x000ea20000000a00 */
[----:B------:R-:W-:-:S05]  /*13e0*/  @!P0 MOV R3, 0x3f800000 ;  /* 0x3f80000000038802 */ /* 0x000fca0000000f00 */
[----:B--2---:R2:W-:Y:S04]  /*13f0*/  @!P0 STG.E desc[UR4][R24.64], R3 ;  /* 0x0000000318008986 */ /* 0x0045e8000c101904 */
[----:B0-----:R-:W3:Y:S01]  /*1400*/  LDG.E R2, desc[UR4][R28.64] ;  /* 0x000000041c027981 */ /* 0x001ee2000c1e1900 */
[----:B------:R-:W0:Y:S01]  /*1410*/  F2F.F32.F64 R0, R18 ;  /* 0x0000001200007310 */ /* 0x000e220000301000 */
[----:B------:R-:W-:-:S14]  /*1420*/  DSETP.GEU.AND P0, PT, |R18|, UR6, PT ;  /* 0x0000000612007e2a */ /* 0x000fdc000bf0e200 */
[----:B0-----:R-:W-:-:S05]  /*1430*/  @!P0 FMUL R0, R0, 1.175494350822287508e-38 ;  /* 0x0080000000008820 */ /* 0x001fca0000400000 */
[----:B------:R-:W-:-:S13]  /*1440*/  FSETP.NE.FTZ.AND P0, PT, |R0|, +INF , PT ;  /* 0x7f8000000000780b */ /* 0x000fda0003f15200 */
[----:B--2---:R-:W0:Y:S01]  /*1450*/  @!P0 LDC.64 R24, c[0x0][0x388] ;  /* 0x0000e200ff188b82 */ /* 0x004e220000000a00 */
[----:B------:R-:W-:-:S05]  /*1460*/  @!P0 IMAD.MOV.U32 R22, RZ, RZ, 0x3f800000 ;  /* 0x3f800000ff168424 */ /* 0x000fca00078e00ff */
[----:B0-----:R0:W-:Y:S01]  /*1470*/  @!P0 STG.E desc[UR4][R24.64], R22 ;  /* 0x0000001618008986 */ /* 0x0011e2000c101904 */
[----:B---3--:R-:W-:-:S06]  /*1480*/  IMAD.MOV.U32 R27, RZ, RZ, R2 ;  /* 0x000000ffff1b7224 */ /* 0x008fcc00078e0002 */
[----:B------:R-:W2:Y:S01]  /*1490*/  @!P0 LDG.E R27, desc[UR4][R28.64] ;  /* 0x000000041c1b8981 */ /* 0x000ea2000c1e1900 */
[----:B------:R-:W3:Y:S01]  /*14a0*/  F2F.F32.F64 R0, R12 ;  /* 0x0000000c00007310 */ /* 0x000ee20000301000 */
[----:B------:R-:W-:-:S14]  /*14b0*/  DSETP.GEU.AND P0, PT, |R12|, UR6, PT ;  /* 0x000000060c007e2a */ /* 0x000fdc000bf0e200 */
[----:B---3--:R-:W-:-:S05]  /*14c0*/  @!P0 FMUL R0, R0, 1.175494350822287508e-38 ;  /* 0x0080000000008820 */ /* 0x008fca0000400000 */
[----:B------:R-:W-:-:S13]  /*14d0*/  FSETP.NE.FTZ.AND P0, PT, |R0|, +INF , PT ;  /* 0x7f8000000000780b */ /* 0x000fda0003f15200 */
[----:B-1----:R-:W1:Y:S01]  /*14e0*/  @!P0 LDC.64 R20, c[0x0][0x388] ;  /* 0x0000e200ff148b82 */ /* 0x002e620000000a00 */
[----:B------:R-:W-:-:S05]  /*14f0*/  @!P0 IMAD.MOV.U32 R3, RZ, RZ, 0x3f800000 ;  /* 0x3f800000ff038424 */ /* 0x000fca00078e00ff */
[----:B-1----:R1:W-:Y:S01]  /*1500*/  @!P0 STG.E desc[UR4][R20.64], R3 ;  /* 0x0000000314008986 */ /* 0x0023e2000c101904 */
[----:B--2---:R-:W-:-:S06]  /*1510*/  MOV R26, R27 ;  /* 0x0000001b001a7202 */ /* 0x004fcc0000000f00 */
[----:B------:R-:W2:Y:S01]  /*1520*/  @!P0 LDG.E R26, desc[UR4][R28.64] ;  /* 0x000000041c1a8981 */ /* 0x000ea2000c1e1900 */
[----:B------:R-:W3:Y:S01]  /*1530*/  F2F.F32.F64 R0, R14 ;  /* 0x0000000e00007310 */ /* 0x000ee20000301000 */
[----:B------:R-:W-:-:S14]  /*1540*/  DSETP.GEU.AND P0, PT, |R14|, UR6, PT ;  /* 0x000000060e007e2a */ /* 0x000fdc000bf0e200 */
[----:B---3--:R-:W-:-:S05]  /*1550*/  @!P0 FMUL R0, R0, 1.175494350822287508e-38 ;  /* 0x0080000000008820 */ /* 0x008fca0000400000 */
[----:B------:R-:W-:-:S13]  /*1560*/  FSETP.NE.FTZ.AND P0, PT, |R0|, +INF , PT ;  /* 0x7f8000000000780b */ /* 0x000fda0003f15200 */
[----:B0-----:R-:W0:Y:S01]  /*1570*/  @!P0 LDC.64 R24, c[0x0][0x388] ;  /* 0x0000e200ff188b82 */ /* 0x001e220000000a00 */
[----:B-1----:R-:W-:-:S05]  /*1580*/  @!P0 IMAD.MOV.U32 R3, RZ, RZ, 0x3f800000 ;  /* 0x3f800000ff038424 */ /* 0x002fca00078e00ff */
[----:B0-----:R0:W-:Y:S01]  /*1590*/  @!P0 STG.E desc[UR4][R24.64], R3 ;  /* 0x0000000318008986 */ /* 0x0011e2000c101904 */
[----:B--2---:R-:W-:-:S06]  /*15a0*/  IMAD.MOV.U32 R22, RZ, RZ, R26 ;  /* 0x000000ffff167224 */ /* 0x004fcc00078e001a */
[----:B------:R-:W2:Y:S01]  /*15b0*/  @!P0 LDG.E R22, desc[UR4][R28.64] ;  /* 0x000000041c168981 */ /* 0x000ea2000c1e1900 */
[----:B----4-:R-:W1:Y:S01]  /*15c0*/  F2F.F32.F64 R0, R4 ;  /* 0x0000000400007310 */ /* 0x010e620000301000 */
[----:B------:R-:W-:-:S14]  /*15d0*/  DSETP.GEU.AND P0, PT, |R4|, UR6, PT ;  /* 0x0000000604007e2a */ /* 0x000fdc000bf0e200 */
[----:B-1----:R-:W-:-:S05]  /*15e0*/  @!P0 FMUL R0, R0, 1.175494350822287508e-38 ;  /* 0x0080000000008820 */ /* 0x002fca0000400000 */
[----:B------:R-:W-:-:S13]  /*15f0*/  FSETP.NE.FTZ.AND P0, PT, |R0|, +INF , PT ;  /* 0x7f8000000000780b */ /* 0x000fda0003f15200 */
[----:B0-----:R-:W0:Y:S01]  /*1600*/  @!P0 LDC.64 R24, c[0x0][0x388] ;  /* 0x0000e200ff188b82 */ /* 0x001e220000000a00 */
[----:B------:R-:W-:-:S05]  /*1610*/  @!P0 IMAD.MOV.U32 R20, RZ, RZ, 0x3f800000 ;  /* 0x3f800000ff148424 */ /* 0x000fca00078e00ff */
[----:B0-----:R0:W-:Y:S01]  /*1620*/  @!P0 STG.E desc[UR4][R24.64], R20 ;  /* 0x0000001418008986 */ /* 0x0011e2000c101904 */
[----:B--2---:R-:W-:-:S06]  /*1630*/  MOV R21, R22 ;  /* 0x0000001600157202 */ /* 0x004fcc0000000f00 */
[----:B------:R-:W2:Y:S01]  /*1640*/  @!P0 LDG.E R21, desc[UR4][R28.64] ;  /* 0x000000041c158981 */ /* 0x000ea2000c1e1900 */
[----:B------:R-:W1:Y:S01]  /*1650*/  F2F.F32.F64 R0, R6 ;  /* 0x0000000600007310 */ /* 0x000e620000301000 */
[----:B------:R-:W-:-:S14]  /*1660*/  DSETP.GEU.AND P0, PT, |R6|, UR6, PT ;  /* 0x0000000606007e2a */ /* 0x000fdc000bf0e200 */
[----:B-1----:R-:W-:-:S05]  /*1670*/  @!P0 FMUL R0, R0, 1.175494350822287508e-38 ;  /* 0x0080000000008820 */ /* 0x002fca0000400000 */
[----:B------:R-:W-:-:S13]  /*1680*/  FSETP.NE.FTZ.AND P0, PT, |R0|, +INF , PT ;  /* 0x7f8000000000780b */ /* 0x000fda0003f15200 */
[----:B0-----:R-:W0:Y:S01]  /*1690*/  @!P0 LDC.64 R24, c[0x0][0x388] ;  /* 0x0000e200ff188b82 */ /* 0x001e220000000a00 */
[----:B------:R-:W-:-:S05]  /*16a0*/  @!P0 IMAD.MOV.U32 R3, RZ, RZ, 0x3f800000 ;  /* 0x3f800000ff038424 */ /* 0x000fca00078e00ff */
[----:B0-----:R0:W-:Y:S01]  /*16b0*/  @!P0 STG.E desc[UR4][R24.64], R3 ;  /* 0x0000000318008986 */ /* 0x0011e2000c101904 */
[----:B--2---:R-:W-:-:S06]  /*16c0*/  IMAD.MOV.U32 R20, RZ, RZ, R21 ;  /* 0x000000ffff147224 */ /* 0x004fcc00078e0015 */
[----:B------:R-:W2:Y:S01]  /*16d0*/  @!P0 LDG.E R20, desc[UR4][R28.64] ;  /* 0x000000041c148981 */ /* 0x000ea2000c1e1900 */
[----:B-----5:R-:W1:Y:S01]  /*16e0*/  F2F.F32.F64 R0, R8 ;  /* 0x0000000800007310 */ /* 0x020e620000301000 */
[----:B------:R-:W-:-:S14]  /*16f0*/  DSETP.GEU.AND P0, PT, |R8|, UR6, PT ;  /* 0x0000000608007e2a */ /* 0x000fdc000bf0e200 */
[----:B-1----:R-:W-:-:S05]  /*1700*/  @!P0 FMUL R0, R0, 1.175494350822287508e-38 ;  /* 0x0080000000008820 */ /* 0x002fca0000400000 */
[----:B------:R-:W-:-:S13]  /*1710*/  FSETP.NE.FTZ.AND P0, PT, |R0|, +INF , PT ;  /* 0x7f8000000000780b */ /* 0x000fda0003f15200 */
[----:B0-----:R-:W0:Y:S01]  /*1720*/  @!P0 LDC.64 R24, c[0x0][0x388] ;  /* 0x0000e200ff188b82 */ /* 0x001e220000000a00 */
[----:B------:R-:W-:-:S05]  /*1730*/  @!P0 IMAD.MOV.U32 R0, RZ, RZ, 0x3f800000 ;  /* 0x3f800000ff008424 */ /* 0x000fca00078e00ff */
[----:B0-----:R2:W-:Y:S02]  /*1740*/  @!P0 STG.E desc[UR4][R24.64], R0 ;  /* 0x0000000018008986 */ /* 0x0015e4000c101904 */
[----:B--2---:R-:W-:-:S06]  /*1750*/  MOV R0, R20 ;  /* 0x0000001400007202 */ /* 0x004fcc0000000f00 */
[----:B------:R-:W2:Y:S01]  /*1760*/  @!P0 LDG.E R0, desc[UR4][R28.64] ;  /* 0x000000041c008981 */ /* 0x000ea2000c1e1900 */
[----:B------:R-:W0:Y:S01]  /*1770*/  F2F.F32.F64 R3, R10 ;  /* 0x0000000a00037310 */ /* 0x000e220000301000 */
[----:B------:R-:W-:-:S14]  /*1780*/  DSETP.GEU.AND P0, PT, |R10|, UR6, PT ;  /* 0x000000060a007e2a */ /* 0x000fdc000bf0e200 */
[----:B0-----:R-:W-:-:S05]  /*1790*/  @!P0 FMUL R3, R3, 1.175494350822287508e-38 ;  /* 0x0080000003038820 */ /* 0x001fca0000400000 */
[----:B------:R-:W-:-:S13]  /*17a0*/  FSETP.NE.FTZ.AND P0, PT, |R3|, +INF , PT ;  /* 0x7f8000000300780b */ /* 0x000fda0003f15200 */
[----:B------:R-:W0:Y:S01]  /*17b0*/  @!P0 LDC.64 R24, c[0x0][0x388] ;  /* 0x0000e200ff188b82 */ /* 0x000e220000000a00 */
[----:B------:R-:W-:-:S05]  /*17c0*/  @!P0 IMAD.MOV.U32 R3, RZ, RZ, 0x3f800000 ;  /* 0x3f800000ff038424 */ /* 0x000fca00078e00ff */
[----:B0-----:R2:W-:Y:S02]  /*17d0*/  @!P0 STG.E desc[UR4][R24.64], R3 ;  /* 0x0000000318008986 */ /* 0x0015e4000c101904 */
[----:B--2---:R-:W-:-:S06]  /*17e0*/  IMAD.MOV.U32 R3, RZ, RZ, R0 ;  /* 0x000000ffff037224 */ /* 0x004fcc00078e0000 */
[----:B------:R0:W2:Y:S02]  /*17f0*/  @!P0 LDG.E R3, desc[UR4][R28.64] ;  /* 0x000000041c038981 */ /* 0x0000a4000c1e1900 */
[----:B0-----:R-:W-:-:S06]  /*1800*/  FMUL.FTZ R28, R2, 1 ;  /* 0x3f800000021c7820 */ /* 0x001fcc0000410000 */
[----:B------:R-:W0:Y:S01]  /*1810*/  F2F.F64.F32 R28, R28 ;  /* 0x0000001c001c7310 */ /* 0x000e220000201800 */
[----:B------:R-:W-:Y:S01]  /*1820*/  FSETP.NEU.FTZ.AND P0, PT, R2, 1, PT ;  /* 0x3f8000000200780b */ /* 0x000fe20003f1d000 */
[----:B0-----:R-:W-:-:S10]  /*1830*/  DMUL R24, R16, R28 ;  /* 0x0000001c10187228 */ /* 0x001fd40000000000 */
[----:B------:R-:W-:Y:S02]  /*1840*/  FSEL R2, R16, R24, !P0 ;  /* 0x0000001810027208 */ /* 0x000fe40004000000 */
[----:B------:R-:W-:Y:S02]  /*1850*/  FSEL R17, R17, R25, !P0 ;  /* 0x0000001911117208 */ /* 0x000fe40004000000 */
[----:B------:R-:W0:Y:S02]  /*1860*/  LDC.64 R24, c[0x0][0x3a0] ;  /* 0x0000e800ff187b82 */ /* 0x000e240000000a00 */
[----:B0-----:R-:W-:Y:S02]  /*1870*/  IMAD.WIDE.U32 R28, R23, 0x8, R24 ;  /* 0x00000008171c7825 */ /* 0x001fe400078e0018 */
[----:B------:R-:W0:Y:S02]  /*1880*/  S2R R25, SR_TID.X ;  /* 0x0000000000197919 */ /* 0x000e240000002100 */
[C---:B------:R-:W-:Y:S01]  /*1890*/  FMUL.FTZ R23, R27.reuse, 1 ;  /* 0x3f8000001b177820 */ /* 0x040fe20000410000 */
[----:B------:R-:W-:Y:S01]  /*18a0*/  FSETP.NEU.FTZ.AND P0, PT, R27, 1, PT ;  /* 0x3f8000001b00780b */ /* 0x000fe20003f1d000 */
[----:B0-----:R-:W-:-:S02]  /*18b0*/  IMAD.WIDE.U32 R24, R25, 0x10, R28 ;  /* 0x0000001019187825 */ /* 0x001fc400078e001c */
[----:B------:R-:W0:Y:S02]  /*18c0*/  F2F.F64.F32 R28, R23 ;  /* 0x00000017001c7310 */ /* 0x000e240000201800 */
[----:B0-----:R-:W-:-:S10]  /*18d0*/  DMUL R28, R18, R28 ;  /* 0x0000001c121c7228 */ /* 0x001fd40000000000 */
[----:B------:R-:W-:Y:S01]  /*18e0*/  FSEL R16, R18, R28, !P0 ;  /* 0x0000001c12107208 */ /* 0x000fe20004000000 */
[----:B------:R-:W-:Y:S01]  /*18f0*/  FMUL.FTZ R18, R26, 1 ;  /* 0x3f8000001a127820 */ /* 0x000fe20000410000 */
[----:B------:R-:W-:-:S03]  /*1900*/  FSEL R19, R19, R29, !P0 ;  /* 0x0000001d13137208 */ /* 0x000fc60004000000 */
[----:B------:R-:W0:Y:S01]  /*1910*/  F2F.F64.F32 R28, R18 ;  /* 0x00000012001c7310 */ /* 0x000e220000201800 */
[----:B------:R-:W-:Y:S01]  /*1920*/  FSETP.NEU.FTZ.AND P0, PT, R26, 1, PT ;  /* 0x3f8000001a00780b */ /* 0x000fe20003f1d000 */
[----:B0-----:R-:W-:-:S10]  /*1930*/  DMUL R28, R12, R28 ;  /* 0x0000001c0c1c7228 */ /* 0x001fd40000000000 */
[----:B------:R-:W-:Y:S01]  /*1940*/  FSEL R12, R12, R28, !P0 ;  /* 0x0000001c0c0c7208 */ /* 0x000fe20004000000 */
[----:B------:R-:W-:-:S04]  /*1950*/  FMUL.FTZ R28, R22, 1 ;  /* 0x3f800000161c7820 */ /* 0x000fc80000410000 */
[----:B------:R-:W0:Y:S01]  /*1960*/  F2F.F64.F32 R26, R28 ;  /* 0x0000001c001a7310 */ /* 0x000e220000201800 */
[----:B------:R-:W-:Y:S01]  /*1970*/  FSEL R13, R13, R29, !P0 ;  /* 0x0000001d0d0d7208 */ /* 0x000fe20004000000 */
[----:B------:R-:W-:Y:S01]  /*1980*/  FMUL.FTZ R29, R21, 1 ;  /* 0x3f800000151d7820 */ /* 0x000fe20000410000 */
[----:B------:R-:W-:Y:S01]  /*1990*/  FSETP.NEU.FTZ.AND P0, PT, R22, 1, PT ;  /* 0x3f8000001600780b */ /* 0x000fe20003f1d000 */
[----:B0-----:R-:W-:-:S10]  /*19a0*/  DMUL R26, R14, R26 ;  /* 0x0000001a0e1a7228 */ /* 0x001fd40000000000 */
[----:B------:R-:W-:Y:S02]  /*19b0*/  FSEL R14, R14, R26, !P0 ;  /* 0x0000001a0e0e7208 */ /* 0x000fe40004000000 */
[----:B------:R-:W-:Y:S02]  /*19c0*/  FSEL R15, R15, R27, !P0 ;  /* 0x0000001b0f0f7208 */ /* 0x000fe40004000000 */
[----:B------:R-:W0:Y:S01]  /*19d0*/  F2F.F64.F32 R26, R29 ;  /* 0x0000001d001a7310 */ /* 0x000e220000201800 */
[----:B------:R-:W-:Y:S01]  /*19e0*/  FMUL.FTZ R22, R20, 1 ;  /* 0x3f80000014167820 */ /* 0x000fe20000410000 */
[----:B------:R-:W-:-:S06]  /*19f0*/  FSETP.NEU.FTZ.AND P0, PT, R21, 1, PT ;  /* 0x3f8000001500780b */ /* 0x000fcc0003f1d000 */
[----:B------:R-:W1:Y:S01]  /*1a00*/  F2F.F64.F32 R22, R22 ;  /* 0x0000001600167310 */ /* 0x000e620000201800 */
[----:B0-----:R-:W-:Y:S01]  /*1a10*/  DMUL R26, R4, R26 ;  /* 0x0000001a041a7228 */ /* 0x001fe20000000000 */
[----:B------:R-:W-:-:S09]  /*1a20*/  FMUL.FTZ R28, R0, 1 ;  /* 0x3f800000001c7820 */ /* 0x000fd20000410000 */
[----:B------:R-:W-:Y:S02]  /*1a30*/  FSEL R18, R4, R26, !P0 ;  /* 0x0000001a04127208 */ /* 0x000fe40004000000 */
[----:B------:R-:W-:Y:S02]  /*1a40*/  FSEL R21, R5, R27, !P0 ;  /* 0x0000001b05157208 */ /* 0x000fe40004000000 */
[----:B------:R-:W0:Y:S01]  /*1a50*/  F2F.F64.F32 R4, R28 ;  /* 0x0000001c00047310 */ /* 0x000e220000201800 */
[----:B-1----:R-:W-:Y:S01]  /*1a60*/  DMUL R22, R6, R22 ;  /* 0x0000001606167228 */ /* 0x002fe20000000000 */
[----:B------:R-:W-:Y:S02]  /*1a70*/  FSETP.NEU.FTZ.AND P0, PT, R20, 1, PT ;  /* 0x3f8000001400780b */ /* 0x000fe40003f1d000 */
[----:B------:R-:W-:-:S07]  /*1a80*/  FSETP.NEU.FTZ.AND P1, PT, R0, 1, PT ;  /* 0x3f8000000000780b */ /* 0x000fce0003f3d000 */
[----:B------:R-:W-:Y:S02]  /*1a90*/  FSEL R20, R6, R22, !P0 ;  /* 0x0000001606147208 */ /* 0x000fe40004000000 */
[----:B------:R-:W-:Y:S01]  /*1aa0*/  FSEL R23, R7, R23, !P0 ;  /* 0x0000001707177208 */ /* 0x000fe20004000000 */
[----:B0-----:R-:W-:-:S10]  /*1ab0*/  DMUL R6, R8, R4 ;  /* 0x0000000408067228 */ /* 0x001fd40000000000 */
[----:B------:R-:W-:Y:S01]  /*1ac0*/  FSEL R0, R8, R6, !P1 ;  /* 0x0000000608007208 */ /* 0x000fe20004800000 */
[----:B------:R-:W-:Y:S01]  /*1ad0*/  IMAD.MOV.U32 R6, RZ, RZ, R16 ;  /* 0x000000ffff067224 */ /* 0x000fe200078e0010 */
[----:B------:R-:W-:Y:S01]  /*1ae0*/  FSEL R9, R9, R7, !P1 ;  /* 0x0000000709097208 */ /* 0x000fe20004800000 */
[----:B------:R-:W-:Y:S02]  /*1af0*/  IMAD.MOV.U32 R7, RZ, RZ, R19 ;  /* 0x000000ffff077224 */ /* 0x000fe400078e0013 */
[----:B--2---:R-:W-:-:S06]  /*1b00*/  FMUL.FTZ R26, R3, 1 ;  /* 0x3f800000031a7820 */ /* 0x004fcc0000410000 */
[----:B------:R-:W0:Y:S01]  /*1b10*/  F2F.F64.F32 R26, R26 ;  /* 0x0000001a001a7310 */ /* 0x000e220000201800 */
[----:B------:R-:W-:Y:S01]  /*1b20*/  FSETP.NEU.FTZ.AND P0, PT, R3, 1, PT ;  /* 0x3f8000000300780b */ /* 0x000fe20003f1d000 */
[----:B0-----:R-:W-:-:S10]  /*1b30*/  DMUL R4, R10, R26 ;  /* 0x0000001a0a047228 */ /* 0x001fd40000000000 */
[----:B------:R-:W-:Y:S01]  /*1b40*/  FSEL R8, R10, R4, !P0 ;  /* 0x000000040a087208 */ /* 0x000fe20004000000 */
[----:B------:R-:W-:Y:S01]  /*1b50*/  IMAD.MOV.U32 R4, RZ, RZ, R2 ;  /* 0x000000ffff047224 */ /* 0x000fe200078e0002 */
[----:B------:R-:W-:Y:S02]  /*1b60*/  FSEL R11, R11, R5, !P0 ;  /* 0x000000050b0b7208 */ /* 0x000fe40004000000 */
[----:B------:R-:W-:-:S05]  /*1b70*/  MOV R5, R17 ;  /* 0x0000001100057202 */ /* 0x000fca0000000f00 */
[----:B------:R0:W-:Y:S04]  /*1b80*/  STG.E.128 desc[UR4][R24.64], R4 ;  /* 0x0000000418007986 */ /* 0x0001e8000c101d04 */
[----:B------:R-:W-:Y:S01]  /*1b90*/  STG.E.128 desc[UR4][R24.64+0x800], R12 ;  /* 0x0008000c18007986 */ /* 0x000fe2000c101d04 */
[----:B0-----:R-:W-:Y:S01]  /*1ba0*/  IMAD.MOV.U32 R4, RZ, RZ, R18 ;  /* 0x000000ffff047224 */ /* 0x001fe200078e0012 */
[----:B------:R-:W-:Y:S01]  /*1bb0*/  MOV R5, R21 ;  /* 0x0000001500057202 */ /* 0x000fe20000000f00 */
[----:B------:R-:W-:Y:S02]  /*1bc0*/  IMAD.MOV.U32 R6, RZ, RZ, R20 ;  /* 0x000000ffff067224 */ /* 0x000fe400078e0014 */
[----:B------:R-:W-:-:S05]  /*1bd0*/  IMAD.MOV.U32 R7, RZ, RZ, R23 ;  /* 0x000000ffff077224 */ /* 0x000fca00078e0017 */
[----:B------:R0:W-:Y:S02]  /*1be0*/  STG.E.128 desc[UR4][R24.64+0x1000], R4 ;  /* 0x0010000418007986 */ /* 0x0001e4000c101d04 */
[----:B0-----:R-:W-:Y:S01]  /*1bf0*/  IMAD.MOV.U32 R4, RZ, RZ, R0 ;  /* 0x000000ffff047224 */ /* 0x001fe200078e0000 */
[----:B------:R-:W-:Y:S01]  /*1c00*/  MOV R5, R9 ;  /* 0x0000000900057202 */ /* 0x000fe20000000f00 */
[----:B------:R-:W-:Y:S02]  /*1c10*/  IMAD.MOV.U32 R6, RZ, RZ, R8 ;  /* 0x000000ffff067224 */ /* 0x000fe400078e0008 */
[----:B------:R-:W-:-:S05]  /*1c20*/  IMAD.MOV.U32 R7, RZ, RZ, R11 ;  /* 0x000000ffff077224 */ /* 0x000fca00078e000b */
[----:B------:R-:W-:Y:S01]  /*1c30*/  STG.E.128 desc[UR4][R24.64+0x1800], R4 ;  /* 0x0018000418007986 */ /* 0x000fe2000c101d04 */
[----:B------:R-:W-:Y:S05]  /*1c40*/  EXIT ;  /* 0x000000000000794d */ /* 0x000fea0003800000 */
.L_x_1903:
        /* <DEDUP_REMOVED lines=11> */
.L_x_1978:


//--------------------- .text._ZN2at6native29vectorized_elementwise_kernelILi4EZZZNS0_46_GLOBAL__N__5fd40885_13_AmpKernels_cu_3810c27339_amp_non_finite_check_and_unscale_cuda_ERNS_6TensorES4_RKS3_ENKUlvE_clEvENKUlvE_clEvEUldE_St5arrayIPcLm2EEEEviT0_T1_ --------------------------
	.section	.text._ZN2at6native29vectorized_elementwise_kernelILi4EZZZNS0_46_GLOBAL__N__5fd40885_13_AmpKernels_cu_3810c27339_amp_non_finite_check_and_unscale_cuda_ERNS_6TensorES4_RKS3_ENKUlvE_clEvENKUlvE_clEvEUldE_St5arrayIPcLm2EEEEviT0_T1_,"ax",@progbits
	.align	128
        .global         _ZN2at6native29vectorized_elementwise_kernelILi4EZZZNS0_46_GLOBAL__N__5fd40885_13_AmpKernels_cu_3810c27339_amp_non_finite_check_and_unscale_cuda_ERNS_6TensorES4_RKS3_ENKUlvE_clEvENKUlvE_clEvEUldE_St5arrayIPcLm2EEEEviT0_T1_
        .type           _ZN2at6native29vectorized_elementwise_kernelILi4EZZZNS0_46_GLOBAL__N__5fd40885_13_AmpKernels_cu_3810c27339_amp_non_finite_check_and_unscale_cuda_ERNS_6TensorES4_RKS3_ENKUlvE_clEvENKUlvE_clEvEUldE_St5arrayIPcLm2EEEEviT0_T1_,@function
        .size           _ZN2at6native29vectorized_elementwise_kernelILi4EZZZNS0_46_GLOBAL__N__5fd40885_13_AmpKernels_cu_3810c27339_amp_non_finite_check_and_unscale_cuda_ERNS_6TensorES4_RKS3_ENKUlvE_clEvENKUlvE_clEvEUldE_St5arrayIPcLm2EEEEviT0_T1_,(.L_x_1979 - _ZN2at6native29vectorized_elementwise_kernelILi4EZZZNS0_46_GLOBAL__N__5fd40885_13_AmpKernels_cu_3810c27339_amp_non_finite_check_and_unscale_cuda_ERNS_6TensorES4_RKS3_ENKUlvE_clEvENKUlvE_clEvEUldE_St5arrayIPcLm2EEEEviT0_T1_)
        .other          _ZN2at6native29vectorized_elementwise_kernelILi4EZZZNS0_46_GLOBAL__N__5fd40885_13_AmpKernels_cu_3810c27339_amp_non_finite_check_and_unscale_cuda_ERNS_6TensorES4_RKS3_ENKUlvE_clEvENKUlvE_clEvEUldE_St5arrayIPcLm2EEEEviT0_T1_,@"STO_CUDA_ENTRY STV_DEFAULT"
_ZN2at6native29vectorized_elementwise_kernelILi4EZZZNS0_46_GLOBAL__N__5fd40885_13_AmpKernels_cu_3810c27339_amp_non_finite_check_and_unscale_cuda_ERNS_6TensorES4_RKS3_ENKUlvE_clEvENKUlvE_clEvEUldE_St5arrayIPcLm2EEEEviT0_T1_:
.text._ZN2at6native29vectorized_elementwise_kernelILi4EZZZNS0_46_GLOBAL__N__5fd40885_13_AmpKernels_cu_3810c27339_amp_non_finite_check_and_unscale_cuda_ERNS_6TensorES4_RKS3_ENKUlvE_clEvENKUlvE_clEvEUldE_St5arrayIPcLm2EEEEviT0_T1_:
        /* <DEDUP_REMOVED lines=16> */
[----:B------:R-:W-:Y:S02]  /*0100*/  @!P0 IMAD.IADD R9, R20, 0x1, R7 ;  /* 0x0000000114098824 */ /* 0x000fe400078e0207 */
[----:B0-----:R-:W-:Y:S01]  /*0110*/  @!P1 IMAD.WIDE.U32 R10, R5, 0x8, R10 ;  /* 0x00000008050a9825 */ /* 0x001fe200078e000a */
[----:B------:R-:W-:Y:S02]  /*0120*/  CS2R R4, SRZ ;  /* 0x0000000000047805 */ /* 0x000fe4000001ff00 */
[----:B------:R-:W-:-:S04]  /*0130*/  @!P0 IADD3 R7, PT, PT, R7, 0x80, RZ ;  /* 0x0000008007078810 */ /* 0x000fc80007ffe0ff */
[----:B------:R0:W5:Y:S01]  /*0140*/  @!P1 LDG.E.64 R4, desc[UR4][R10.64] ;  /* 0x000000040a049981 */ /* 0x000162000c1e1b00 */
[----:B------:R-:W-:Y:S01]  /*0150*/  ISETP.GE.U32.AND P1, PT, R7, R0, PT ;  /* 0x000000000700720c */ /* 0x000fe20003f26070 */
[----:B-1----:R-:W-:Y:S01]  /*0160*/  @!P0 IMAD.WIDE.U32 R12, R9, 0x8, R12 ;  /* 0x00000008090c8825 */ /* 0x002fe200078e000c */
[----:B------:R-:W-:-:S11]  /*0170*/  CS2R R8, SRZ ;  /* 0x0000000000087805 */ /* 0x000fd6000001ff00 */
[----:B------:R-:W1:Y:S01]  /*0180*/  @!P1 LDC.64 R14, c[0x0][0x3a8] ;  /* 0x0000ea00ff0e9b82 */ /* 0x000e620000000a00 */
[----:B------:R-:W-:Y:S02]  /*0190*/  @!P1 IMAD.IADD R17, R20, 0x1, R7 ;  /* 0x0000000114119824 */ /* 0x000fe400078e0207 */
[----:B------:R-:W-:Y:S01]  /*01a0*/  @!P1 VIADD R7, R7, 0x80 ;  /* 0x0000008007079836 */ /* 0x000fe20000000000 */
[----:B------:R2:W5:Y:S01]  /*01b0*/  @!P0 LDG.E.64 R8, desc[UR4][R12.64] ;  /* 0x000000040c088981 */ /* 0x000562000c1e1b00 */
[----:B------:R-:W-:-:S03]  /*01c0*/  CS2R R22, SRZ ;  /* 0x0000000000167805 */ /* 0x000fc6000001ff00 */
[----:B------:R-:W-:-:S13]  /*01d0*/  ISETP.GE.U32.AND P0, PT, R7, R0, PT ;  /* 0x000000000700720c */ /* 0x000fda0003f06070 */
[----:B0-----:R-:W0:Y:S01]  /*01e0*/  @!P0 LDC.64 R10, c[0x0][0x3a8] ;  /* 0x0000ea00ff0a8b82 */ /* 0x001e220000000a00 */
[----:B-1----:R-:W-:Y:S01]  /*01f0*/  @!P1 IMAD.WIDE.U32 R14, R17, 0x8, R14 ;  /* 0x00000008110e9825 */ /* 0x002fe200078e000e */
[----:B------:R-:W-:-:S03]  /*0200*/  CS2R R18, SRZ ;  /* 0x0000000000127805 */ /* 0x000fc6000001ff00 */
[----:B------:R-:W-:Y:S01]  /*0210*/  @!P0 IMAD.IADD R17, R20, 0x1, R7 ;  /* 0x0000000114118824 */ /* 0x000fe200078e0207 */
[----:B------:R-:W5:Y:S01]  /*0220*/  @!P1 LDG.E.64 R22, desc[UR4][R14.64] ;  /* 0x000000040e169981 */ /* 0x000f62000c1e1b00 */
[----:B------:R-:W-:Y:S02]  /*0230*/  @!P0 VIADD R7, R7, 0x80 ;  /* 0x0000008007078836 */ /* 0x000fe40000000000 */
[----:B0-----:R-:W-:-:S05]  /*0240*/  @!P0 IMAD.WIDE.U32 R10, R17, 0x8, R10 ;  /* 0x00000008110a8825 */ /* 0x001fca00078e000a */
[----:B------:R0:W5:Y:S01]  /*0250*/  @!P0 LDG.E.64 R18, desc[UR4][R10.64] ;  /* 0x000000040a128981 */ /* 0x000162000c1e1b00 */
[----:B------:R-:W-:-:S13]  /*0260*/  ISETP.GE.U32.AND P0, PT, R7, R0, PT ;  /* 0x000000000700720c */ /* 0x000fda0003f06070 */
[----:B--2---:R-:W1:Y:S01]  /*0270*/  @!P0 LDC.64 R12, c[0x0][0x3a8] ;  /* 0x0000ea00ff0c8b82 */ /* 0x004e620000000a00 */
[----:B------:R-:W-:Y:S01]  /*0280*/  @!P0 IADD3 R17, PT, PT, R20, R7, RZ ;  /* 0x0000000714118210 */ /* 0x000fe20007ffe0ff */
[----:B------:R-:W-:-:S04]  /*0290*/  @!P0 VIADD R7, R7, 0x80 ;  /* 0x0000008007078836 */ /* 0x000fc80000000000 */
        /* <DEDUP_REMOVED lines=12> */
[----:B------:R-:W-:Y:S01]  /*0360*/  @!P0 IMAD.IADD R25, R20, 0x1, R7 ;  /* 0x0000000114198824 */ /* 0x000fe200078e0207 */
[----:B------:R-:W-:-:S03]  /*0370*/  @!P0 IADD3 R7, PT, PT, R7, 0x80, RZ ;  /* 0x0000008007078810 */ /* 0x000fc60007ffe0ff */
[----:B-1----:R-:W-:Y:S01]  /*0380*/  @!P0 IMAD.WIDE.U32 R24, R25, 0x8, R12 ;  /* 0x0000000819188825 */ /* 0x002fe200078e000c */
[----:B------:R-:W-:-:S06]  /*0390*/  CS2R R12, SRZ ;  /* 0x00000000000c7805 */ /* 0x000fcc000001ff00 */
[----:B------:R1:W5:Y:S01]  /*03a0*/  @!P0 LDG.E.64 R12, desc[UR4][R24.64] ;  /* 0x00000004180c8981 */ /* 0x000362000c1e1b00 */
[----:B------:R-:W-:Y:S02]  /*03b0*/  ISETP.GE.U32.AND P0, PT, R7, R0, PT ;  /* 0x000000000700720c */ /* 0x000fe40003f06070 */
[----:B0-----:R-:W-:-:S11]  /*03c0*/  CS2R R10, SRZ ;  /* 0x00000000000a7805 */ /* 0x001fd6000001ff00 */
[----:B------:R-:W-:Y:S02]  /*03d0*/  @!P0 IMAD.IADD R21, R20, 0x1, R7 ;  /* 0x0000000114158824 */ /* 0x000fe400078e0207 */
[----:B------:R-:W0:Y:S01]  /*03e0*/  @!P0 LDC.64 R6, c[0x0][0x3a8] ;  /* 0x0000ea00ff068b82 */ /* 0x000e220000000a00 */
[----:B------:R-:W-:Y:S01]  /*03f0*/  BSSY.RECONVERGENT B0, `(.L_x_1905) ;  /* 0x0000016000007945 */ /* 0x000fe20003800200 */
        /* <DEDUP_REMOVED lines=21> */
.L_x_1906:
[----:B------:R-:W-:Y:S05]  /*0550*/  BSYNC.RECONVERGENT B0 ;  /* 0x0000000000007941 */ /* 0x000fea0003800200 */
.L_x_1905:
        /* <DEDUP_REMOVED lines=21> */
.L_x_1908:
[----:B------:R-:W-:Y:S05]  /*06b0*/  BSYNC.RECONVERGENT B0 ;  /* 0x0000000000007941 */ /* 0x000fea0003800200 */
.L_x_1907:
[----:B------:R-:W-:Y:S01]  /*06c0*/  IADD3 R21, PT, PT, R3, 0x100, RZ ;  /* 0x0000010003157810 */ /* 0x000fe20007ffe0ff */
[----:B------:R-:W-:Y:S03]  /*06d0*/  BSSY.RECONVERGENT B0, `(.L_x_1909) ;  /* 0x0000014000007945 */ /* 0x000fe60003800200 */
        /* <DEDUP_REMOVED lines=19> */
.L_x_1910:
[----:B------:R-:W-:Y:S05]  /*0810*/  BSYNC.RECONVERGENT B0 ;  /* 0x0000000000007941 */ /* 0x000fea0003800200 */
.L_x_1909:
[----:B-----5:R-:W-:Y:S01]  /*0820*/  VIADD R23, R3, 0x180 ;  /* 0x0000018003177836 */ /* 0x020fe20000000000 */
        /* <DEDUP_REMOVED lines=20> */
.L_x_1912:
[----:B------:R-:W-:Y:S05]  /*0970*/  BSYNC.RECONVERGENT B0 ;  /* 0x0000000000007941 */ /* 0x000fea0003800200 */
.L_x_1911:
        /* <DEDUP_REMOVED lines=21> */
.L_x_1914:
[----:B------:R-:W-:Y:S05]  /*0ad0*/  BSYNC.RECONVERGENT B0 ;  /* 0x0000000000007941 */ /* 0x000fea0003800200 */
.L_x_1913:
        /* <DEDUP_REMOVED lines=21> */
.L_x_1916:
[----:B------:R-:W-:Y:S05]  /*0c30*/  BSYNC.RECONVERGENT B0 ;  /* 0x0000000000007941 */ /* 0x000fea0003800200 */
.L_x_1915:
        /* <DEDUP_REMOVED lines=21> */
.L_x_1918:
[----:B------:R-:W-:Y:S05]  /*0d90*/  BSYNC.RECONVERGENT B0 ;  /* 0x0000000000007941 */ /* 0x000fea0003800200 */
.L_x_1917:
[----:B------:R-:W-:Y:S01]  /*0da0*/  IADD3 R13, PT, PT, R3, 0x380, RZ ;  /* 0x00000380030d7810 */ /* 0x000fe20007ffe0ff */
        /* <DEDUP_REMOVED lines=20> */
.L_x_1920:
[----:B------:R-:W-:Y:S05]  /*0ef0*/  BSYNC.RECONVERGENT B0 ;  /* 0x0000000000007941 */ /* 0x000fea0003800200 */
.L_x_1919:
[----:B------:R-:W0:Y:S01]  /*0f00*/  @!P0 LDC.64 R10, c[0x0][0x3a0] ;  /* 0x0000e800ff0a8b82 */ /* 0x000e220000000a00 */
[----:B------:R-:W-:Y:S01]  /*0f10*/  @!P0 IMAD.IADD R13, R20, 0x1, R3 ;  /* 0x00000001140d8824 */ /* 0x000fe200078e0203 */
[----:B------:R-:W-:Y:S01]  /*0f20*/  @!P0 MOV R3, R7 ;  /* 0x0000000700038202 */ /* 0x000fe20000000f00 */
[----:B------:R-:W-:Y:S01]  /*0f30*/  @!P0 IMAD.MOV.U32 R12, RZ, RZ, R2 ;  /* 0x000000ffff0c8224 */ /* 0x000fe200078e0002 */
[----:B------:R-:W-:Y:S04]  /*0f40*/  BSSY.RECONVERGENT B0, `(.L_x_1921) ;  /* 0x0000035000007945 */ /* 0x000fe80003800200 */
[----:B------:R-:W-:Y:S01]  /*0f50*/  BSSY.RELIABLE B1, `(.L_x_1922) ;  /* 0x000002d000017945 */ /* 0x000fe20003800100 */
[----:B0-----:R-:W-:-:S04]  /*0f60*/  @!P0 IMAD.WIDE.U32 R10, R13, 0x8, R10 ;  /* 0x000000080d0a8825 */ /* 0x001fc800078e000a */
[----:B------:R-:W-:-:S05]  /*0f70*/  @!P0 IMAD.MOV.U32 R13, RZ, RZ, R5 ;  /* 0x000000ffff0d8224 */ /* 0x000fca00078e0005 */
[----:B------:R0:W-:Y:S01]  /*0f80*/  @!P0 STG.E.64 desc[UR4][R10.64], R12 ;  /* 0x0000000c0a008986 */ /* 0x0001e2000c101b04 */
[----:B------:R-:W-:-:S13]  /*0f90*/  ISETP.GE.U32.AND P0, PT, R3, R0, PT ;  /* 0x000000000300720c */ /* 0x000fda0003f06070 */
[----:B0-----:R-:W-:Y:S05]  /*0fa0*/  @P0 BRA `(.L_x_1923) ;  /* 0x0000000000380947 */ /* 0x001fea0003800000 */
[----:B------:R-:W0:Y:S01]  /*0fb0*/  LDC.64 R10, c[0x0][0x3a0] ;  /* 0x0000e800ff0a7b82 */ /* 0x000e220000000a00 */
[----:B------:R-:W-:Y:S02]  /*0fc0*/  IMAD.IADD R5, R20, 0x1, R3 ;  /* 0x0000000114057824 */ /* 0x000fe400078e0203 */
[----:B------:R-:W-:-:S05]  /*0fd0*/  VIADD R3, R3, 0x80 ;  /* 0x0000008003037836 */ /* 0x000fca0000000000 */
[----:B------:R-:W-:Y:S01]  /*0fe0*/  ISETP.GE.U32.AND P0, PT, R3, R0, PT ;  /* 0x000000000300720c */ /* 0x000fe20003f06070 */
[----:B0-----:R-:W-:-:S04]  /*0ff0*/  IMAD.WIDE.U32 R10, R5, 0x8, R10 ;  /* 0x00000008050a7825 */ /* 0x001fc800078e000a */
[----:B------:R-:W-:-:S05]  /*1000*/  IMAD.MOV.U32 R5, RZ, RZ, R9 ;  /* 0x000000ffff057224 */ /* 0x000fca00078e0009 */
[----:B------:R0:W-:Y:S03]  /*1010*/  STG.E.64 desc[UR4][R10.64], R4 ;  /* 0x000000040a007986 */ /* 0x0001e6000c101b04 */
[----:B------:R-:W-:Y:S05]  /*1020*/  @P0 BRA `(.L_x_1924) ;  /* 0x0000000000380947 */ /* 0x000fea0003800000 */
[----:B0-----:R-:W0:Y:S01]  /*1030*/  LDC.64 R4, c[0x0][0x3a0] ;  /* 0x0000e800ff047b82 */ /* 0x001e220000000a00 */
[----:B------:R-:W-:Y:S02]  /*1040*/  IMAD.IADD R7, R20, 0x1, R3 ;  /* 0x0000000114077824 */ /* 0x000fe400078e0203 */
[----:B------:R-:W-:Y:S02]  /*1050*/  VIADD R3, R3, 0x80 ;  /* 0x0000008003037836 */ /* 0x000fe40000000000 */
[----:B0-----:R-:W-:Y:S01]  /*1060*/  IMAD.WIDE.U32 R4, R7, 0x8, R4 ;  /* 0x0000000807047825 */ /* 0x001fe200078e0004 */
[----:B------:R-:W-:-:S05]  /*1070*/  MOV R7, R21 ;  /* 0x0000001500077202 */ /* 0x000fca0000000f00 */
[----:B------:R0:W-:Y:S02]  /*1080*/  STG.E.64 desc[UR4][R4.64], R6 ;  /* 0x0000000604007986 */ /* 0x0001e4000c101b04 */
.L_x_1923:
[----:B------:R-:W-:-:S13]  /*1090*/  ISETP.GE.U32.AND P0, PT, R3, R0, PT ;  /* 0x000000000300720c */ /* 0x000fda0003f06070 */
[----:B------:R-:W-:Y:S05]  /*10a0*/  @P0 BRA `(.L_x_1925) ;  /* 0x0000000000380947 */ /* 0x000fea0003800000 */
[----:B0-----:R-:W0:Y:S01]  /*10b0*/  LDC.64 R4, c[0x0][0x3a0] ;  /* 0x0000e800ff047b82 */ /* 0x001e220000000a00 */
[----:B------:R-:W-:Y:S02]  /*10c0*/  IMAD.IADD R7, R20, 0x1, R3 ;  /* 0x0000000114077824 */ /* 0x000fe400078e0203 */
[----:B------:R-:W-:Y:S02]  /*10d0*/  IMAD.MOV.U32 R9, RZ, RZ, R23 ;  /* 0x000000ffff097224 */ /* 0x000fe400078e0017 */
[----:B------:R-:W-:Y:S02]  /*10e0*/  VIADD R3, R3, 0x80 ;  /* 0x0000008003037836 */ /* 0x000fe40000000000 */
[----:B0-----:R-:W-:-:S05]  /*10f0*/  IMAD.WIDE.U32 R4, R7, 0x8, R4 ;  /* 0x0000000807047825 */ /* 0x001fca00078e0004 */
[----:B------:R1:W-:Y:S02]  /*1100*/  STG.E.64 desc[UR4][R4.64], R8 ;  /* 0x0000000804007986 */ /* 0x0003e4000c101b04 */
.L_x_1924:
[----:B------:R-:W-:-:S13]  /*1110*/  ISETP.GE.U32.AND P0, PT, R3, R0, PT ;  /* 0x000000000300720c */ /* 0x000fda0003f06070 */
[----:B------:R-:W-:Y:S05]  /*1120*/  @P0 BRA `(.L_x_1926) ;  /* 0x00000000003c0947 */ /* 0x000fea0003800000 */
[----:B01----:R-:W0:Y:S01]  /*1130*/  LDC.64 R4, c[0x0][0x3a0] ;  /* 0x0000e800ff047b82 */ /* 0x003e220000000a00 */
[----:B------:R-:W-:Y:S01]  /*1140*/  IADD3 R7, PT, PT, R20, R3, RZ ;  /* 0x0000000314077210 */ /* 0x000fe20007ffe0ff */
[----:B------:R-:W-:Y:S02]  /*1150*/  IMAD.MOV.U32 R23, RZ, RZ, R25 ;  /* 0x000000ffff177224 */ /* 0x000fe400078e0019 */
[----:B------:R-:W-:Y:S02]  /*1160*/  VIADD R3, R3, 0x80 ;  /* 0x0000008003037836 */ /* 0x000fe40000000000 */
[----:B0-----:R-:W-:-:S05]  /*1170*/  IMAD.WIDE.U32 R4, R7, 0x8, R4 ;  /* 0x0000000807047825 */ /* 0x001fca00078e0004 */
[----:B------:R1:W-:Y:S02]  /*1180*/  STG.E.64 desc[UR4][R4.64], R22 ;  /* 0x0000001604007986 */ /* 0x0003e4000c101b04 */
.L_x_1925:
        /* <DEDUP_REMOVED lines=9> */
.L_x_1926:
[----:B------:R-:W-:Y:S05]  /*1220*/  BSYNC.RELIABLE B1 ;  /* 0x0000000000017941 */ /* 0x000fea0003800100 */
.L_x_1922:
[----:B------:R-:W-:-:S13]  /*1230*/  ISETP.GE.U32.AND P0, PT, R3, R0, PT ;  /* 0x000000000300720c */ /* 0x000fda0003f06070 */
[----:B012---:R-:W0:Y:S01]  /*1240*/  @!P0 LDC.64 R4, c[0x0][0x3a0] ;  /* 0x0000e800ff048b82 */ /* 0x007e220000000a00 */
[----:B------:R-:W-:Y:S02]  /*1250*/  @!P0 IMAD.IADD R7, R20, 0x1, R3 ;  /* 0x0000000114078824 */ /* 0x000fe400078e0203 */
[----:B------:R-:W-:Y:S02]  /*1260*/  @!P0 VIADD R3, R3, 0x80 ;  /* 0x0000008003038836 */ /* 0x000fe40000000000 */
[----:B0-----:R-:W-:-:S05]  /*1270*/  @!P0 IMAD.WIDE.U32 R4, R7, 0x8, R4 ;  /* 0x0000000807048825 */ /* 0x001fca00078e0004 */
[----:B------:R2:W-:Y:S02]  /*1280*/  @!P0 STG.E.64 desc[UR4][R4.64], R18 ;  /* 0x0000001204008986 */ /* 0x0005e4000c101b04 */
.L_x_1927:
[----:B------:R-:W-:Y:S05]  /*1290*/  BSYNC.RECONVERGENT B0 ;  /* 0x0000000000007941 */ /* 0x000fea0003800200 */
.L_x_1921:
        /* <DEDUP_REMOVED lines=8> */
.L_x_1904:
[----:B------:R-:W0:Y:S01]  /*1320*/  S2R R5, SR_TID.X ;  /* 0x0000000000057919 */ /* 0x000e220000002100 */
[----:B------:R-:W1:Y:S02]  /*1330*/  LDC.64 R2, c[0x0][0x3a8] ;  /* 0x0000ea00ff027b82 */ /* 0x000e640000000a00 */
[----:B-1----:R-:W-:-:S04]  /*1340*/  IMAD.WIDE.U32 R2, R20, 0x8, R2 ;  /* 0x0000000814027825 */ /* 0x002fc800078e0002 */
[----:B0-----:R-:W-:-:S05]  /*1350*/  IMAD.WIDE.U32 R2, R5, 0x20, R2 ;  /* 0x0000002005027825 */ /* 0x001fca00078e0002 */
[----:B------:R-:W2:Y:S01]  /*1360*/  LDG.E.ENL2.256 R12, R16, desc[UR4][R2.64] ;  /* 0xfe0000040210797e */ /* 0x000ea2000812190c */
[----:B------:R-:W-:Y:S01]  /*1370*/  UMOV UR6, 0xf0000000 ;  /* 0xf000000000067882 */ /* 0x000fe20000000000 */
[----:B------:R-:W-:Y:S01]  /*1380*/  UMOV UR7, 0x380fffff ;  /* 0x380fffff00077882 */ /* 0x000fe20000000000 */
[----:B------:R-:W0:Y:S01]  /*1390*/  LDC.64 R28, c[0x0][0x390] ;  /* 0x0000e400ff1c7b82 */ /* 0x000e220000000a00 */
[----:B------:R1:W3:Y:S01]  /*13a0*/  LDG.E.ENL2.256 R4, R8, desc[UR4][R2.64+0x1000] ;  /* 0xfe0080040208797e */ /* 0x0002e20008121904 */
[----:B--2---:R-:W2:Y:S01]  /*13b0*/  F2F.F32.F64 R0, R16 ;  /* 0x0000001000007310 */ /* 0x004ea20000301000 */
[----:B------:R-:W-:-:S14]  /*13c0*/  DSETP.GEU.AND P0, PT, |R16|, UR6, PT ;  /* 0x0000000610007e2a */ /* 0x000fdc000bf0e200 */
[----:B--2---:R-:W-:-:S05]  /*13d0*/  @!P0 FMUL R0, R0, 1.175494350822287508e-38 ;  /* 0x0080000000008820 */ /* 0x004fca0000400000 */
[----:B------:R-:W-:-:S13]  /*13e0*/  FSETP.NE.FTZ.AND P0, PT, |R0|, +INF , PT ;  /* 0x7f8000000000780b */ /* 0x000fda0003f15200 */
[----:B------:R-:W2:Y:S01]  /*13f0*/  @!P0 LDC.64 R22, c[0x0][0x388] ;  /* 0x0000e200ff168b82 */ /* 0x000ea20000000a00 */
[----:B------:R-:W-:-:S05]  /*1400*/  @!P0 IMAD.MOV.U32 R21, RZ, RZ, 0x3f800000 ;  /* 0x3f800000ff158424 */ /* 0x000fca00078e00ff */
[----:B--2---:R2:W-:Y:S04]  /*1410*/  @!P0 STG.E desc[UR4][R22.64], R21 ;  /* 0x0000001516008986 */ /* 0x0045e8000c101904 */
[----:B0-----:R-:W4:Y:S01]  /*1420*/  LDG.E R27, desc[UR4][R28.64] ;  /* 0x000000041c1b7981 */ /* 0x001f22000c1e1900 */
[----:B------:R-:W0:Y:S01]  /*1430*/  F2F.F32.F64 R0, R18 ;  /* 0x0000001200007310 */ /* 0x000e220000301000 */
[----:B------:R-:W-:-:S14]  /*1440*/  DSETP.GEU.AND P0, PT, |R18|, UR6, PT ;  /* 0x0000000612007e2a */ /* 0x000fdc000bf0e200 */
[----:B0-----:R-:W-:-:S05]  /*1450*/  @!P0 FMUL R0, R0, 1.175494350822287508e-38 ;  /* 0x0080000000008820 */ /* 0x001fca0000400000 */
[----:B------:R-:W-:-:S13]  /*1460*/  FSETP.NE.FTZ.AND P0, PT, |R0|, +INF , PT ;  /* 0x7f8000000000780b */ /* 0x000fda0003f15200 */
[----:B------:R-:W0:Y:S01]  /*1470*/  @!P0 LDC.64 R24, c[0x0][0x388] ;  /* 0x0000e200ff188b82 */ /* 0x000e220000000a00 */
[----:B--2---:R-:W-:-:S05]  /*1480*/  @!P0 MOV R21, 0x3f800000 ;  /* 0x3f80000000158802 */ /* 0x004fca0000000f00 */
[----:B0-----:R0:W-:Y:S01]  /*1490*/  @!P0 STG.E desc[UR4][R24.64], R21 ;  /* 0x0000001518008986 */ /* 0x0011e2000c101904 */
[----:B----4-:R-:W-:-:S06]  /*14a0*/  IMAD.MOV.U32 R26, RZ, RZ, R27 ;  /* 0x000000ffff1a7224 */ /* 0x010fcc00078e001b */
[----:B------:R-:W2:Y:S01]  /*14b0*/  @!P0 LDG.E R26, desc[UR4][R28.64] ;  /* 0x000000041c1a8981 */ /* 0x000ea2000c1e1900 */
[----:B------:R-:W4:Y:S01]  /*14c0*/  F2F.F32.F64 R0, R12 ;  /* 0x0000000c00007310 */ /* 0x000f220000301000 */
[----:B------:R-:W-:-:S14]  /*14d0*/  DSETP.GEU.AND P0, PT, |R12|, UR6, PT ;  /* 0x000000060c007e2a */ /* 0x000fdc000bf0e200 */
[----:B----4-:R-:W-:-:S05]  /*14e0*/  @!P0 FMUL R0, R0, 1.175494350822287508e-38 ;  /* 0x0080000000008820 */ /* 0x010fca0000400000 */
[----:B------:R-:W-:-:S13]  /*14f0*/  FSETP.NE.FTZ.AND P0, PT, |R0|, +INF , PT ;  /* 0x7f8000000000780b */ /* 0x000fda0003f15200 */
[----:B-1----:R-:W1:Y:S01]  /*1500*/  @!P0 LDC.64 R2, c[0x0][0x388] ;  /* 0x0000e200ff028b82 */ /* 0x002e620000000a00 */
[----:B0-----:R-:W-:-:S05]  /*1510*/  @!P0 IMAD.MOV.U32 R21, RZ, RZ, 0x3f800000 ;  /* 0x3f800000ff158424 */ /* 0x001fca00078e00ff */
[----:B-1----:R0:W-:Y:S01]  /*1520*/  @!P0 STG.E desc[UR4][R2.64], R21 ;  /* 0x0000001502008986 */ /* 0x0021e2000c101904 */
[----:B--2---:R-:W-:-:S06]  /*1530*/  IMAD.MOV.U32 R23, RZ, RZ, R26 ;  /* 0x000000ffff177224 */ /* 0x004fcc00078e001a */
[----:B------:R-:W2:Y:S01]  /*1540*/  @!P0 LDG.E R23, desc[UR4][R28.64] ;  /* 0x000000041c178981 */ /* 0x000ea2000c1e1900 */
[----:B------:R-:W1:Y:S01]  /*1550*/  F2F.F32.F64 R0, R14 ;  /* 0x0000000e00007310 */ /* 0x000e620000301000 */
[----:B------:R-:W-:-:S14]  /*1560*/  DSETP.GEU.AND P0, PT, |R14|, UR6, PT ;  /* 0x000000060e007e2a */ /* 0x000fdc000bf0e200 */
[----:B-1----:R-:W-:-:S05]  /*1570*/  @!P0 FMUL R0, R0, 1.175494350822287508e-38 ;  /* 0x0080000000008820 */ /* 0x002fca0000400000 */
[----:B------:R-:W-:-:S13]  /*1580*/  FSETP.NE.FTZ.AND P0, PT, |R0|, +INF , PT ;  /* 0x7f8000000000780b */ /* 0x000fda0003f15200 */
[----:B------:R-:W1:Y:S01]  /*1590*/  @!P0 LDC.64 R24, c[0x0][0x388] ;  /* 0x0000e200ff188b82 */ /* 0x000e620000000a00 */
[----:B0-----:R-:W-:-:S05]  /*15a0*/  @!P0 IMAD.MOV.U32 R3, RZ, RZ, 0x3f800000 ;  /* 0x3f800000ff038424 */ /* 0x001fca00078e00ff */
[----:B-1----:R0:W-:Y:S01]  /*15b0*/  @!P0 STG.E desc[UR4][R24.64], R3 ;  /* 0x0000000318008986 */ /* 0x0021e2000c101904 */
[----:B--2---:R-:W-:-:S06]  /*15c0*/  MOV R22, R23 ;  /* 0x0000001700167202 */ /* 0x004fcc0000000f00 */
[----:B------:R-:W2:Y:S01]  /*15d0*/  @!P0 LDG.E R22, desc[UR4][R28.64] ;  /* 0x000000041c168981 */ /* 0x000ea2000c1e1900 */
[----:B---3--:R-:W1:Y:S01]  /*15e0*/  F2F.F32.F64 R0, R8 ;  /* 0x0000000800007310 */ /* 0x008e620000301000 */
        /* <DEDUP_REMOVED lines=23> */
[----:B0-----:R2:W-:Y:S02]  /*1760*/  @!P0 STG.E desc[UR4][R24.64], R3 ;  /* 0x0000000318008986 */ /* 0x0015e4000c101904 */
[----:B--2---:R-:W-:-:S06]  /*1770*/  IMAD.MOV.U32 R3, RZ, RZ, R0 ;  /* 0x000000ffff037224 */ /* 0x004fcc00078e0000 */
        /* <DEDUP_REMOVED lines=8> */
[----:B--2---:R-:W-:-:S06]  /*1800*/  MOV R21, R3 ;  /* 0x0000000300157202 */ /* 0x004fcc0000000f00 */
[----:B------:R0:W2:Y:S02]  /*1810*/  @!P0 LDG.E R21, desc[UR4][R28.64] ;  /* 0x000000041c158981 */ /* 0x0000a4000c1e1900 */
[----:B0-----:R-:W-:-:S06]  /*1820*/  FMUL.FTZ R28, R27, 1 ;  /* 0x3f8000001b1c7820 */ /* 0x001fcc0000410000 */
[----:B------:R-:W0:Y:S01]  /*1830*/  F2F.F64.F32 R28, R28 ;  /* 0x0000001c001c7310 */ /* 0x000e220000201800 */
[----:B------:R-:W-:Y:S01]  /*1840*/  FSETP.NEU.FTZ.AND P0, PT, R27, 1, PT ;  /* 0x3f8000001b00780b */ /* 0x000fe20003f1d000 */
[----:B------:R-:W-:Y:S01]  /*1850*/  FMUL.FTZ R27, R26, 1 ;  /* 0x3f8000001a1b7820 */ /* 0x000fe20000410000 */
[----:B0-----:R-:W-:-:S10]  /*1860*/  DMUL R24, R16, R28 ;  /* 0x0000001c10187228 */ /* 0x001fd40000000000 */
[----:B------:R-:W-:Y:S02]  /*1870*/  FSEL R16, R16, R24, !P0 ;  /* 0x0000001810107208 */ /* 0x000fe40004000000 */
[----:B------:R-:W-:Y:S02]  /*1880*/  FSEL R17, R17, R25, !P0 ;  /* 0x0000001911117208 */ /* 0x000fe40004000000 */
[----:B------:R-:W0:Y:S01]  /*1890*/  F2F.F64.F32 R24, R27 ;  /* 0x0000001b00187310 */ /* 0x000e220000201800 */
[----:B------:R-:W-:Y:S01]  /*18a0*/  FSETP.NEU.FTZ.AND P0, PT, R26, 1, PT ;  /* 0x3f8000001a00780b */ /* 0x000fe20003f1d000 */
[----:B------:R-:W-:Y:S01]  /*18b0*/  FMUL.FTZ R29, R23, 1 ;  /* 0x3f800000171d7820 */ /* 0x000fe20000410000 */
[----:B0-----:R-:W-:-:S10]  /*18c0*/  DMUL R24, R18, R24 ;  /* 0x0000001812187228 */ /* 0x001fd40000000000 */
[----:B------:R-:W-:Y:S02]  /*18d0*/  FSEL R18, R18, R24, !P0 ;  /* 0x0000001812127208 */ /* 0x000fe40004000000 */
[----:B------:R-:W-:Y:S02]  /*18e0*/  FSEL R19, R19, R25, !P0 ;  /* 0x0000001913137208 */ /* 0x000fe40004000000 */
[----:B------:R-:W0:Y:S01]  /*18f0*/  F2F.F64.F32 R24, R29 ;  /* 0x0000001d00187310 */ /* 0x000e220000201800 */
[----:B------:R-:W-:Y:S01]  /*1900*/  FMUL.FTZ R26, R22, 1 ;  /* 0x3f800000161a7820 */ /* 0x000fe20000410000 */
[----:B------:R-:W-:-:S06]  /*1910*/  FSETP.NEU.FTZ.AND P0, PT, R23, 1, PT ;  /* 0x3f8000001700780b */ /* 0x000fcc0003f1d000 */
[----:B------:R-:W1:Y:S01]  /*1920*/  F2F.F64.F32 R26, R26 ;  /* 0x0000001a001a7310 */ /* 0x000e620000201800 */
[----:B0-----:R-:W-:-:S10]  /*1930*/  DMUL R24, R12, R24 ;  /* 0x000000180c187228 */ /* 0x001fd40000000000 */
[----:B------:R-:W-:Y:S02]  /*1940*/  FSEL R12, R12, R24, !P0 ;  /* 0x000000180c0c7208 */ /* 0x000fe40004000000 */
[----:B------:R-:W-:Y:S01]  /*1950*/  FSEL R13, R13, R25, !P0 ;  /* 0x000000190d0d7208 */ /* 0x000fe20004000000 */
[----:B-1----:R-:W-:Y:S01]  /*1960*/  DMUL R26, R14, R26 ;  /* 0x0000001a0e1a7228 */ /* 0x002fe20000000000 */
[----:B------:R-:W-:-:S09]  /*1970*/  FSETP.NEU.FTZ.AND P0, PT, R22, 1, PT ;  /* 0x3f8000001600780b */ /* 0x000fd20003f1d000 */
[----:B------:R-:W-:Y:S01]  /*1980*/  FSEL R15, R15, R27, !P0 ;  /* 0x0000001b0f0f7208 */ /* 0x000fe20004000000 */
[----:B------:R-:W-:Y:S01]  /*1990*/  FMUL.FTZ R27, R2, 1 ;  /* 0x3f800000021b7820 */ /* 0x000fe20000410000 */
[----:B------:R-:W-:Y:S01]  /*19a0*/  FSEL R14, R14, R26, !P0 ;  /* 0x0000001a0e0e7208 */ /* 0x000fe20004000000 */
[----:B------:R-:W-:Y:S01]  /*19b0*/  FMUL.FTZ R26, R0, 1 ;  /* 0x3f800000001a7820 */ /* 0x000fe20000410000 */
[----:B------:R-:W-:Y:S01]  /*19c0*/  FSETP.NEU.FTZ.AND P1, PT, R3, 1, PT ;  /* 0x3f8000000300780b */ /* 0x000fe20003f3d000 */
[----:B--2---:R-:W-:-:S04]  /*19d0*/  FMUL.FTZ R28, R21, 1 ;  /* 0x3f800000151c7820 */ /* 0x004fc80000410000 */
[----:B------:R-:W0:Y:S01]  /*19e0*/  F2F.F64.F32 R24, R28 ;  /* 0x0000001c00187310 */ /* 0x000e220000201800 */
[----:B------:R-:W-:Y:S01]  /*19f0*/  FSETP.NEU.FTZ.AND P0, PT, R21, 1, PT ;  /* 0x3f8000001500780b */ /* 0x000fe20003f1d000 */
[----:B0-----:R-:W-:-:S06]  /*1a00*/  DMUL R22, R6, R24 ;  /* 0x0000001806167228 */ /* 0x001fcc0000000000 */
[----:B------:R-:W0:Y:S04]  /*1a10*/  F2F.F64.F32 R24, R27 ;  /* 0x0000001b00187310 */ /* 0x000e280000201800 */
[----:B------:R-:W-:Y:S02]  /*1a20*/  FSEL R6, R6, R22, !P0 ;  /* 0x0000001606067208 */ /* 0x000fe40004000000 */
[----:B------:R-:W-:Y:S02]  /*1a30*/  FSEL R7, R7, R23, !P0 ;  /* 0x0000001707077208 */ /* 0x000fe40004000000 */
[----:B------:R-:W1:Y:S01]  /*1a40*/  LDC.64 R22, c[0x0][0x3a0] ;  /* 0x0000e800ff167b82 */ /* 0x000e620000000a00 */
[----:B0-----:R-:W-:Y:S01]  /*1a50*/  DMUL R24, R8, R24 ;  /* 0x0000001808187228 */ /* 0x001fe20000000000 */
[----:B------:R-:W-:Y:S01]  /*1a60*/  FSETP.NEU.FTZ.AND P0, PT, R2, 1, PT ;  /* 0x3f8000000200780b */ /* 0x000fe20003f1d000 */
[----:B------:R-:W0:Y:S08]  /*1a70*/  S2R R27, SR_TID.X ;  /* 0x00000000001b7919 */ /* 0x000e300000002100 */
[----:B------:R-:W-:-:S02]  /*1a80*/  FSEL R2, R8, R24, !P0 ;  /* 0x0000001808027208 */ /* 0x000fc40004000000 */
[----:B------:R-:W-:Y:S01]  /*1a90*/  FSEL R9, R9, R25, !P0 ;  /* 0x0000001909097208 */ /* 0x000fe20004000000 */
[----:B------:R-:W-:Y:S01]  /*1aa0*/  FMUL.FTZ R8, R3, 1 ;  /* 0x3f80000003087820 */ /* 0x000fe20000410000 */
[----:B------:R-:W2:Y:S01]  /*1ab0*/  F2F.F64.F32 R24, R26 ;  /* 0x0000001a00187310 */ /* 0x000ea20000201800 */
[----:B-1----:R-:W-:-:S07]  /*1ac0*/  IMAD.WIDE.U32 R20, R20, 0x8, R22 ;  /* 0x0000000814147825 */ /* 0x002fce00078e0016 */
[----:B------:R-:W1:Y:S01]  /*1ad0*/  F2F.F64.F32 R22, R8 ;  /* 0x0000000800167310 */ /* 0x000e620000201800 */
[----:B--2---:R-:W-:Y:S01]  /*1ae0*/  DMUL R24, R10, R24 ;  /* 0x000000180a187228 */ /* 0x004fe20000000000 */
[----:B------:R-:W-:Y:S01]  /*1af0*/  FSETP.NEU.FTZ.AND P0, PT, R0, 1, PT ;  /* 0x3f8000000000780b */ /* 0x000fe20003f1d000 */
[----:B-1----:R-:W-:-:S08]  /*1b00*/  DMUL R22, R4, R22 ;  /* 0x0000001604167228 */ /* 0x002fd00000000000 */
[----:B------:R-:W-:Y:S01]  /*1b10*/  FSEL R0, R10, R24, !P0 ;  /* 0x000000180a007208 */ /* 0x000fe20004000000 */
[----:B0-----:R-:W-:Y:S01]  /*1b20*/  IMAD.WIDE.U32 R20, R27, 0x20, R20 ;  /* 0x000000201b147825 */ /* 0x001fe200078e0014 */
[----:B------:R-:W-:-:S03]  /*1b30*/  FSEL R11, R11, R25, !P0 ;  /* 0x000000190b0b7208 */ /* 0x000fc60004000000 */
[----:B------:R-:W-:Y:S02]  /*1b40*/  IMAD.MOV.U32 R8, RZ, RZ, R2 ;  /* 0x000000ffff087224 */ /* 0x000fe400078e0002 */
[----:B------:R-:W-:Y:S01]  /*1b50*/  IMAD.MOV.U32 R10, RZ, RZ, R0 ;  /* 0x000000ffff0a7224 */ /* 0x000fe200078e0000 */
[----:B------:R-:W-:Y:S02]  /*1b60*/  FSEL R4, R4, R22, !P1 ;  /* 0x0000001604047208 */ /* 0x000fe40004800000 */
[----:B------:R-:W-:Y:S01]  /*1b70*/  FSEL R5, R5, R23, !P1 ;  /* 0x0000001705057208 */ /* 0x000fe20004800000 */
[----:B------:R-:W-:Y:S04]  /*1b80*/  STG.E.ENL2.256 desc[UR4][R20.64], R16, R12 ;  /* 0xf8000010140c797f */ /* 0x000fe8000f121804 */
[----:B------:R-:W-:Y:S01]  /*1b90*/  STG.E.ENL2.256 desc[UR4][R20.64+0x1000], R8, R4 ;  /* 0xf80080081404797f */ /* 0x000fe2000f121804 */
[----:B------:R-:W-:Y:S05]  /*1ba0*/  EXIT ;  /* 0x000000000000794d */ /* 0x000fea0003800000 */
.L_x_1928:
        /* <DEDUP_REMOVED lines=13> */
.L_x_1979:


//--------------------- .text._ZN2at6native29vectorized_elementwise_kernelILi8EZZZNS0_46_GLOBAL__N__5fd40885_13_AmpKernels_cu_3810c27339_amp_non_finite_check_and_unscale_cuda_ERNS_6TensorES4_RKS3_ENKUlvE_clEvENKUlvE_clEvEUldE_St5arrayIPcLm2EEEEviT0_T1_ --------------------------
	.section	.text._ZN2at6native29vectorized_elementwise_kernelILi8EZZZNS0_46_GLOBAL__N__5fd40885_13_AmpKernels_cu_3810c27339_amp_non_finite_check_and_unscale_cuda_ERNS_6TensorES4_RKS3_ENKUlvE_clEvENKUlvE_clEvEUldE_St5arrayIPcLm2EEEEviT0_T1_,"ax",@progbits
	.align	128
        .global         _ZN2at6native29vectorized_elementwise_kernelILi8EZZZNS0_46_GLOBAL__N__5fd40885_13_AmpKernels_cu_3810c27339_amp_non_finite_check_and_unscale_cuda_ERNS_6TensorES4_RKS3_ENKUlvE_clEvENKUlvE_clEvEUldE_St5arrayIPcLm2EEEEviT0_T1_
        .type           _ZN2at6native29vectorized_elementwise_kernelILi8EZZZNS0_46_GLOBAL__N__5fd40885_13_AmpKernels_cu_3810c27339_amp_non_finite_check_and_unscale_cuda_ERNS_6TensorES4_RKS3_ENKUlvE_clEvENKUlvE_clEvEUldE_St5arrayIPcLm2EEEEviT0_T1_,@function
        .size           _ZN2at6native29vectorized_elementwise_kernelILi8EZZZNS0_46_GLOBAL__N__5fd40885_13_AmpKernels_cu_3810c27339_amp_non_finite_check_and_unscale_cuda_ERNS_6TensorES4_RKS3_ENKUlvE_clEvENKUlvE_clEvEUldE_St5arrayIPcLm2EEEEviT0_T1_,(.L_x_1980 - _ZN2at6native29vectorized_elementwise_kernelILi8EZZZNS0_46_GLOBAL__N__5fd40885_13_AmpKernels_cu_3810c27339_amp_non_finite_check_and_unscale_cuda_ERNS_6TensorES4_RKS3_ENKUlvE_clEvENKUlvE_clEvEUldE_St5arrayIPcLm2EEEEviT0_T1_)
        .other          _ZN2at6native29vectorized_elementwise_kernelILi8EZZZNS0_46_GLOBAL__N__5fd40885_13_AmpKernels_cu_3810c27339_amp_non_finite_check_and_unscale_cuda_ERNS_6TensorES4_RKS3_ENKUlvE_clEvENKUlvE_clEvEUldE_St5arrayIPcLm2EEEEviT0_T1_,@"STO_CUDA_ENTRY STV_DEFAULT"
_ZN2at6native29vectorized_elementwise_kernelILi8EZZZNS0_46_GLOBAL__N__5fd40885_13_AmpKernels_cu_3810c27339_amp_non_finite_check_and_unscale_cuda_ERNS_6TensorES4_RKS3_ENKUlvE_clEvENKUlvE_clEvEUldE_St5arrayIPcLm2EEEEviT0_T1_:
.text._ZN2at6native29vectorized_elementwise_kernelILi8EZZZNS0_46_GLOBAL__N__5fd40885_13_AmpKernels_cu_3810c27339_amp_non_finite_check_and_unscale_cuda_ERNS_6TensorES4_RKS3_ENKUlvE_clEvENKUlvE_clEvEUldE_St5arrayIPcLm2EEEEviT0_T1_:
        /* <DEDUP_REMOVED lines=85> */
.L_x_1931:
[----:B------:R-:W-:Y:S05]  /*0550*/  BSYNC.RECONVERGENT B0 ;  /* 0x0000000000007941 */ /* 0x000fea0003800200 */
.L_x_1930:
        /* <DEDUP_REMOVED lines=21> */
.L_x_1933:
[----:B------:R-:W-:Y:S05]  /*06b0*/  BSYNC.RECONVERGENT B0 ;  /* 0x0000000000007941 */ /* 0x000fea0003800200 */
.L_x_1932:
        /* <DEDUP_REMOVED lines=21> */
.L_x_1935:
[----:B------:R-:W-:Y:S05]  /*0810*/  BSYNC.RECONVERGENT B0 ;  /* 0x0000000000007941 */ /* 0x000fea0003800200 */
.L_x_1934:
        /* <DEDUP_REMOVED lines=21> */
.L_x_1937:
[----:B------:R-:W-:Y:S05]  /*0970*/  BSYNC.RECONVERGENT B0 ;  /* 0x0000000000007941 */ /* 0x000fea0003800200 */
.L_x_1936:
        /* <DEDUP_REMOVED lines=21> */
.L_x_1939:
[----:B------:R-:W-:Y:S05]  /*0ad0*/  BSYNC.RECONVERGENT B0 ;  /* 0x0000000000007941 */ /* 0x000fea0003800200 */
.L_x_1938:
        /* <DEDUP_REMOVED lines=21> */
.L_x_1941:
[----:B------:R-:W-:Y:S05]  /*0c30*/  BSYNC.RECONVERGENT B0 ;  /* 0x0000000000007941 */ /* 0x000fea0003800200 */
.L_x_1940:
        /* <DEDUP_REMOVED lines=21> */
.L_x_1943:
[----:B------:R-:W-:Y:S05]  /*0d90*/  BSYNC.RECONVERGENT B0 ;  /* 0x0000000000007941 */ /* 0x000fea0003800200 */
.L_x_1942:
        /* <DEDUP_REMOVED lines=21> */
.L_x_1945:
[----:B------:R-:W-:Y:S05]  /*0ef0*/  BSYNC.RECONVERGENT B0 ;  /* 0x0000000000007941 */ /* 0x000fea0003800200 */
.L_x_1944:
        /* <DEDUP_REMOVED lines=25> */
.L_x_1948:
        /* <DEDUP_REMOVED lines=8> */
.L_x_1949:
        /* <DEDUP_REMOVED lines=8> */
.L_x_1950:
        /* <DEDUP_REMOVED lines=9> */
.L_x_1951:
[----:B------:R-:W-:Y:S05]  /*1220*/  BSYNC.RELIABLE B1 ;  /* 0x0000000000017941 */ /* 0x000fea0003800100 */
.L_x_1947:
[----:B------:R-:W-:-:S13]  /*1230*/  ISETP.GE.U32.AND P0, PT, R3, R0, PT ;  /* 0x000000000300720c */ /* 0x000fda0003f06070 */
[----:B012---:R-:W0:Y:S01]  /*1240*/  @!P0 LDC.64 R4, c[0x0][0x3a0] ;  /* 0x0000e800ff048b82 */ /* 0x007e220000000a00 */
[----:B------:R-:W-:Y:S02]  /*1250*/  @!P0 IMAD.IADD R7, R20, 0x1, R3 ;  /* 0x0000000114078824 */ /* 0x000fe400078e0203 */
[----:B------:R-:W-:Y:S02]  /*1260*/  @!P0 VIADD R3, R3, 0x80 ;  /* 0x0000008003038836 */ /* 0x000fe40000000000 */
[----:B0-----:R-:W-:-:S05]  /*1270*/  @!P0 IMAD.WIDE.U32 R4, R7, 0x8, R4 ;  /* 0x0000000807048825 */ /* 0x001fca00078e0004 */
[----:B------:R2:W-:Y:S02]  /*1280*/  @!P0 STG.E.64 desc[UR4][R4.64], R18 ;  /* 0x0000001204008986 */ /* 0x0005e4000c101b04 */
.L_x_1952:
[----:B------:R-:W-:Y:S05]  /*1290*/  BSYNC.RECONVERGENT B0 ;  /* 0x0000000000007941 */ /* 0x000fea0003800200 */
.L_x_1946:
        /* <DEDUP_REMOVED lines=8> */
.L_x_1929:
        /* <DEDUP_REMOVED lines=137> */
.L_x_1953:
        /* <DEDUP_REMOVED lines=13> */
.L_x_1980:


//--------------------- .text._ZN2at6native28amp_update_scale_cuda_kernelEPfPiPKfddi --------------------------
	.section	.text._ZN2at6native28amp_update_scale_cuda_kernelEPfPiPKfddi,"ax",@progbits
	.align	128
        .global         _ZN2at6native28amp_update_scale_cuda_kernelEPfPiPKfddi
        .type           _ZN2at6native28amp_update_scale_cuda_kernelEPfPiPKfddi,@function
        .size           _ZN2at6native28amp_update_scale_cuda_kernelEPfPiPKfddi,(.L_x_1981 - _ZN2at6native28amp_update_scale_cuda_kernelEPfPiPKfddi)
        .other          _ZN2at6native28amp_update_scale_cuda_kernelEPfPiPKfddi,@"STO_CUDA_ENTRY STV_DEFAULT"
_ZN2at6native28amp_update_scale_cuda_kernelEPfPiPKfddi:
.text._ZN2at6native28amp_update_scale_cuda_kernelEPfPiPKfddi:
[----:B------:R-:W-:Y:S08]  /*0000*/  LDC R1, c[0x0][0x37c] ;  /* 0x0000df00ff017b82 */ /* 0x000ff00000000800 */
[----:B------:R-:W0:Y:S01]  /*0010*/  LDC.64 R2, c[0x0][0x390] ;  /* 0x0000e400ff027b82 */ /* 0x000e220000000a00 */
[----:B------:R-:W0:Y:S02]  /*0020*/  LDCU.64 UR4, c[0x0][0x358] ;  /* 0x00006b00ff0477ac */ /* 0x000e240008000a00 */
[----:B0-----:R-:W2:Y:S02]  /*0030*/  LDG.E R2, desc[UR4][R2.64] ;  /* 0x0000000402027981 */ /* 0x001ea4000c1e1900 */
[----:B--2---:R-:W-:-:S13]  /*0040*/  FSETP.NEU.FTZ.AND P0, PT, R2, RZ, PT ;  /* 0x000000ff0200720b */ /* 0x004fda0003f1d000 */
[----:B------:R-:W-:Y:S05]  /*0050*/  @!P0 BRA `(.L_x_1954) ;  /* 0x00000000003c8947 */ /* 0x000fea0003800000 */
[----:B------:R-:W0:Y:S01]  /*0060*/  LDC.64 R2, c[0x0][0x380] ;  /* 0x0000e000ff027b82 */ /* 0x000e220000000a00 */
[----:B------:R-:W1:Y:S01]  /*0070*/  LDCU.64 UR6, c[0x0][0x3a0] ;  /* 0x00007400ff0677ac */ /* 0x000e620008000a00 */
[----:B0-----:R-:W2:Y:S06]  /*0080*/  LDG.E R0, desc[UR4][R2.64] ;  /* 0x0000000402007981 */ /* 0x001eac000c1e1900 */
[----:B------:R-:W0:Y:S01]  /*0090*/  LDC.64 R6, c[0x0][0x388] ;  /* 0x0000e200ff067b82 */ /* 0x000e220000000a00 */
[----:B--2---:R-:W-:-:S04]  /*00a0*/  FMUL.FTZ R0, R0, 1 ;  /* 0x3f80000000007820 */ /* 0x004fc80000410000 */
[----:B------:R-:W1:Y:S02]  /*00b0*/  F2F.F64.F32 R4, R0 ;  /* 0x0000000000047310 */ /* 0x000e640000201800 */
[----:B-1----:R-:W-:Y:S01]  /*00c0*/  DMUL R4, R4, UR6 ;  /* 0x0000000604047c28 */ /* 0x002fe20008000000 */
[----:B------:R-:W-:Y:S01]  /*00d0*/  UMOV UR6, 0xf0000000 ;  /* 0xf000000000067882 */ /* 0x000fe20000000000 */
[----:B------:R-:W-:-:S04]  /*00e0*/  UMOV UR7, 0x380fffff ;  /* 0x380fffff00077882 */ /* 0x000fc80000000000 */
[----:B------:R-:W1:Y:S02]  /*00f0*/  F2F.F32.F64 R9, R4 ;  /* 0x0000000400097310 */ /* 0x000e640000301000 */
[----:B------:R-:W-:-:S14]  /*0100*/  DSETP.GEU.AND P0, PT, |R4|, UR6, PT ;  /* 0x0000000604007e2a */ /* 0x000fdc000bf0e200 */
[----:B-1----:R-:W-:-:S05]  /*0110*/  @!P0 FMUL R9, R9, 1.175494350822287508e-38 ;  /* 0x0080000009098820 */ /* 0x002fca0000400000 */
[----:B------:R-:W-:Y:S04]  /*0120*/  STG.E desc[UR4][R2.64], R9 ;  /* 0x0000000902007986 */ /* 0x000fe8000c101904 */
[----:B0-----:R-:W-:Y:S01]  /*0130*/  STG.E desc[UR4][R6.64], RZ ;  /* 0x000000ff06007986 */ /* 0x001fe2000c101904 */
[----:B------:R-:W-:Y:S05]  /*0140*/  EXIT ;  /* 0x000000000000794d */ /* 0x000fea0003800000 */
.L_x_1954:
[----:B------:R-:W0:Y:S01]  /*0150*/  LDC.64 R4, c[0x0][0x388] ;  /* 0x0000e200ff047b82 */ /* 0x000e220000000a00 */
[----:B------:R-:W1:Y:S01]  /*0160*/  LDCU UR6, c[0x0][0x3a8] ;  /* 0x00007500ff0677ac */ /* 0x000e620008000800 */
[----:B0-----:R-:W2:Y:S02]  /*0170*/  LDG.E R3, desc[UR4][R4.64] ;  /* 0x0000000404037981 */ /* 0x001ea4000c1e1900 */
[----:B--2---:R-:W-:-:S04]  /*0180*/  IADD3 R3, PT, PT, R3, 0x1, RZ ;  /* 0x0000000103037810 */ /* 0x004fc80007ffe0ff */
[----:B-1----:R-:W-:-:S13]  /*0190*/  ISETP.NE.AND P0, PT, R3, UR6, PT ;  /* 0x0000000603007c0c */ /* 0x002fda000bf05270 */
[----:B------:R-:W-:Y:S05]  /*01a0*/  @P0 BRA `(.L_x_1955) ;  /* 0x00000000003c0947 */ /* 0x000fea0003800000 */
[----:B------:R-:W0:Y:S01]  /*01b0*/  LDC.64 R6, c[0x0][0x380] ;  /* 0x0000e000ff067b82 */ /* 0x000e220000000a00 */
[----:B------:R-:W1:Y:S01]  /*01c0*/  LDCU.64 UR6, c[0x0][0x398] ;  /* 0x00007300ff0677ac */ /* 0x000e620008000a00 */
[----:B0-----:R-:W2:Y:S02]  /*01d0*/  LDG.E R0, desc[UR4][R6.64] ;  /* 0x0000000406007981 */ /* 0x001ea4000c1e1900 */
[----:B--2---:R-:W-:-:S04]  /*01e0*/  FMUL.FTZ R0, R0, 1 ;  /* 0x3f80000000007820 */ /* 0x004fc80000410000 */
[----:B------:R-:W1:Y:S02]  /*01f0*/  F2F.F64.F32 R2, R0 ;  /* 0x0000000000027310 */ /* 0x000e640000201800 */
[----:B-1----:R-:W-:Y:S01]  /*0200*/  DMUL R2, R2, UR6 ;  /* 0x0000000602027c28 */ /* 0x002fe20008000000 */
[----:B------:R-:W-:Y:S01]  /*0210*/  UMOV UR6, 0xf0000000 ;  /* 0xf000000000067882 */ /* 0x000fe20000000000 */
[----:B------:R-:W-:-:S04]  /*0220*/  UMOV UR7, 0x380fffff ;  /* 0x380fffff00077882 */ /* 0x000fc80000000000 */
[----:B------:R-:W0:Y:S02]  /*0230*/  F2F.F32.F64 R9, R2 ;  /* 0x0000000200097310 */ /* 0x000e240000301000 */
[----:B------:R-:W-:-:S14]  /*0240*/  DSETP.GEU.AND P0, PT, |R2|, UR6, PT ;  /* 0x0000000602007e2a */ /* 0x000fdc000bf0e200 */
[----:B0-----:R-:W-:-:S05]  /*0250*/  @!P0 FMUL R9, R9, 1.175494350822287508e-38 ;  /* 0x0080000009098820 */ /* 0x001fca0000400000 */
[----:B------:R-:W-:-:S13]  /*0260*/  FSETP.NE.FTZ.AND P0, PT, |R9|, +INF , PT ;  /* 0x7f8000000900780b */ /* 0x000fda0003f15200 */
[----:B------:R-:W-:Y:S04]  /*0270*/  @P0 STG.E desc[UR4][R6.64], R9 ;  /* 0x0000000906000986 */ /* 0x000fe8000c101904 */
[----:B------:R-:W-:Y:S01]  /*0280*/  STG.E desc[UR4][R4.64], RZ ;  /* 0x000000ff04007986 */ /* 0x000fe2000c101904 */
[----:B------:R-:W-:Y:S05]  /*0290*/  EXIT ;  /* 0x000000000000794d */ /* 0x000fea0003800000 */
.L_x_1955:
[----:B------:R-:W-:Y:S01]  /*02a0*/  STG.E desc[UR4][R4.64], R3 ;  /* 0x0000000304007986 */ /* 0x000fe2000c101904 */
[----:B------:R-:W-:Y:S05]  /*02b0*/  EXIT ;  /* 0x000000000000794d */ /* 0x000fea0003800000 */
.L_x_1956:
        /* <DEDUP_REMOVED lines=12> */
.L_x_1981:


//--------------------- .nv.global.init           --------------------------
	.section	.nv.global.init,"aw",@progbits
.nv.global.init:
	.type		$str$6,@object
	.size		$str$6,(__unnamed_3 - $str$6)
$str$6:
        /*0000*/ 	.byte	0x66, 0x61, 0x6c, 0x73, 0x65, 0x00
	.type		__unnamed_3,@object
	.size		__unnamed_3,(__unnamed_1 - __unnamed_3)
__unnamed_3:
        /*0006*/ 	.byte	0x66, 0x65, 0x74, 0x63, 0x68, 0x5f, 0x61, 0x6e, 0x64, 0x5f, 0x63, 0x61, 0x73, 0x74, 0x00
	.type		__unnamed_1,@object
	.size		__unnamed_1,(__unnamed_5 - __unnamed_1)
__unnamed_1:
        /*0015*/ 	.byte	0x66, 0x65, 0x74, 0x63, 0x68, 0x5f, 0x61, 0x6e, 0x64, 0x5f, 0x63, 0x61, 0x73, 0x74, 0x00
	.type		__unnamed_5,@object
	.size		__unnamed_5,(__unnamed_4 - __unnamed_5)
__unnamed_5:
        /*0024*/ 	.byte	0x66, 0x65, 0x74, 0x63, 0x68, 0x5f, 0x61, 0x6e, 0x64, 0x5f, 0x63, 0x61, 0x73, 0x74, 0x00
	.type		__unnamed_4,@object
	.size		__unnamed_4,(__unnamed_2 - __unnamed_4)
__unnamed_4:
        /*0033*/ 	.byte	0x63, 0x61, 0x73, 0x74, 0x5f, 0x61, 0x6e, 0x64, 0x5f, 0x73, 0x74, 0x6f, 0x72, 0x65, 0x00
	.type		__unnamed_2,@object
	.size		__unnamed_2,(__unnamed_6 - __unnamed_2)
__unnamed_2:
        /*0042*/ 	.byte	0x63, 0x61, 0x73, 0x74, 0x5f, 0x61, 0x6e, 0x64, 0x5f, 0x73, 0x74, 0x6f, 0x72, 0x65, 0x00
	.type		__unnamed_6,@object
	.size		__unnamed_6,($str$7 - __unnamed_6)
__unnamed_6:
        /*0051*/ 	.byte	0x63, 0x61, 0x73, 0x74, 0x5f, 0x61, 0x6e, 0x64, 0x5f, 0x73, 0x74, 0x6f, 0x72, 0x65, 0x00
	.type		$str$7,@object
	.size		$str$7,(.L_35 - $str$7)
$str$7:
        /*0060*/ 	.byte	0x2f, 0x72, 0x6f, 0x6f, 0x74, 0x2f, 0x2e, 0x70, 0x79, 0x65, 0x6e, 0x76, 0x2f, 0x76, 0x65, 0x72
        /*0070*/ 	.byte	0x73, 0x69, 0x6f, 0x6e, 0x73, 0x2f, 0x33, 0x2e, 0x31, 0x33, 0x2e, 0x31, 0x32, 0x2f, 0x6c, 0x69
        /*0080*/ 	.byte	0x62, 0x2f, 0x70, 0x79, 0x74, 0x68, 0x6f, 0x6e, 0x33, 0x2e, 0x31, 0x33, 0x2f, 0x73, 0x69, 0x74
        /*0090*/ 	.byte	0x65, 0x2d, 0x70, 0x61, 0x63, 0x6b, 0x61, 0x67, 0x65, 0x73, 0x2f, 0x74, 0x6f, 0x72, 0x63, 0x68
        /*00a0*/ 	.byte	0x2f, 0x69, 0x6e, 0x63, 0x6c, 0x75, 0x64, 0x65, 0x2f, 0x63, 0x31, 0x30, 0x2f, 0x63, 0x6f, 0x72
        /*00b0*/ 	.byte	0x65, 0x2f, 0x44, 0x79, 0x6e, 0x61, 0x6d, 0x69, 0x63, 0x43, 0x61, 0x73, 0x74, 0x2e, 0x68, 0x00
.L_35:


//--------------------- .nv.shared.reserved.0     --------------------------
	.section	.nv.shared.reserved.0,"aw",@nobits
	.weak		__nv_reservedSMEM_offset_0_alias
	.size		__nv_reservedSMEM_offset_0_alias, 0, 64
	.other		__nv_reservedSMEM_offset_0_alias,@"STO_CUDA_RESERVED_SHARED STV_DEFAULT"
__nv_reservedSMEM_offset_0_alias:
	.zero		0
	.zero		64


//--------------------- .nv.global                --------------------------
	.section	.nv.global,"aw",@nobits
.nv.global:
	.type		_ZN44_INTERNAL_5fd40885_13_AmpKernels_cu_3810c2734cuda3std3__48in_placeE,@object
	.size		_ZN44_INTERNAL_5fd40885_13_AmpKernels_cu_3810c2734cuda3std3__48in_placeE,(_ZN44_INTERNAL_5fd40885_13_AmpKernels_cu_3810c2734cuda3std6ranges3__45__cpo8distanceE - _ZN44_INTERNAL_5fd40885_13_AmpKernels_cu_3810c2734cuda3std3__48in_placeE)
_ZN44_INTERNAL_5fd40885_13_AmpKernels_cu_3810c2734cuda3std3__48in_placeE:
	.zero		1
	.type		_ZN44_INTERNAL_5fd40885_13_AmpKernels_cu_3810c2734cuda3std6ranges3__45__cpo8distanceE,@object
	.size		_ZN44_INTERNAL_5fd40885_13_AmpKernels_cu_3810c2734cuda3std6ranges3__45__cpo8distanceE,(_ZN44_INTERNAL_5fd40885_13_AmpKernels_cu_3810c2734cuda3std3__45__cpo6cbeginE - _ZN44_INTERNAL_5fd40885_13_AmpKernels_cu_3810c2734cuda3std6ranges3__45__cpo8distanceE)
_ZN44_INTERNAL_5fd40885_13_AmpKernels_cu_3810c2734cuda3std6ranges3__45__cpo8distanceE:
	.zero		1
	.type		_ZN44_INTERNAL_5fd40885_13_AmpKernels_cu_3810c2734cuda3std3__45__cpo6cbeginE,@object
	.size		_ZN44_INTERNAL_5fd40885_13_AmpKernels_cu_3810c2734cuda3std3__45__cpo6cbeginE,(_ZN44_INTERNAL_5fd40885_13_AmpKernels_cu_3810c2734cuda3std6ranges3__45__cpo7advanceE - _ZN44_INTERNAL_5fd40885_13_AmpKernels_cu_3810c2734cuda3std3__45__cpo6cbeginE)
_ZN44_INTERNAL_5fd40885_13_AmpKernels_cu_3810c2734cuda3std3__45__cpo6cbeginE:
	.zero		1
	.type		_ZN44_INTERNAL_5fd40885_13_AmpKernels_cu_3810c2734cuda3std6ranges3__45__cpo7advanceE,@object
	.size		_ZN44_INTERNAL_5fd40885_13_AmpKernels_cu_3810c2734cuda3std6ranges3__45__cpo7advanceE,(_ZN44_INTERNAL_5fd40885_13_AmpKernels_cu_3810c2734cuda3std3__45__cpo7crbeginE - _ZN44_INTERNAL_5fd40885_13_AmpKernels_cu_3810c2734cuda3std6ranges3__45__cpo7advanceE)
_ZN44_INTERNAL_5fd40885_13_AmpKernels_cu_3810c2734cuda3std6ranges3__45__cpo7advanceE:
	.zero		1
	.type		_ZN44_INTERNAL_5fd40885_13_AmpKernels_cu_3810c2734cuda3std3__45__cpo7crbeginE,@object
	.size		_ZN44_INTERNAL_5fd40885_13_AmpKernels_cu_3810c2734cuda3std3__45__cpo7crbeginE,(_ZN44_INTERNAL_5fd40885_13_AmpKernels_cu_3810c2734cuda3std6ranges3__45__cpo4dataE - _ZN44_INTERNAL_5fd40885_13_AmpKernels_cu_3810c2734cuda3std3__45__cpo7crbeginE)
_ZN44_INTERNAL_5fd40885_13_AmpKernels_cu_3810c2734cuda3std3__45__cpo7crbeginE:
	.zero		1
	.type		_ZN44_INTERNAL_5fd40885_13_AmpKernels_cu_3810c2734cuda3std6ranges3__45__cpo4dataE,@object
	.size		_ZN44_INTERNAL_5fd40885_13_AmpKernels_cu_3810c2734cuda3std6ranges3__45__cpo4dataE,(_ZN44_INTERNAL_5fd40885_13_AmpKernels_cu_3810c2734cuda3std6ranges3__45__cpo5beginE - _ZN44_INTERNAL_5fd40885_13_AmpKernels_cu_3810c2734cuda3std6ranges3__45__cpo4dataE)
_ZN44_INTERNAL_5fd40885_13_AmpKernels_cu_3810c2734cuda3std6ranges3__45__cpo4dataE:
	.zero		1
	.type		_ZN44_INTERNAL_5fd40885_13_AmpKernels_cu_3810c2734cuda3std6ranges3__45__cpo5beginE,@object
	.size		_ZN44_INTERNAL_5fd40885_13_AmpKernels_cu_3810c2734cuda3std6ranges3__45__cpo5beginE,(_ZN44_INTERNAL_5fd40885_13_AmpKernels_cu_3810c2734cuda3std3__446_GLOBAL__N__5fd40885_13_AmpKernels_cu_3810c2736ignoreE - _ZN44_INTERNAL_5fd40885_13_AmpKernels_cu_3810c2734cuda3std6ranges3__45__cpo5beginE)
_ZN44_INTERNAL_5fd40885_13_AmpKernels_cu_3810c2734cuda3std6ranges3__45__cpo5beginE:
	.zero		1
	.type		_ZN44_INTERNAL_5fd40885_13_AmpKernels_cu_3810c2734cuda3std3__446_GLOBAL__N__5fd40885_13_AmpKernels_cu_3810c2736ignoreE,@object
	.size		_ZN44_INTERNAL_5fd40885_13_AmpKernels_cu_3810c2734cuda3std3__446_GLOBAL__N__5fd40885_13_AmpKernels_cu_3810c2736ignoreE,(_ZN44_INTERNAL_5fd40885_13_AmpKernels_cu_3810c2734cuda3std6ranges3__45__cpo4sizeE - _ZN44_INTERNAL_5fd40885_13_AmpKernels_cu_3810c2734cuda3std3__446_GLOBAL__N__5fd40885_13_AmpKernels_cu_3810c2736ignoreE)
_ZN44_INTERNAL_5fd40885_13_AmpKernels_cu_3810c2734cuda3std3__446_GLOBAL__N__5fd40885_13_AmpKernels_cu_3810c2736ignoreE:
	.zero		1
	.type		_ZN44_INTERNAL_5fd40885_13_AmpKernels_cu_3810c2734cuda3std6ranges3__45__cpo4sizeE,@object
	.size		_ZN44_INTERNAL_5fd40885_13_AmpKernels_cu_3810c2734cuda3std6ranges3__45__cpo4sizeE,(_ZN44_INTERNAL_5fd40885_13_AmpKernels_cu_3810c2734cuda3std3__45__cpo5beginE - _ZN44_INTERNAL_5fd40885_13_AmpKernels_cu_3810c2734cuda3std6ranges3__45__cpo4sizeE)
_ZN44_INTERNAL_5fd40885_13_AmpKernels_cu_3810c2734cuda3std6ranges3__45__cpo4sizeE:
	.zero		1
	.type		_ZN44_INTERNAL_5fd40885_13_AmpKernels_cu_3810c2734cuda3std3__45__cpo5beginE,@object
	.size		_ZN44_INTERNAL_5fd40885_13_AmpKernels_cu_3810c2734cuda3std3__45__cpo5beginE,(_ZN44_INTERNAL_5fd40885_13_AmpKernels_cu_3810c2734cuda3std6ranges3__45__cpo6cbeginE - _ZN44_INTERNAL_5fd40885_13_AmpKernels_cu_3810c2734cuda3std3__45__cpo5beginE)
_ZN44_INTERNAL_5fd40885_13_AmpKernels_cu_3810c2734cuda3std3__45__cpo5beginE:
	.zero		1
	.type		_ZN44_INTERNAL_5fd40885_13_AmpKernels_cu_3810c2734cuda3std6ranges3__45__cpo6cbeginE,@object
	.size		_ZN44_INTERNAL_5fd40885_13_AmpKernels_cu_3810c2734cuda3std6ranges3__45__cpo6cbeginE,(_ZN44_INTERNAL_5fd40885_13_AmpKernels_cu_3810c2734cuda3std3__45__cpo6rbeginE - _ZN44_INTERNAL_5fd40885_13_AmpKernels_cu_3810c2734cuda3std6ranges3__45__cpo6cbeginE)
_ZN44_INTERNAL_5fd40885_13_AmpKernels_cu_3810c2734cuda3std6ranges3__45__cpo6cbeginE:
	.zero		1
	.type		_ZN44_INTERNAL_5fd40885_13_AmpKernels_cu_3810c2734cuda3std3__45__cpo6rbeginE,@object
	.size		_ZN44_INTERNAL_5fd40885_13_AmpKernels_cu_3810c2734cuda3std3__45__cpo6rbeginE,(_ZN44_INTERNAL_5fd40885_13_AmpKernels_cu_3810c2734cuda3std6ranges3__45__cpo4nextE - _ZN44_INTERNAL_5fd40885_13_AmpKernels_cu_3810c2734cuda3std3__45__cpo6rbeginE)
_ZN44_INTERNAL_5fd40885_13_AmpKernels_cu_3810c2734cuda3std3__45__cpo6rbeginE:
	.zero		1
	.type		_ZN44_INTERNAL_5fd40885_13_AmpKernels_cu_3810c2734cuda3std6ranges3__45__cpo4nextE,@object
	.size		_ZN44_INTERNAL_5fd40885_13_AmpKernels_cu_3810c2734cuda3std6ranges3__45__cpo4nextE,(_ZN44_INTERNAL_5fd40885_13_AmpKernels_cu_3810c2734cuda3std6ranges3__45__cpo4swapE - _ZN44_INTERNAL_5fd40885_13_AmpKernels_cu_3810c2734cuda3std6ranges3__45__cpo4nextE)
_ZN44_INTERNAL_5fd40885_13_AmpKernels_cu_3810c2734cuda3std6ranges3__45__cpo4nextE:
	.zero		1
	.type		_ZN44_INTERNAL_5fd40885_13_AmpKernels_cu_3810c2734cuda3std6ranges3__45__cpo4swapE,@object
	.size		_ZN44_INTERNAL_5fd40885_13_AmpKernels_cu_3810c2734cuda3std6ranges3__45__cpo4swapE,(_ZN44_INTERNAL_5fd40885_13_AmpKernels_cu_3810c2734cuda3std3__420unreachable_sentinelE - _ZN44_INTERNAL_5fd40885_13_AmpKernels_cu_3810c2734cuda3std6ranges3__45__cpo4swapE)
_ZN44_INTERNAL_5fd40885_13_AmpKernels_cu_3810c2734cuda3std6ranges3__45__cpo4swapE:
	.zero		1
	.type		_ZN44_INTERNAL_5fd40885_13_AmpKernels_cu_3810c2734cuda3std3__420unreachable_sentinelE,@object
	.size		_ZN44_INTERNAL_5fd40885_13_AmpKernels_cu_3810c2734cuda3std3__420unreachable_sentinelE,(_ZN44_INTERNAL_5fd40885_13_AmpKernels_cu_3810c2736thrust24THRUST_300001_SM_1000_NS6system6detail10sequential3seqE - _ZN44_INTERNAL_5fd40885_13_AmpKernels_cu_3810c2734cuda3std3__420unreachable_sentinelE)
_ZN44_INTERNAL_5fd40885_13_AmpKernels_cu_3810c2734cuda3std3__420unreachable_sentinelE:
	.zero		1
	.type		_ZN44_INTERNAL_5fd40885_13_AmpKernels_cu_3810c2736thrust24THRUST_300001_SM_1000_NS6system6detail10sequential3seqE,@object
	.size		_ZN44_INTERNAL_5fd40885_13_AmpKernels_cu_3810c2736thrust24THRUST_300001_SM_1000_NS6system6detail10sequential3seqE,(_ZN44_INTERNAL_5fd40885_13_AmpKernels_cu_3810c2734cuda3std3__45__cpo4cendE - _ZN44_INTERNAL_5fd40885_13_AmpKernels_cu_3810c2736thrust24THRUST_300001_SM_1000_NS6system6detail10sequential3seqE)
_ZN44_INTERNAL_5fd40885_13_AmpKernels_cu_3810c2736thrust24THRUST_300001_SM_1000_NS6system6detail10sequential3seqE:
	.zero		1
	.type		_ZN44_INTERNAL_5fd40885_13_AmpKernels_cu_3810c2734cuda3std3__45__cpo4cendE,@object
	.size		_ZN44_INTERNAL_5fd40885_13_AmpKernels_cu_3810c2734cuda3std3__45__cpo4cendE,(_ZN44_INTERNAL_5fd40885_13_AmpKernels_cu_3810c2734cuda3std6ranges3__45__cpo9iter_swapE - _ZN44_INTERNAL_5fd40885_13_AmpKernels_cu_3810c2734cuda3std3__45__cpo4cendE)
_ZN44_INTERNAL_5fd40885_13_AmpKernels_cu_3810c2734cuda3std3__45__cpo4cendE:
	.zero		1
	.type		_ZN44_INTERNAL_5fd40885_13_AmpKernels_cu_3810c2734cuda3std6ranges3__45__cpo9iter_swapE,@object
	.size		_ZN44_INTERNAL_5fd40885_13_AmpKernels_cu_3810c2734cuda3std6ranges3__45__cpo9iter_swapE,(_ZN44_INTERNAL_5fd40885_13_AmpKernels_cu_3810c2734cuda3std3__45__cpo5crendE - _ZN44_INTERNAL_5fd40885_13_AmpKernels_cu_3810c2734cuda3std6ranges3__45__cpo9iter_swapE)
_ZN44_INTERNAL_5fd40885_13_AmpKernels_cu_3810c2734cuda3std6ranges3__45__cpo9iter_swapE:
	.zero		1
	.type		_ZN44_INTERNAL_5fd40885_13_AmpKernels_cu_3810c2734cuda3std3__45__cpo5crendE,@object
	.size		_ZN44_INTERNAL_5fd40885_13_AmpKernels_cu_3810c2734cuda3std3__45__cpo5crendE,(_ZN44_INTERNAL_5fd40885_13_AmpKernels_cu_3810c2734cuda3std6ranges3__45__cpo5cdataE - _ZN44_INTERNAL_5fd40885_13_AmpKernels_cu_3810c2734cuda3std3__45__cpo5crendE)
_ZN44_INTERNAL_5fd40885_13_AmpKernels_cu_3810c2734cuda3std3__45__cpo5crendE:
	.zero		1
	.type		_ZN44_INTERNAL_5fd40885_13_AmpKernels_cu_3810c2734cuda3std6ranges3__45__cpo5cdataE,@object
	.size		_ZN44_INTERNAL_5fd40885_13_AmpKernels_cu_3810c2734cuda3std6ranges3__45__cpo5cdataE,(_ZN44_INTERNAL_5fd40885_13_AmpKernels_cu_3810c2734cuda3std6ranges3__45__cpo3endE - _ZN44_INTERNAL_5fd40885_13_AmpKernels_cu_3810c2734cuda3std6ranges3__45__cpo5cdataE)
_ZN44_INTERNAL_5fd40885_13_AmpKernels_cu_3810c2734cuda3std6ranges3__45__cpo5cdataE:
	.zero		1
	.type		_ZN44_INTERNAL_5fd40885_13_AmpKernels_cu_3810c2734cuda3std6ranges3__45__cpo3endE,@object
	.size		_ZN44_INTERNAL_5fd40885_13_AmpKernels_cu_3810c2734cuda3std6ranges3__45__cpo3endE,(_ZN44_INTERNAL_5fd40885_13_AmpKernels_cu_3810c2734cuda3std3__419piecewise_constructE - _ZN44_INTERNAL_5fd40885_13_AmpKernels_cu_3810c2734cuda3std6ranges3__45__cpo3endE)
_ZN44_INTERNAL_5fd40885_13_AmpKernels_cu_3810c2734cuda3std6ranges3__45__cpo3endE:
	.zero		1
	.type		_ZN44_INTERNAL_5fd40885_13_AmpKernels_cu_3810c2734cuda3std3__419piecewise_constructE,@object
	.size		_ZN44_INTERNAL_5fd40885_13_AmpKernels_cu_3810c2734cuda3std3__419piecewise_constructE,(_ZN44_INTERNAL_5fd40885_13_AmpKernels_cu_3810c2734cuda3std6ranges3__45__cpo5ssizeE - _ZN44_INTERNAL_5fd40885_13_AmpKernels_cu_3810c2734cuda3std3__419piecewise_constructE)
_ZN44_INTERNAL_5fd40885_13_AmpKernels_cu_3810c2734cuda3std3__419piecewise_constructE:
	.zero		1
	.type		_ZN44_INTERNAL_5fd40885_13_AmpKernels_cu_3810c2734cuda3std6ranges3__45__cpo5ssizeE,@object
	.size		_ZN44_INTERNAL_5fd40885_13_AmpKernels_cu_3810c2734cuda3std6ranges3__45__cpo5ssizeE,(_ZN44_INTERNAL_5fd40885_13_AmpKernels_cu_3810c2734cuda3std3__45__cpo3endE - _ZN44_INTERNAL_5fd40885_13_AmpKernels_cu_3810c2734cuda3std6ranges3__45__cpo5ssizeE)
_ZN44_INTERNAL_5fd40885_13_AmpKernels_cu_3810c2734cuda3std6ranges3__45__cpo5ssizeE:
	.zero		1
	.type		_ZN44_INTERNAL_5fd40885_13_AmpKernels_cu_3810c2734cuda3std3__45__cpo3endE,@object
	.size		_ZN44_INTERNAL_5fd40885_13_AmpKernels_cu_3810c2734cuda3std3__45__cpo3endE,(_ZN44_INTERNAL_5fd40885_13_AmpKernels_cu_3810c2734cuda3std6ranges3__45__cpo4cendE - _ZN44_INTERNAL_5fd40885_13_AmpKernels_cu_3810c2734cuda3std3__45__cpo3endE)
_ZN44_INTERNAL_5fd40885_13_AmpKernels_cu_3810c2734cuda3std3__45__cpo3endE:
	.zero		1
	.type		_ZN44_INTERNAL_5fd40885_13_AmpKernels_cu_3810c2734cuda3std6ranges3__45__cpo4cendE,@object
	.size		_ZN44_INTERNAL_5fd40885_13_AmpKernels_cu_3810c2734cuda3std6ranges3__45__cpo4cendE,(_ZN44_INTERNAL_5fd40885_13_AmpKernels_cu_3810c2734cuda3std3__45__cpo4rendE - _ZN44_INTERNAL_5fd40885_13_AmpKernels_cu_3810c2734cuda3std6ranges3__45__cpo4cendE)
_ZN44_INTERNAL_5fd40885_13_AmpKernels_cu_3810c2734cuda3std6ranges3__45__cpo4cendE:
	.zero		1
	.type		_ZN44_INTERNAL_5fd40885_13_AmpKernels_cu_3810c2734cuda3std3__45__cpo4rendE,@object
	.size		_ZN44_INTERNAL_5fd40885_13_AmpKernels_cu_3810c2734cuda3std3__45__cpo4rendE,(_ZN44_INTERNAL_5fd40885_13_AmpKernels_cu_3810c2734cuda3std6ranges3__45__cpo4prevE - _ZN44_INTERNAL_5fd40885_13_AmpKernels_cu_3810c2734cuda3std3__45__cpo4rendE)
_ZN44_INTERNAL_5fd40885_13_AmpKernels_cu_3810c2734cuda3std3__45__cpo4rendE:
	.zero		1
	.type		_ZN44_INTERNAL_5fd40885_13_AmpKernels_cu_3810c2734cuda3std6ranges3__45__cpo4prevE,@object
	.size		_ZN44_INTERNAL_5fd40885_13_AmpKernels_cu_3810c2734cuda3std6ranges3__45__cpo4prevE,(_ZN44_INTERNAL_5fd40885_13_AmpKernels_cu_3810c2734cuda3std6ranges3__45__cpo9iter_moveE - _ZN44_INTERNAL_5fd40885_13_AmpKernels_cu_3810c2734cuda3std6ranges3__45__cpo4prevE)
_ZN44_INTERNAL_5fd40885_13_AmpKernels_cu_3810c2734cuda3std6ranges3__45__cpo4prevE:
	.zero		1
	.type		_ZN44_INTERNAL_5fd40885_13_AmpKernels_cu_3810c2734cuda3std6ranges3__45__cpo9iter_moveE,@object
	.size		_ZN44_INTERNAL_5fd40885_13_AmpKernels_cu_3810c2734cuda3std6ranges3__45__cpo9iter_moveE,(.L_19 - _ZN44_INTERNAL_5fd40885_13_AmpKernels_cu_3810c2734cuda3std6ranges3__45__cpo9iter_moveE)
_ZN44_INTERNAL_5fd40885_13_AmpKernels_cu_3810c2734cuda3std6ranges3__45__cpo9iter_moveE:
	.zero		1
.L_19:


//--------------------- .nv.constant0._ZN2at6native46_GLOBAL__N__5fd40885_13_AmpKernels_cu_3810c27325multi_tensor_apply_kernelINS1_18TensorListMetadataILi1EEENS1_14UnaryOpFunctorIN3c104HalfELi1ELi1ELi0EEEJZZZNS0_47_amp_foreach_non_finite_check_and_unscale_cuda_ENS6_8ArrayRefINS_6TensorEEERSA_RKSA_ENKUlvE_clEvENKUlvE1_clEvEUlfE_EEEvT_T0_DpT1_ --------------------------
	.section	.nv.constant0._ZN2at6native46_GLOBAL__N__5fd40885_13_AmpKernels_cu_3810c27325multi_tensor_apply_kernelINS1_18TensorListMetadataILi1EEENS1_14UnaryOpFunctorIN3c104HalfELi1ELi1ELi0EEEJZZZNS0_47_amp_foreach_non_finite_check_and_unscale_cuda_ENS6_8ArrayRefINS_6TensorEEERSA_RKSA_ENKUlvE_clEvENKUlvE1_clEvEUlfE_EEEvT_T0_DpT1_,"a",@progbits
	.sectionflags	@""
	.align	4
.nv.constant0._ZN2at6native46_GLOBAL__N__5fd40885_13_AmpKernels_cu_3810c27325multi_tensor_apply_kernelINS1_18TensorListMetadataILi1EEENS1_14UnaryOpFunctorIN3c104HalfELi1ELi1ELi0EEEJZZZNS0_47_amp_foreach_non_finite_check_and_unscale_cuda_ENS6_8ArrayRefINS_6TensorEEERSA_RKSA_ENKUlvE_clEvENKUlvE1_clEvEUlfE_EEEvT_T0_DpT1_:
	.zero		4296


//--------------------- .nv.constant0._ZN2at6native46_GLOBAL__N__5fd40885_13_AmpKernels_cu_3810c27325multi_tensor_apply_kernelINS1_18TensorListMetadataILi1EEENS1_14UnaryOpFunctorIfLi1ELi1ELi0EEEJZZZNS0_47_amp_foreach_non_finite_check_and_unscale_cuda_EN3c108ArrayRefINS_6TensorEEERS9_RKS9_ENKUlvE_clEvENKUlvE0_clEvEUlfE_EEEvT_T0_DpT1_ --------------------------
	.section	.nv.constant0._ZN2at6native46_GLOBAL__N__5fd40885_13_AmpKernels_cu_3810c27325multi_tensor_apply_kernelINS1_18TensorListMetadataILi1EEENS1_14UnaryOpFunctorIfLi1ELi1ELi0EEEJZZZNS0_47_amp_foreach_non_finite_check_and_unscale_cuda_EN3c108ArrayRefINS_6TensorEEERS9_RKS9_ENKUlvE_clEvENKUlvE0_clEvEUlfE_EEEvT_T0_DpT1_,"a",@progbits
	.sectionflags	@""
	.align	4
.nv.constant0._ZN2at6native46_GLOBAL__N__5fd40885_13_AmpKernels_cu_3810c27325multi_tensor_apply_kernelINS1_18TensorListMetadataILi1EEENS1_14UnaryOpFunctorIfLi1ELi1ELi0EEEJZZZNS0_47_amp_foreach_non_finite_check_and_unscale_cuda_EN3c108ArrayRefINS_6TensorEEERS9_RKS9_ENKUlvE_clEvENKUlvE0_clEvEUlfE_EEEvT_T0_DpT1_:
	.zero		4296


//--------------------- .nv.constant0._ZN2at6native46_GLOBAL__N__5fd40885_13_AmpKernels_cu_3810c27325multi_tensor_apply_kernelINS1_18TensorListMetadataILi1EEENS1_14UnaryOpFunctorIdLi1ELi1ELi0EEEJZZZNS0_47_amp_foreach_non_finite_check_and_unscale_cuda_EN3c108ArrayRefINS_6TensorEEERS9_RKS9_ENKUlvE_clEvENKUlvE_clEvEUldE_EEEvT_T0_DpT1_ --------------------------
	.section	.nv.constant0._ZN2at6native46_GLOBAL__N__5fd40885_13_AmpKernels_cu_3810c27325multi_tensor_apply_kernelINS1_18TensorListMetadataILi1EEENS1_14UnaryOpFunctorIdLi1ELi1ELi0EEEJZZZNS0_47_amp_foreach_non_finite_check_and_unscale_cuda_EN3c108ArrayRefINS_6TensorEEERS9_RKS9_ENKUlvE_clEvENKUlvE_clEvEUldE_EEEvT_T0_DpT1_,"a",@progbits
	.sectionflags	@""
	.align	4
.nv.constant0._ZN2at6native46_GLOBAL__N__5fd40885_13_AmpKernels_cu_3810c27325multi_tensor_apply_kernelINS1_18TensorListMetadataILi1EEENS1_14UnaryOpFunctorIdLi1ELi1ELi0EEEJZZZNS0_47_amp_foreach_non_finite_check_and_unscale_cuda_EN3c108ArrayRefINS_6TensorEEERS9_RKS9_ENKUlvE_clEvENKUlvE_clEvEUldE_EEEvT_T0_DpT1_:
	.zero		4296


//--------------------- .nv.constant0._ZN2at6native18elementwise_kernelILi128ELi4EZNS0_15gpu_kernel_implIZZZNS0_46_GLOBAL__N__5fd40885_13_AmpKernels_cu_3810c27339_amp_non_finite_check_and_unscale_cuda_ERNS_6TensorES5_RKS4_ENKUlvE_clEvENKUlvE1_clEvEUlN3c104HalfEE_EEvRNS_18TensorIteratorBaseERKT_EUliE_EEviT1_ --------------------------
	.section	.nv.constant0._ZN2at6native18elementwise_kernelILi128ELi4EZNS0_15gpu_kernel_implIZZZNS0_46_GLOBAL__N__5fd40885_13_AmpKernels_cu_3810c27339_amp_non_finite_check_and_unscale_cuda_ERNS_6TensorES5_RKS4_ENKUlvE_clEvENKUlvE1_clEvEUlN3c104HalfEE_EEvRNS_18TensorIteratorBaseERKT_EUliE_EEviT1_,"a",@progbits
	.sectionflags	@""
	.align	4
.nv.constant0._ZN2at6native18elementwise_kernelILi128ELi4EZNS0_15gpu_kernel_implIZZZNS0_46_GLOBAL__N__5fd40885_13_AmpKernels_cu_3810c27339_amp_non_finite_check_and_unscale_cuda_ERNS_6TensorES5_RKS4_ENKUlvE_clEvENKUlvE1_clEvEUlN3c104HalfEE_EEvRNS_18TensorIteratorBaseERKT_EUliE_EEviT1_:
	.zero		1464


//--------------------- .nv.constant0._ZN2at6native27unrolled_elementwise_kernelIZZZNS0_46_GLOBAL__N__5fd40885_13_AmpKernels_cu_3810c27339_amp_non_finite_check_and_unscale_cuda_ERNS_6TensorES4_RKS3_ENKUlvE_clEvENKUlvE1_clEvEUlN3c104HalfEE_St5arrayIPcLm2EELi4E23TrivialOffsetCalculatorILi1EjESG_NS0_6memory12LoadWithCastILi1EEENSH_13StoreWithCastILi1EEEEEviT_T0_T2_T3_T4_T5_ --------------------------
	.section	.nv.constant0._ZN2at6native27unrolled_elementwise_kernelIZZZNS0_46_GLOBAL__N__5fd40885_13_AmpKernels_cu_3810c27339_amp_non_finite_check_and_unscale_cuda_ERNS_6TensorES4_RKS3_ENKUlvE_clEvENKUlvE1_clEvEUlN3c104HalfEE_St5arrayIPcLm2EELi4E23TrivialOffsetCalculatorILi1EjESG_NS0_6memory12LoadWithCastILi1EEENSH_13StoreWithCastILi1EEEEEviT_T0_T2_T3_T4_T5_,"a",@progbits
	.sectionflags	@""
	.align	4
.nv.constant0._ZN2at6native27unrolled_elementwise_kernelIZZZNS0_46_GLOBAL__N__5fd40885_13_AmpKernels_cu_3810c27339_amp_non_finite_check_and_unscale_cuda_ERNS_6TensorES4_RKS3_ENKUlvE_clEvENKUlvE1_clEvEUlN3c104HalfEE_St5arrayIPcLm2EELi4E23TrivialOffsetCalculatorILi1EjESG_NS0_6memory12LoadWithCastILi1EEENSH_13StoreWithCastILi1EEEEEviT_T0_T2_T3_T4_T5_:
	.zero		964


//--------------------- .nv.constant0._ZN2at6native18elementwise_kernelILi128ELi4EZNS0_22gpu_kernel_impl_nocastIZZZNS0_46_GLOBAL__N__5fd40885_13_AmpKernels_cu_3810c27339_amp_non_finite_check_and_unscale_cuda_ERNS_6TensorES5_RKS4_ENKUlvE_clEvENKUlvE1_clEvEUlN3c104HalfEE_EEvRNS_18TensorIteratorBaseERKT_EUliE_EEviT1_ --------------------------
	.section	.nv.constant0._ZN2at6native18elementwise_kernelILi128ELi4EZNS0_22gpu_kernel_impl_nocastIZZZNS0_46_GLOBAL__N__5fd40885_13_AmpKernels_cu_3810c27339_amp_non_finite_check_and_unscale_cuda_ERNS_6TensorES5_RKS4_ENKUlvE_clEvENKUlvE1_clEvEUlN3c104HalfEE_EEvRNS_18TensorIteratorBaseERKT_EUliE_EEviT1_,"a",@progbits
	.sectionflags	@""
	.align	4
.nv.constant0._ZN2at6native18elementwise_kernelILi128ELi4EZNS0_22gpu_kernel_impl_nocastIZZZNS0_46_GLOBAL__N__5fd40885_13_AmpKernels_cu_3810c27339_amp_non_finite_check_and_unscale_cuda_ERNS_6TensorES5_RKS4_ENKUlvE_clEvENKUlvE1_clEvEUlN3c104HalfEE_EEvRNS_18TensorIteratorBaseERKT_EUliE_EEviT1_:
	.zero		1456


//--------------------- .nv.constant0._ZN2at6native27unrolled_elementwise_kernelIZZZNS0_46_GLOBAL__N__5fd40885_13_AmpKernels_cu_3810c27339_amp_non_finite_check_and_unscale_cuda_ERNS_6TensorES4_RKS3_ENKUlvE_clEvENKUlvE1_clEvEUlN3c104HalfEE_St5arrayIPcLm2EELi4E23TrivialOffsetCalculatorILi1EjESG_NS0_6memory15LoadWithoutCastENSH_16StoreWithoutCastEEEviT_T0_T2_T3_T4_T5_ --------------------------
	.section	.nv.constant0._ZN2at6native27unrolled_elementwise_kernelIZZZNS0_46_GLOBAL__N__5fd40885_13_AmpKernels_cu_3810c27339_amp_non_finite_check_and_unscale_cuda_ERNS_6TensorES4_RKS3_ENKUlvE_clEvENKUlvE1_clEvEUlN3c104HalfEE_St5arrayIPcLm2EELi4E23TrivialOffsetCalculatorILi1EjESG_NS0_6memory15LoadWithoutCastENSH_16StoreWithoutCastEEEviT_T0_T2_T3_T4_T5_,"a",@progbits
	.sectionflags	@""
	.align	4
.nv.constant0._ZN2at6native27unrolled_elementwise_kernelIZZZNS0_46_GLOBAL__N__5fd40885_13_AmpKernels_cu_3810c27339_amp_non_finite_check_and_unscale_cuda_ERNS_6TensorES4_RKS3_ENKUlvE_clEvENKUlvE1_clEvEUlN3c104HalfEE_St5arrayIPcLm2EELi4E23TrivialOffsetCalculatorILi1EjESG_NS0_6memory15LoadWithoutCastENSH_16StoreWithoutCastEEEviT_T0_T2_T3_T4_T5_:
	.zero		948


//--------------------- .nv.constant0._ZN2at6native29vectorized_elementwise_kernelILi2EZZZNS0_46_GLOBAL__N__5fd40885_13_AmpKernels_cu_3810c27339_amp_non_finite_check_and_unscale_cuda_ERNS_6TensorES4_RKS3_ENKUlvE_clEvENKUlvE1_clEvEUlN3c104HalfEE_St5arrayIPcLm2EEEEviT0_T1_ --------------------------
	.section	.nv.constant0._ZN2at6native29vectorized_elementwise_kernelILi2EZZZNS0_46_GLOBAL__N__5fd40885_13_AmpKernels_cu_3810c27339_amp_non_finite_check_and_unscale_cuda_ERNS_6TensorES4_RKS3_ENKUlvE_clEvENKUlvE1_clEvEUlN3c104HalfEE_St5arrayIPcLm2EEEEviT0_T1_,"a",@progbits
	.sectionflags	@""
	.align	4
.nv.constant0._ZN2at6native29vectorized_elementwise_kernelILi2EZZZNS0_46_GLOBAL__N__5fd40885_13_AmpKernels_cu_3810c27339_amp_non_finite_check_and_unscale_cuda_ERNS_6TensorES4_RKS3_ENKUlvE_clEvENKUlvE1_clEvEUlN3c104HalfEE_St5arrayIPcLm2EEEEviT0_T1_:
	.zero		944


//--------------------- .nv.constant0._ZN2at6native29vectorized_elementwise_kernelILi4EZZZNS0_46_GLOBAL__N__5fd40885_13_AmpKernels_cu_3810c27339_amp_non_finite_check_and_unscale_cuda_ERNS_6TensorES4_RKS3_ENKUlvE_clEvENKUlvE1_clEvEUlN3c104HalfEE_St5arrayIPcLm2EEEEviT0_T1_ --------------------------
	.section	.nv.constant0._ZN2at6native29vectorized_elementwise_kernelILi4EZZZNS0_46_GLOBAL__N__5fd40885_13_AmpKernels_cu_3810c27339_amp_non_finite_check_and_unscale_cuda_ERNS_6TensorES4_RKS3_ENKUlvE_clEvENKUlvE1_clEvEUlN3c104HalfEE_St5arrayIPcLm2EEEEviT0_T1_,"a",@progbits
	.sectionflags	@""
	.align	4
.nv.constant0._ZN2at6native29vectorized_elementwise_kernelILi4EZZZNS0_46_GLOBAL__N__5fd40885_13_AmpKernels_cu_3810c27339_amp_non_finite_check_and_unscale_cuda_ERNS_6TensorES4_RKS3_ENKUlvE_clEvENKUlvE1_clEvEUlN3c104HalfEE_St5arrayIPcLm2EEEEviT0_T1_:
	.zero		944


//--------------------- .nv.constant0._ZN2at6native29vectorized_elementwise_kernelILi8EZZZNS0_46_GLOBAL__N__5fd40885_13_AmpKernels_cu_3810c27339_amp_non_finite_check_and_unscale_cuda_ERNS_6TensorES4_RKS3_ENKUlvE_clEvENKUlvE1_clEvEUlN3c104HalfEE_St5arrayIPcLm2EEEEviT0_T1_ --------------------------
	.section	.nv.constant0._ZN2at6native29vectorized_elementwise_kernelILi8EZZZNS0_46_GLOBAL__N__5fd40885_13_AmpKernels_cu_3810c27339_amp_non_finite_check_and_unscale_cuda_ERNS_6TensorES4_RKS3_ENKUlvE_clEvENKUlvE1_clEvEUlN3c104HalfEE_St5arrayIPcLm2EEEEviT0_T1_,"a",@progbits
	.sectionflags	@""
	.align	4
.nv.constant0._ZN2at6native29vectorized_elementwise_kernelILi8EZZZNS0_46_GLOBAL__N__5fd40885_13_AmpKernels_cu_3810c27339_amp_non_finite_check_and_unscale_cuda_ERNS_6TensorES4_RKS3_ENKUlvE_clEvENKUlvE1_clEvEUlN3c104HalfEE_St5arrayIPcLm2EEEEviT0_T1_:
	.zero		944


//--------------------- .nv.constant0._ZN2at6native18elementwise_kernelILi128ELi4EZNS0_15gpu_kernel_implIZZZNS0_46_GLOBAL__N__5fd40885_13_AmpKernels_cu_3810c27339_amp_non_finite_check_and_unscale_cuda_ERNS_6TensorES5_RKS4_ENKUlvE_clEvENKUlvE0_clEvEUlfE_EEvRNS_18TensorIteratorBaseERKT_EUliE_EEviT1_ --------------------------
	.section	.nv.constant0._ZN2at6native18elementwise_kernelILi128ELi4EZNS0_15gpu_kernel_implIZZZNS0_46_GLOBAL__N__5fd40885_13_AmpKernels_cu_3810c27339_amp_non_finite_check_and_unscale_cuda_ERNS_6TensorES5_RKS4_ENKUlvE_clEvENKUlvE0_clEvEUlfE_EEvRNS_18TensorIteratorBaseERKT_EUliE_EEviT1_,"a",@progbits
	.sectionflags	@""
	.align	4
.nv.constant0._ZN2at6native18elementwise_kernelILi128ELi4EZNS0_15gpu_kernel_implIZZZNS0_46_GLOBAL__N__5fd40885_13_AmpKernels_cu_3810c27339_amp_non_finite_check_and_unscale_cuda_ERNS_6TensorES5_RKS4_ENKUlvE_clEvENKUlvE0_clEvEUlfE_EEvRNS_18TensorIteratorBaseERKT_EUliE_EEviT1_:
	.zero		1464


//--------------------- .nv.constant0._ZN2at6native27unrolled_elementwise_kernelIZZZNS0_46_GLOBAL__N__5fd40885_13_AmpKernels_cu_3810c27339_amp_non_finite_check_and_unscale_cuda_ERNS_6TensorES4_RKS3_ENKUlvE_clEvENKUlvE0_clEvEUlfE_St5arrayIPcLm2EELi4E23TrivialOffsetCalculatorILi1EjESE_NS0_6memory12LoadWithCastILi1EEENSF_13StoreWithCastILi1EEEEEviT_T0_T2_T3_T4_T5_ --------------------------
	.section	.nv.constant0._ZN2at6native27unrolled_elementwise_kernelIZZZNS0_46_GLOBAL__N__5fd40885_13_AmpKernels_cu_3810c27339_amp_non_finite_check_and_unscale_cuda_ERNS_6TensorES4_RKS3_ENKUlvE_clEvENKUlvE0_clEvEUlfE_St5arrayIPcLm2EELi4E23TrivialOffsetCalculatorILi1EjESE_NS0_6memory12LoadWithCastILi1EEENSF_13StoreWithCastILi1EEEEEviT_T0_T2_T3_T4_T5_,"a",@progbits
	.sectionflags	@""
	.align	4
.nv.constant0._ZN2at6native27unrolled_elementwise_kernelIZZZNS0_46_GLOBAL__N__5fd40885_13_AmpKernels_cu_3810c27339_amp_non_finite_check_and_unscale_cuda_ERNS_6TensorES4_RKS3_ENKUlvE_clEvENKUlvE0_clEvEUlfE_St5arrayIPcLm2EELi4E23TrivialOffsetCalculatorILi1EjESE_NS0_6memory12LoadWithCastILi1EEENSF_13StoreWithCastILi1EEEEEviT_T0_T2_T3_T4_T5_:
	.zero		964


//--------------------- .nv.constant0._ZN2at6native18elementwise_kernelILi128ELi2EZNS0_22gpu_kernel_impl_nocastIZZZNS0_46_GLOBAL__N__5fd40885_13_AmpKernels_cu_3810c27339_amp_non_finite_check_and_unscale_cuda_ERNS_6TensorES5_RKS4_ENKUlvE_clEvENKUlvE0_clEvEUlfE_EEvRNS_18TensorIteratorBaseERKT_EUliE_EEviT1_ --------------------------
	.section	.nv.constant0._ZN2at6native18elementwise_kernelILi128ELi2EZNS0_22gpu_kernel_impl_nocastIZZZNS0_46_GLOBAL__N__5fd40885_13_AmpKernels_cu_3810c27339_amp_non_finite_check_and_unscale_cuda_ERNS_6TensorES5_RKS4_ENKUlvE_clEvENKUlvE0_clEvEUlfE_EEvRNS_18TensorIteratorBaseERKT_EUliE_EEviT1_,"a",@progbits
	.sectionflags	@""
	.align	4
.nv.constant0._ZN2at6native18elementwise_kernelILi128ELi2EZNS0_22gpu_kernel_impl_nocastIZZZNS0_46_GLOBAL__N__5fd40885_13_AmpKernels_cu_3810c27339_amp_non_finite_check_and_unscale_cuda_ERNS_6TensorES5_RKS4_ENKUlvE_clEvENKUlvE0_clEvEUlfE_EEvRNS_18TensorIteratorBaseERKT_EUliE_EEviT1_:
	.zero		1456


//--------------------- .nv.constant0._ZN2at6native27unrolled_elementwise_kernelIZZZNS0_46_GLOBAL__N__5fd40885_13_AmpKernels_cu_3810c27339_amp_non_finite_check_and_unscale_cuda_ERNS_6TensorES4_RKS3_ENKUlvE_clEvENKUlvE0_clEvEUlfE_St5arrayIPcLm2EELi4E23TrivialOffsetCalculatorILi1EjESE_NS0_6memory15LoadWithoutCastENSF_16StoreWithoutCastEEEviT_T0_T2_T3_T4_T5_ --------------------------
	.section	.nv.constant0._ZN2at6native27unrolled_elementwise_kernelIZZZNS0_46_GLOBAL__N__5fd40885_13_AmpKernels_cu_3810c27339_amp_non_finite_check_and_unscale_cuda_ERNS_6TensorES4_RKS3_ENKUlvE_clEvENKUlvE0_clEvEUlfE_St5arrayIPcLm2EELi4E23TrivialOffsetCalculatorILi1EjESE_NS0_6memory15LoadWithoutCastENSF_16StoreWithoutCastEEEviT_T0_T2_T3_T4_T5_,"a",@progbits
	.sectionflags	@""
	.align	4
.nv.constant0._ZN2at6native27unrolled_elementwise_kernelIZZZNS0_46_GLOBAL__N__5fd40885_13_AmpKernels_cu_3810c27339_amp_non_finite_check_and_unscale_cuda_ERNS_6TensorES4_RKS3_ENKUlvE_clEvENKUlvE0_clEvEUlfE_St5arrayIPcLm2EELi4E23TrivialOffsetCalculatorILi1EjESE_NS0_6memory15LoadWithoutCastENSF_16StoreWithoutCastEEEviT_T0_T2_T3_T4_T5_:
	.zero		948


//--------------------- .nv.constant0._ZN2at6native29vectorized_elementwise_kernelILi2EZZZNS0_46_GLOBAL__N__5fd40885_13_AmpKernels_cu_3810c27339_amp_non_finite_check_and_unscale_cuda_ERNS_6TensorES4_RKS3_ENKUlvE_clEvENKUlvE0_clEvEUlfE_St5arrayIPcLm2EEEEviT0_T1_ --------------------------
	.section	.nv.constant0._ZN2at6native29vectorized_elementwise_kernelILi2EZZZNS0_46_GLOBAL__N__5fd40885_13_AmpKernels_cu_3810c27339_amp_non_finite_check_and_unscale_cuda_ERNS_6TensorES4_RKS3_ENKUlvE_clEvENKUlvE0_clEvEUlfE_St5arrayIPcLm2EEEEviT0_T1_,"a",@progbits
	.sectionflags	@""
	.align	4
.nv.constant0._ZN2at6native29vectorized_elementwise_kernelILi2EZZZNS0_46_GLOBAL__N__5fd40885_13_AmpKernels_cu_3810c27339_amp_non_finite_check_and_unscale_cuda_ERNS_6TensorES4_RKS3_ENKUlvE_clEvENKUlvE0_clEvEUlfE_St5arrayIPcLm2EEEEviT0_T1_:
	.zero		944


//--------------------- .nv.constant0._ZN2at6native29vectorized_elementwise_kernelILi4EZZZNS0_46_GLOBAL__N__5fd40885_13_AmpKernels_cu_3810c27339_amp_non_finite_check_and_unscale_cuda_ERNS_6TensorES4_RKS3_ENKUlvE_clEvENKUlvE0_clEvEUlfE_St5arrayIPcLm2EEEEviT0_T1_ --------------------------
	.section	.nv.constant0._ZN2at6native29vectorized_elementwise_kernelILi4EZZZNS0_46_GLOBAL__N__5fd40885_13_AmpKernels_cu_3810c27339_amp_non_finite_check_and_unscale_cuda_ERNS_6TensorES4_RKS3_ENKUlvE_clEvENKUlvE0_clEvEUlfE_St5arrayIPcLm2EEEEviT0_T1_,"a",@progbits
	.sectionflags	@""
	.align	4
.nv.constant0._ZN2at6native29vectorized_elementwise_kernelILi4EZZZNS0_46_GLOBAL__N__5fd40885_13_AmpKernels_cu_3810c27339_amp_non_finite_check_and_unscale_cuda_ERNS_6TensorES4_RKS3_ENKUlvE_clEvENKUlvE0_clEvEUlfE_St5arrayIPcLm2EEEEviT0_T1_:
	.zero		944


//--------------------- .nv.constant0._ZN2at6native29vectorized_elementwise_kernelILi8EZZZNS0_46_GLOBAL__N__5fd40885_13_AmpKernels_cu_3810c27339_amp_non_finite_check_and_unscale_cuda_ERNS_6TensorES4_RKS3_ENKUlvE_clEvENKUlvE0_clEvEUlfE_St5arrayIPcLm2EEEEviT0_T1_ --------------------------
	.section	.nv.constant0._ZN2at6native29vectorized_elementwise_kernelILi8EZZZNS0_46_GLOBAL__N__5fd40885_13_AmpKernels_cu_3810c27339_amp_non_finite_check_and_unscale_cuda_ERNS_6TensorES4_RKS3_ENKUlvE_clEvENKUlvE0_clEvEUlfE_St5arrayIPcLm2EEEEviT0_T1_,"a",@progbits
	.sectionflags	@""
	.align	4
.nv.constant0._ZN2at6native29vectorized_elementwise_kernelILi8EZZZNS0_46_GLOBAL__N__5fd40885_13_AmpKernels_cu_3810c27339_amp_non_finite_check_and_unscale_cuda_ERNS_6TensorES4_RKS3_ENKUlvE_clEvENKUlvE0_clEvEUlfE_St5arrayIPcLm2EEEEviT0_T1_:
	.zero		944


//--------------------- .nv.constant0._ZN2at6native18elementwise_kernelILi128ELi4EZNS0_15gpu_kernel_implIZZZNS0_46_GLOBAL__N__5fd40885_13_AmpKernels_cu_3810c27339_amp_non_finite_check_and_unscale_cuda_ERNS_6TensorES5_RKS4_ENKUlvE_clEvENKUlvE_clEvEUldE_EEvRNS_18TensorIteratorBaseERKT_EUliE_EEviT1_ --------------------------
	.section	.nv.constant0._ZN2at6native18elementwise_kernelILi128ELi4EZNS0_15gpu_kernel_implIZZZNS0_46_GLOBAL__N__5fd40885_13_AmpKernels_cu_3810c27339_amp_non_finite_check_and_unscale_cuda_ERNS_6TensorES5_RKS4_ENKUlvE_clEvENKUlvE_clEvEUldE_EEvRNS_18TensorIteratorBaseERKT_EUliE_EEviT1_,"a",@progbits
	.sectionflags	@""
	.align	4
.nv.constant0._ZN2at6native18elementwise_kernelILi128ELi4EZNS0_15gpu_kernel_implIZZZNS0_46_GLOBAL__N__5fd40885_13_AmpKernels_cu_3810c27339_amp_non_finite_check_and_unscale_cuda_ERNS_6TensorES5_RKS4_ENKUlvE_clEvENKUlvE_clEvEUldE_EEvRNS_18TensorIteratorBaseERKT_EUliE_EEviT1_:
	.zero		1464


//--------------------- .nv.constant0._ZN2at6native27unrolled_elementwise_kernelIZZZNS0_46_GLOBAL__N__5fd40885_13_AmpKernels_cu_3810c27339_amp_non_finite_check_and_unscale_cuda_ERNS_6TensorES4_RKS3_ENKUlvE_clEvENKUlvE_clEvEUldE_St5arrayIPcLm2EELi4E23TrivialOffsetCalculatorILi1EjESE_NS0_6memory12LoadWithCastILi1EEENSF_13StoreWithCastILi1EEEEEviT_T0_T2_T3_T4_T5_ --------------------------
	.section	.nv.constant0._ZN2at6native27unrolled_elementwise_kernelIZZZNS0_46_GLOBAL__N__5fd40885_13_AmpKernels_cu_3810c27339_amp_non_finite_check_and_unscale_cuda_ERNS_6TensorES4_RKS3_ENKUlvE_clEvENKUlvE_clEvEUldE_St5arrayIPcLm2EELi4E23TrivialOffsetCalculatorILi1EjESE_NS0_6memory12LoadWithCastILi1EEENSF_13StoreWithCastILi1EEEEEviT_T0_T2_T3_T4_T5_,"a",@progbits
	.sectionflags	@""
	.align	4
.nv.constant0._ZN2at6native27unrolled_elementwise_kernelIZZZNS0_46_GLOBAL__N__5fd40885_13_AmpKernels_cu_3810c27339_amp_non_finite_check_and_unscale_cuda_ERNS_6TensorES4_RKS3_ENKUlvE_clEvENKUlvE_clEvEUldE_St5arrayIPcLm2EELi4E23TrivialOffsetCalculatorILi1EjESE_NS0_6memory12LoadWithCastILi1EEENSF_13StoreWithCastILi1EEEEEviT_T0_T2_T3_T4_T5_:
	.zero		964


//--------------------- .nv.constant0._ZN2at6native18elementwise_kernelILi128ELi2EZNS0_22gpu_kernel_impl_nocastIZZZNS0_46_GLOBAL__N__5fd40885_13_AmpKernels_cu_3810c27339_amp_non_finite_check_and_unscale_cuda_ERNS_6TensorES5_RKS4_ENKUlvE_clEvENKUlvE_clEvEUldE_EEvRNS_18TensorIteratorBaseERKT_EUliE_EEviT1_ --------------------------
	.section	.nv.constant0._ZN2at6native18elementwise_kernelILi128ELi2EZNS0_22gpu_kernel_impl_nocastIZZZNS0_46_GLOBAL__N__5fd40885_13_AmpKernels_cu_3810c27339_amp_non_finite_check_and_unscale_cuda_ERNS_6TensorES5_RKS4_ENKUlvE_clEvENKUlvE_clEvEUldE_EEvRNS_18TensorIteratorBaseERKT_EUliE_EEviT1_,"a",@progbits
	.sectionflags	@""
	.align	4
.nv.constant0._ZN2at6native18elementwise_kernelILi128ELi2EZNS0_22gpu_kernel_impl_nocastIZZZNS0_46_GLOBAL__N__5fd40885_13_AmpKernels_cu_3810c27339_amp_non_finite_check_and_unscale_cuda_ERNS_6TensorES5_RKS4_ENKUlvE_clEvENKUlvE_clEvEUldE_EEvRNS_18TensorIteratorBaseERKT_EUliE_EEviT1_:
	.zero		1456


//--------------------- .nv.constant0._ZN2at6native27unrolled_elementwise_kernelIZZZNS0_46_GLOBAL__N__5fd40885_13_AmpKernels_cu_3810c27339_amp_non_finite_check_and_unscale_cuda_ERNS_6TensorES4_RKS3_ENKUlvE_clEvENKUlvE_clEvEUldE_St5arrayIPcLm2EELi4E23TrivialOffsetCalculatorILi1EjESE_NS0_6memory15LoadWithoutCastENSF_16StoreWithoutCastEEEviT_T0_T2_T3_T4_T5_ --------------------------
	.section	.nv.constant0._ZN2at6native27unrolled_elementwise_kernelIZZZNS0_46_GLOBAL__N__5fd40885_13_AmpKernels_cu_3810c27339_amp_non_finite_check_and_unscale_cuda_ERNS_6TensorES4_RKS3_ENKUlvE_clEvENKUlvE_clEvEUldE_St5arrayIPcLm2EELi4E23TrivialOffsetCalculatorILi1EjESE_NS0_6memory15LoadWithoutCastENSF_16StoreWithoutCastEEEviT_T0_T2_T3_T4_T5_,"a",@progbits
	.sectionflags	@""
	.align	4
.nv.constant0._ZN2at6native27unrolled_elementwise_kernelIZZZNS0_46_GLOBAL__N__5fd40885_13_AmpKernels_cu_3810c27339_amp_non_finite_check_and_unscale_cuda_ERNS_6TensorES4_RKS3_ENKUlvE_clEvENKUlvE_clEvEUldE_St5arrayIPcLm2EELi4E23TrivialOffsetCalculatorILi1EjESE_NS0_6memory15LoadWithoutCastENSF_16StoreWithoutCastEEEviT_T0_T2_T3_T4_T5_:
	.zero		948


//--------------------- .nv.constant0._ZN2at6native29vectorized_elementwise_kernelILi2EZZZNS0_46_GLOBAL__N__5fd40885_13_AmpKernels_cu_3810c27339_amp_non_finite_check_and_unscale_cuda_ERNS_6TensorES4_RKS3_ENKUlvE_clEvENKUlvE_clEvEUldE_St5arrayIPcLm2EEEEviT0_T1_ --------------------------
	.section	.nv.constant0._ZN2at6native29vectorized_elementwise_kernelILi2EZZZNS0_46_GLOBAL__N__5fd40885_13_AmpKernels_cu_3810c27339_amp_non_finite_check_and_unscale_cuda_ERNS_6TensorES4_RKS3_ENKUlvE_clEvENKUlvE_clEvEUldE_St5arrayIPcLm2EEEEviT0_T1_,"a",@progbits
	.sectionflags	@""
	.align	4
.nv.constant0._ZN2at6native29vectorized_elementwise_kernelILi2EZZZNS0_46_GLOBAL__N__5fd40885_13_AmpKernels_cu_3810c27339_amp_non_finite_check_and_unscale_cuda_ERNS_6TensorES4_RKS3_ENKUlvE_clEvENKUlvE_clEvEUldE_St5arrayIPcLm2EEEEviT0_T1_:
	.zero		944


//--------------------- .nv.constant0._ZN2at6native29vectorized_elementwise_kernelILi4EZZZNS0_46_GLOBAL__N__5fd40885_13_AmpKernels_cu_3810c27339_amp_non_finite_check_and_unscale_cuda_ERNS_6TensorES4_RKS3_ENKUlvE_clEvENKUlvE_clEvEUldE_St5arrayIPcLm2EEEEviT0_T1_ --------------------------
	.section	.nv.constant0._ZN2at6native29vectorized_elementwise_kernelILi4EZZZNS0_46_GLOBAL__N__5fd40885_13_AmpKernels_cu_3810c27339_amp_non_finite_check_and_unscale_cuda_ERNS_6TensorES4_RKS3_ENKUlvE_clEvENKUlvE_clEvEUldE_St5arrayIPcLm2EEEEviT0_T1_,"a",@progbits
	.sectionflags	@""
	.align	4
.nv.constant0._ZN2at6native29vectorized_elementwise_kernelILi4EZZZNS0_46_GLOBAL__N__5fd40885_13_AmpKernels_cu_3810c27339_amp_non_finite_check_and_unscale_cuda_ERNS_6TensorES4_RKS3_ENKUlvE_clEvENKUlvE_clEvEUldE_St5arrayIPcLm2EEEEviT0_T1_:
	.zero		944


//--------------------- .nv.constant0._ZN2at6native29vectorized_elementwise_kernelILi8EZZZNS0_46_GLOBAL__N__5fd40885_13_AmpKernels_cu_3810c27339_amp_non_finite_check_and_unscale_cuda_ERNS_6TensorES4_RKS3_ENKUlvE_clEvENKUlvE_clEvEUldE_St5arrayIPcLm2EEEEviT0_T1_ --------------------------
	.section	.nv.constant0._ZN2at6native29vectorized_elementwise_kernelILi8EZZZNS0_46_GLOBAL__N__5fd40885_13_AmpKernels_cu_3810c27339_amp_non_finite_check_and_unscale_cuda_ERNS_6TensorES4_RKS3_ENKUlvE_clEvENKUlvE_clEvEUldE_St5arrayIPcLm2EEEEviT0_T1_,"a",@progbits
	.sectionflags	@""
	.align	4
.nv.constant0._ZN2at6native29vectorized_elementwise_kernelILi8EZZZNS0_46_GLOBAL__N__5fd40885_13_AmpKernels_cu_3810c27339_amp_non_finite_check_and_unscale_cuda_ERNS_6TensorES4_RKS3_ENKUlvE_clEvENKUlvE_clEvEUldE_St5arrayIPcLm2EEEEviT0_T1_:
	.zero		944


//--------------------- .nv.constant0._ZN2at6native28amp_update_scale_cuda_kernelEPfPiPKfddi --------------------------
	.section	.nv.constant0._ZN2at6native28amp_update_scale_cuda_kernelEPfPiPKfddi,"a",@progbits
	.sectionflags	@""
	.align	4
.nv.constant0._ZN2at6native28amp_update_scale_cuda_kernelEPfPiPKfddi:
	.zero		940


//--------------------- SYMBOLS --------------------------

	.type		.nv.reservedSmem.offset0,@object
	.size		.nv.reservedSmem.offset0,0x4
	.type		__assertfail,@function
